//
// Generated by NVIDIA NVVM Compiler
//
// Compiler Build ID: CL-36424714
// Cuda compilation tools, release 13.0, V13.0.88
// Based on NVVM 20.0.0
//

.version 9.0
.target sm_100
.address_size 64

	// .globl	_ZN3cub18CUB_300001_SM_10006detail11EmptyKernelIvEEvv
// _ZZN3cub18CUB_300001_SM_10006detail6select23DeviceSelectSweepKernelINS2_10policy_hubIfhiLb0ELNS0_10SelectImplE0EE10Policy1000EN6thrust24THRUST_300001_SM_1000_NS6detail15normal_iteratorINS9_10device_ptrIfEEEENSB_INSC_IhEEEESE_PlNS0_13ScanTileStateIiLb1EEEN4vtkm21WrappedUnaryPredicateIhZNK4TaskclEvE10InCompleteEENS0_8NullTypeEiNS2_19streaming_context_tIlLb1EEELS5_0EEEvT0_T1_T2_T3_T4_T5_T6_T7_iT8_NS1_7vsmem_tEE19static_temp_storage has been demoted
.global .align 1 .b8 _ZN30_INTERNAL_dc2a20e7_4_k_cu_main4cuda3std3__45__cpo5beginE[1];
.global .align 1 .b8 _ZN30_INTERNAL_dc2a20e7_4_k_cu_main4cuda3std3__45__cpo3endE[1];
.global .align 1 .b8 _ZN30_INTERNAL_dc2a20e7_4_k_cu_main4cuda3std3__45__cpo6cbeginE[1];
.global .align 1 .b8 _ZN30_INTERNAL_dc2a20e7_4_k_cu_main4cuda3std3__45__cpo4cendE[1];
.global .align 1 .b8 _ZN30_INTERNAL_dc2a20e7_4_k_cu_main4cuda3std3__45__cpo6rbeginE[1];
.global .align 1 .b8 _ZN30_INTERNAL_dc2a20e7_4_k_cu_main4cuda3std3__45__cpo4rendE[1];
.global .align 1 .b8 _ZN30_INTERNAL_dc2a20e7_4_k_cu_main4cuda3std3__45__cpo7crbeginE[1];
.global .align 1 .b8 _ZN30_INTERNAL_dc2a20e7_4_k_cu_main4cuda3std3__45__cpo5crendE[1];
.global .align 1 .b8 _ZN30_INTERNAL_dc2a20e7_4_k_cu_main4cuda3std3__432_GLOBAL__N__dc2a20e7_4_k_cu_main6ignoreE[1];
.global .align 1 .b8 _ZN30_INTERNAL_dc2a20e7_4_k_cu_main4cuda3std3__419piecewise_constructE[1];
.global .align 1 .b8 _ZN30_INTERNAL_dc2a20e7_4_k_cu_main4cuda3std3__48in_placeE[1];
.global .align 1 .b8 _ZN30_INTERNAL_dc2a20e7_4_k_cu_main4cuda3std3__420unreachable_sentinelE[1];
.global .align 1 .b8 _ZN30_INTERNAL_dc2a20e7_4_k_cu_main4cuda3std3__47nulloptE[1];
.global .align 1 .b8 _ZN30_INTERNAL_dc2a20e7_4_k_cu_main4cuda3std3__48unexpectE[1];
.global .align 1 .b8 _ZN30_INTERNAL_dc2a20e7_4_k_cu_main4cuda3std6ranges3__45__cpo4swapE[1];
.global .align 1 .b8 _ZN30_INTERNAL_dc2a20e7_4_k_cu_main4cuda3std6ranges3__45__cpo9iter_moveE[1];
.global .align 1 .b8 _ZN30_INTERNAL_dc2a20e7_4_k_cu_main4cuda3std6ranges3__45__cpo5beginE[1];
.global .align 1 .b8 _ZN30_INTERNAL_dc2a20e7_4_k_cu_main4cuda3std6ranges3__45__cpo3endE[1];
.global .align 1 .b8 _ZN30_INTERNAL_dc2a20e7_4_k_cu_main4cuda3std6ranges3__45__cpo6cbeginE[1];
.global .align 1 .b8 _ZN30_INTERNAL_dc2a20e7_4_k_cu_main4cuda3std6ranges3__45__cpo4cendE[1];
.global .align 1 .b8 _ZN30_INTERNAL_dc2a20e7_4_k_cu_main4cuda3std6ranges3__45__cpo7advanceE[1];
.global .align 1 .b8 _ZN30_INTERNAL_dc2a20e7_4_k_cu_main4cuda3std6ranges3__45__cpo9iter_swapE[1];
.global .align 1 .b8 _ZN30_INTERNAL_dc2a20e7_4_k_cu_main4cuda3std6ranges3__45__cpo4nextE[1];
.global .align 1 .b8 _ZN30_INTERNAL_dc2a20e7_4_k_cu_main4cuda3std6ranges3__45__cpo4prevE[1];
.global .align 1 .b8 _ZN30_INTERNAL_dc2a20e7_4_k_cu_main4cuda3std6ranges3__45__cpo4dataE[1];
.global .align 1 .b8 _ZN30_INTERNAL_dc2a20e7_4_k_cu_main4cuda3std6ranges3__45__cpo5cdataE[1];
.global .align 1 .b8 _ZN30_INTERNAL_dc2a20e7_4_k_cu_main4cuda3std6ranges3__45__cpo4sizeE[1];
.global .align 1 .b8 _ZN30_INTERNAL_dc2a20e7_4_k_cu_main4cuda3std6ranges3__45__cpo5ssizeE[1];
.global .align 1 .b8 _ZN30_INTERNAL_dc2a20e7_4_k_cu_main4cuda3std6ranges3__45__cpo8distanceE[1];
.global .align 1 .b8 _ZN30_INTERNAL_dc2a20e7_4_k_cu_main6thrust24THRUST_300001_SM_1000_NS6system6detail10sequential3seqE[1];
.global .align 1 .b8 _ZN30_INTERNAL_dc2a20e7_4_k_cu_main6thrust24THRUST_300001_SM_1000_NS6system3cpp3parE[1];
.global .align 1 .b8 _ZN30_INTERNAL_dc2a20e7_4_k_cu_main6thrust24THRUST_300001_SM_1000_NS8cuda_cub3parE[1];
.global .align 1 .b8 _ZN30_INTERNAL_dc2a20e7_4_k_cu_main6thrust24THRUST_300001_SM_1000_NS8cuda_cub10par_nosyncE[1];
.global .align 1 .b8 _ZN30_INTERNAL_dc2a20e7_4_k_cu_main6thrust24THRUST_300001_SM_1000_NS12placeholders2_1E[1];
.global .align 1 .b8 _ZN30_INTERNAL_dc2a20e7_4_k_cu_main6thrust24THRUST_300001_SM_1000_NS12placeholders2_2E[1];
.global .align 1 .b8 _ZN30_INTERNAL_dc2a20e7_4_k_cu_main6thrust24THRUST_300001_SM_1000_NS12placeholders2_3E[1];
.global .align 1 .b8 _ZN30_INTERNAL_dc2a20e7_4_k_cu_main6thrust24THRUST_300001_SM_1000_NS12placeholders2_4E[1];
.global .align 1 .b8 _ZN30_INTERNAL_dc2a20e7_4_k_cu_main6thrust24THRUST_300001_SM_1000_NS12placeholders2_5E[1];
.global .align 1 .b8 _ZN30_INTERNAL_dc2a20e7_4_k_cu_main6thrust24THRUST_300001_SM_1000_NS12placeholders2_6E[1];
.global .align 1 .b8 _ZN30_INTERNAL_dc2a20e7_4_k_cu_main6thrust24THRUST_300001_SM_1000_NS12placeholders2_7E[1];
.global .align 1 .b8 _ZN30_INTERNAL_dc2a20e7_4_k_cu_main6thrust24THRUST_300001_SM_1000_NS12placeholders2_8E[1];
.global .align 1 .b8 _ZN30_INTERNAL_dc2a20e7_4_k_cu_main6thrust24THRUST_300001_SM_1000_NS12placeholders2_9E[1];
.global .align 1 .b8 _ZN30_INTERNAL_dc2a20e7_4_k_cu_main6thrust24THRUST_300001_SM_1000_NS12placeholders3_10E[1];
.global .align 1 .b8 _ZN30_INTERNAL_dc2a20e7_4_k_cu_main6thrust24THRUST_300001_SM_1000_NS3seqE[1];
.global .align 1 .b8 _ZN30_INTERNAL_dc2a20e7_4_k_cu_main6thrust24THRUST_300001_SM_1000_NS6deviceE[1];

.visible .entry _ZN3cub18CUB_300001_SM_10006detail11EmptyKernelIvEEvv()
{


	ret;

}
	// .globl	_ZN3cub18CUB_300001_SM_10006detail8for_each13static_kernelINS2_12policy_hub_t12policy_500_tEmN6thrust24THRUST_300001_SM_1000_NS8cuda_cub20__uninitialized_fill7functorINS7_10device_ptrIfEEfEEEEvT0_T1_
.visible .entry _ZN3cub18CUB_300001_SM_10006detail8for_each13static_kernelINS2_12policy_hub_t12policy_500_tEmN6thrust24THRUST_300001_SM_1000_NS8cuda_cub20__uninitialized_fill7functorINS7_10device_ptrIfEEfEEEEvT0_T1_(
	.param .u64 _ZN3cub18CUB_300001_SM_10006detail8for_each13static_kernelINS2_12policy_hub_t12policy_500_tEmN6thrust24THRUST_300001_SM_1000_NS8cuda_cub20__uninitialized_fill7functorINS7_10device_ptrIfEEfEEEEvT0_T1__param_0,
	.param .align 8 .b8 _ZN3cub18CUB_300001_SM_10006detail8for_each13static_kernelINS2_12policy_hub_t12policy_500_tEmN6thrust24THRUST_300001_SM_1000_NS8cuda_cub20__uninitialized_fill7functorINS7_10device_ptrIfEEfEEEEvT0_T1__param_1[16]
)
.maxntid 256
{
	.reg .pred 	%p<4>;
	.reg .b16 	%rs<5>;
	.reg .b32 	%r<10>;
	.reg .b32 	%f<3>;
	.reg .b64 	%rd<16>;

	ld.param.f32 	%f2, [_ZN3cub18CUB_300001_SM_10006detail8for_each13static_kernelINS2_12policy_hub_t12policy_500_tEmN6thrust24THRUST_300001_SM_1000_NS8cuda_cub20__uninitialized_fill7functorINS7_10device_ptrIfEEfEEEEvT0_T1__param_1+8];
	ld.param.u64 	%rd4, [_ZN3cub18CUB_300001_SM_10006detail8for_each13static_kernelINS2_12policy_hub_t12policy_500_tEmN6thrust24THRUST_300001_SM_1000_NS8cuda_cub20__uninitialized_fill7functorINS7_10device_ptrIfEEfEEEEvT0_T1__param_1];
	ld.param.u64 	%rd5, [_ZN3cub18CUB_300001_SM_10006detail8for_each13static_kernelINS2_12policy_hub_t12policy_500_tEmN6thrust24THRUST_300001_SM_1000_NS8cuda_cub20__uninitialized_fill7functorINS7_10device_ptrIfEEfEEEEvT0_T1__param_0];
	mov.u32 	%r7, %ctaid.x;
	mul.wide.u32 	%rd1, %r7, 512;
	sub.s64 	%rd2, %rd5, %rd1;
	setp.lt.u64 	%p1, %rd2, 512;
	@%p1 bra 	$L__BB1_2;
	mov.u32 	%r9, %tid.x;
	cvta.to.global.u64 	%rd11, %rd4;
	cvt.u64.u32 	%rd12, %r9;
	add.s64 	%rd13, %rd1, %rd12;
	shl.b64 	%rd14, %rd13, 2;
	add.s64 	%rd15, %rd11, %rd14;
	st.global.f32 	[%rd15], %f2;
	st.global.f32 	[%rd15+1024], %f2;
	bra.uni 	$L__BB1_6;
$L__BB1_2:
	cvta.to.global.u64 	%rd6, %rd4;
	mov.u32 	%r1, %tid.x;
	cvt.u64.u32 	%rd7, %r1;
	setp.le.u64 	%p2, %rd2, %rd7;
	add.s64 	%rd8, %rd1, %rd7;
	shl.b64 	%rd9, %rd8, 2;
	add.s64 	%rd3, %rd6, %rd9;
	@%p2 bra 	$L__BB1_4;
	st.global.f32 	[%rd3], %f2;
$L__BB1_4:
	add.s32 	%r8, %r1, 256;
	cvt.u64.u32 	%rd10, %r8;
	setp.le.u64 	%p3, %rd2, %rd10;
	@%p3 bra 	$L__BB1_6;
	st.global.f32 	[%rd3+1024], %f2;
$L__BB1_6:
	ret;

}
	// .globl	_ZN3cub18CUB_300001_SM_10006detail8for_each13static_kernelINS2_12policy_hub_t12policy_500_tEmN6thrust24THRUST_300001_SM_1000_NS8cuda_cub20__uninitialized_fill7functorINS7_10device_ptrIhEEhEEEEvT0_T1_
.visible .entry _ZN3cub18CUB_300001_SM_10006detail8for_each13static_kernelINS2_12policy_hub_t12policy_500_tEmN6thrust24THRUST_300001_SM_1000_NS8cuda_cub20__uninitialized_fill7functorINS7_10device_ptrIhEEhEEEEvT0_T1_(
	.param .u64 _ZN3cub18CUB_300001_SM_10006detail8for_each13static_kernelINS2_12policy_hub_t12policy_500_tEmN6thrust24THRUST_300001_SM_1000_NS8cuda_cub20__uninitialized_fill7functorINS7_10device_ptrIhEEhEEEEvT0_T1__param_0,
	.param .align 8 .b8 _ZN3cub18CUB_300001_SM_10006detail8for_each13static_kernelINS2_12policy_hub_t12policy_500_tEmN6thrust24THRUST_300001_SM_1000_NS8cuda_cub20__uninitialized_fill7functorINS7_10device_ptrIhEEhEEEEvT0_T1__param_1[16]
)
.maxntid 256
{
	.reg .pred 	%p<4>;
	.reg .b16 	%rs<10>;
	.reg .b32 	%r<15>;
	.reg .b64 	%rd<14>;

	ld.param.u32 	%r7, [_ZN3cub18CUB_300001_SM_10006detail8for_each13static_kernelINS2_12policy_hub_t12policy_500_tEmN6thrust24THRUST_300001_SM_1000_NS8cuda_cub20__uninitialized_fill7functorINS7_10device_ptrIhEEhEEEEvT0_T1__param_1+8];
	bfe.u32 	%r11, %r7, 0, 8;
	cvt.u16.u32 	%rs2, %r11;
	ld.param.u64 	%rd4, [_ZN3cub18CUB_300001_SM_10006detail8for_each13static_kernelINS2_12policy_hub_t12policy_500_tEmN6thrust24THRUST_300001_SM_1000_NS8cuda_cub20__uninitialized_fill7functorINS7_10device_ptrIhEEhEEEEvT0_T1__param_1];
	ld.param.u64 	%rd5, [_ZN3cub18CUB_300001_SM_10006detail8for_each13static_kernelINS2_12policy_hub_t12policy_500_tEmN6thrust24THRUST_300001_SM_1000_NS8cuda_cub20__uninitialized_fill7functorINS7_10device_ptrIhEEhEEEEvT0_T1__param_0];
	mov.u32 	%r12, %ctaid.x;
	mul.wide.u32 	%rd1, %r12, 512;
	sub.s64 	%rd2, %rd5, %rd1;
	setp.lt.u64 	%p1, %rd2, 512;
	@%p1 bra 	$L__BB2_2;
	mov.u32 	%r14, %tid.x;
	cvta.to.global.u64 	%rd10, %rd4;
	cvt.u64.u32 	%rd11, %r14;
	add.s64 	%rd12, %rd1, %rd11;
	add.s64 	%rd13, %rd10, %rd12;
	st.global.u8 	[%rd13], %rs2;
	st.global.u8 	[%rd13+256], %rs2;
	bra.uni 	$L__BB2_6;
$L__BB2_2:
	cvta.to.global.u64 	%rd6, %rd4;
	mov.u32 	%r1, %tid.x;
	cvt.u64.u32 	%rd7, %r1;
	setp.le.u64 	%p2, %rd2, %rd7;
	add.s64 	%rd8, %rd1, %rd7;
	add.s64 	%rd3, %rd6, %rd8;
	@%p2 bra 	$L__BB2_4;
	st.global.u8 	[%rd3], %rs2;
$L__BB2_4:
	add.s32 	%r13, %r1, 256;
	cvt.u64.u32 	%rd9, %r13;
	setp.le.u64 	%p3, %rd2, %rd9;
	@%p3 bra 	$L__BB2_6;
	st.global.u8 	[%rd3+256], %rs2;
$L__BB2_6:
	ret;

}
	// .globl	_ZN3cub18CUB_300001_SM_10006detail4scan23DeviceCompactInitKernelINS0_13ScanTileStateIiLb1EEEPlEEvT_iT0_
.visible .entry _ZN3cub18CUB_300001_SM_10006detail4scan23DeviceCompactInitKernelINS0_13ScanTileStateIiLb1EEEPlEEvT_iT0_(
	.param .align 8 .b8 _ZN3cub18CUB_300001_SM_10006detail4scan23DeviceCompactInitKernelINS0_13ScanTileStateIiLb1EEEPlEEvT_iT0__param_0[8],
	.param .u32 _ZN3cub18CUB_300001_SM_10006detail4scan23DeviceCompactInitKernelINS0_13ScanTileStateIiLb1EEEPlEEvT_iT0__param_1,
	.param .u64 .ptr .align 1 _ZN3cub18CUB_300001_SM_10006detail4scan23DeviceCompactInitKernelINS0_13ScanTileStateIiLb1EEEPlEEvT_iT0__param_2
)
{
	.reg .pred 	%p<6>;
	.reg .b32 	%r<11>;
	.reg .b64 	%rd<10>;

	ld.param.u64 	%rd3, [_ZN3cub18CUB_300001_SM_10006detail4scan23DeviceCompactInitKernelINS0_13ScanTileStateIiLb1EEEPlEEvT_iT0__param_0];
	ld.param.u32 	%r4, [_ZN3cub18CUB_300001_SM_10006detail4scan23DeviceCompactInitKernelINS0_13ScanTileStateIiLb1EEEPlEEvT_iT0__param_1];
	ld.param.u64 	%rd2, [_ZN3cub18CUB_300001_SM_10006detail4scan23DeviceCompactInitKernelINS0_13ScanTileStateIiLb1EEEPlEEvT_iT0__param_2];
	cvta.to.global.u64 	%rd1, %rd3;
	mov.u32 	%r1, %ctaid.x;
	mov.u32 	%r5, %ntid.x;
	mov.u32 	%r2, %tid.x;
	mad.lo.s32 	%r3, %r1, %r5, %r2;
	setp.ge.s32 	%p1, %r3, %r4;
	@%p1 bra 	$L__BB3_2;
	mul.wide.s32 	%rd4, %r3, 8;
	add.s64 	%rd5, %rd1, %rd4;
	mov.b32 	%r6, 0;
	mov.b32 	%r7, 99;
	st.global.v2.u32 	[%rd5+256], {%r7, %r6};
$L__BB3_2:
	setp.ne.s32 	%p2, %r1, 0;
	setp.gt.u32 	%p3, %r2, 31;
	or.pred  	%p4, %p2, %p3;
	@%p4 bra 	$L__BB3_4;
	mul.wide.u32 	%rd6, %r2, 8;
	add.s64 	%rd7, %rd1, %rd6;
	mov.b32 	%r9, 0;
	st.global.v2.u32 	[%rd7], {%r9, %r9};
$L__BB3_4:
	or.b32  	%r10, %r1, %r2;
	setp.ne.s32 	%p5, %r10, 0;
	@%p5 bra 	$L__BB3_6;
	cvta.to.global.u64 	%rd8, %rd2;
	mov.b64 	%rd9, 0;
	st.global.u64 	[%rd8], %rd9;
$L__BB3_6:
	ret;

}
	// .globl	_ZN3cub18CUB_300001_SM_10006detail6select23DeviceSelectSweepKernelINS2_10policy_hubIfhiLb0ELNS0_10SelectImplE0EE10Policy1000EN6thrust24THRUST_300001_SM_1000_NS6detail15normal_iteratorINS9_10device_ptrIfEEEENSB_INSC_IhEEEESE_PlNS0_13ScanTileStateIiLb1EEEN4vtkm21WrappedUnaryPredicateIhZNK4TaskclEvE10InCompleteEENS0_8NullTypeEiNS2_19streaming_context_tIlLb1EEELS5_0EEEvT0_T1_T2_T3_T4_T5_T6_T7_iT8_NS1_7vsmem_tE
.visible .entry _ZN3cub18CUB_300001_SM_10006detail6select23DeviceSelectSweepKernelINS2_10policy_hubIfhiLb0ELNS0_10SelectImplE0EE10Policy1000EN6thrust24THRUST_300001_SM_1000_NS6detail15normal_iteratorINS9_10device_ptrIfEEEENSB_INSC_IhEEEESE_PlNS0_13ScanTileStateIiLb1EEEN4vtkm21WrappedUnaryPredicateIhZNK4TaskclEvE10InCompleteEENS0_8NullTypeEiNS2_19streaming_context_tIlLb1EEELS5_0EEEvT0_T1_T2_T3_T4_T5_T6_T7_iT8_NS1_7vsmem_tE(
	.param .align 8 .b8 _ZN3cub18CUB_300001_SM_10006detail6select23DeviceSelectSweepKernelINS2_10policy_hubIfhiLb0ELNS0_10SelectImplE0EE10Policy1000EN6thrust24THRUST_300001_SM_1000_NS6detail15normal_iteratorINS9_10device_ptrIfEEEENSB_INSC_IhEEEESE_PlNS0_13ScanTileStateIiLb1EEEN4vtkm21WrappedUnaryPredicateIhZNK4TaskclEvE10InCompleteEENS0_8NullTypeEiNS2_19streaming_context_tIlLb1EEELS5_0EEEvT0_T1_T2_T3_T4_T5_T6_T7_iT8_NS1_7vsmem_tE_param_0[8],
	.param .align 8 .b8 _ZN3cub18CUB_300001_SM_10006detail6select23DeviceSelectSweepKernelINS2_10policy_hubIfhiLb0ELNS0_10SelectImplE0EE10Policy1000EN6thrust24THRUST_300001_SM_1000_NS6detail15normal_iteratorINS9_10device_ptrIfEEEENSB_INSC_IhEEEESE_PlNS0_13ScanTileStateIiLb1EEEN4vtkm21WrappedUnaryPredicateIhZNK4TaskclEvE10InCompleteEENS0_8NullTypeEiNS2_19streaming_context_tIlLb1EEELS5_0EEEvT0_T1_T2_T3_T4_T5_T6_T7_iT8_NS1_7vsmem_tE_param_1[8],
	.param .align 8 .b8 _ZN3cub18CUB_300001_SM_10006detail6select23DeviceSelectSweepKernelINS2_10policy_hubIfhiLb0ELNS0_10SelectImplE0EE10Policy1000EN6thrust24THRUST_300001_SM_1000_NS6detail15normal_iteratorINS9_10device_ptrIfEEEENSB_INSC_IhEEEESE_PlNS0_13ScanTileStateIiLb1EEEN4vtkm21WrappedUnaryPredicateIhZNK4TaskclEvE10InCompleteEENS0_8NullTypeEiNS2_19streaming_context_tIlLb1EEELS5_0EEEvT0_T1_T2_T3_T4_T5_T6_T7_iT8_NS1_7vsmem_tE_param_2[8],
	.param .u64 .ptr .align 1 _ZN3cub18CUB_300001_SM_10006detail6select23DeviceSelectSweepKernelINS2_10policy_hubIfhiLb0ELNS0_10SelectImplE0EE10Policy1000EN6thrust24THRUST_300001_SM_1000_NS6detail15normal_iteratorINS9_10device_ptrIfEEEENSB_INSC_IhEEEESE_PlNS0_13ScanTileStateIiLb1EEEN4vtkm21WrappedUnaryPredicateIhZNK4TaskclEvE10InCompleteEENS0_8NullTypeEiNS2_19streaming_context_tIlLb1EEELS5_0EEEvT0_T1_T2_T3_T4_T5_T6_T7_iT8_NS1_7vsmem_tE_param_3,
	.param .align 8 .b8 _ZN3cub18CUB_300001_SM_10006detail6select23DeviceSelectSweepKernelINS2_10policy_hubIfhiLb0ELNS0_10SelectImplE0EE10Policy1000EN6thrust24THRUST_300001_SM_1000_NS6detail15normal_iteratorINS9_10device_ptrIfEEEENSB_INSC_IhEEEESE_PlNS0_13ScanTileStateIiLb1EEEN4vtkm21WrappedUnaryPredicateIhZNK4TaskclEvE10InCompleteEENS0_8NullTypeEiNS2_19streaming_context_tIlLb1EEELS5_0EEEvT0_T1_T2_T3_T4_T5_T6_T7_iT8_NS1_7vsmem_tE_param_4[8],
	.param .align 1 .b8 _ZN3cub18CUB_300001_SM_10006detail6select23DeviceSelectSweepKernelINS2_10policy_hubIfhiLb0ELNS0_10SelectImplE0EE10Policy1000EN6thrust24THRUST_300001_SM_1000_NS6detail15normal_iteratorINS9_10device_ptrIfEEEENSB_INSC_IhEEEESE_PlNS0_13ScanTileStateIiLb1EEEN4vtkm21WrappedUnaryPredicateIhZNK4TaskclEvE10InCompleteEENS0_8NullTypeEiNS2_19streaming_context_tIlLb1EEELS5_0EEEvT0_T1_T2_T3_T4_T5_T6_T7_iT8_NS1_7vsmem_tE_param_5[1],
	.param .align 1 .b8 _ZN3cub18CUB_300001_SM_10006detail6select23DeviceSelectSweepKernelINS2_10policy_hubIfhiLb0ELNS0_10SelectImplE0EE10Policy1000EN6thrust24THRUST_300001_SM_1000_NS6detail15normal_iteratorINS9_10device_ptrIfEEEENSB_INSC_IhEEEESE_PlNS0_13ScanTileStateIiLb1EEEN4vtkm21WrappedUnaryPredicateIhZNK4TaskclEvE10InCompleteEENS0_8NullTypeEiNS2_19streaming_context_tIlLb1EEELS5_0EEEvT0_T1_T2_T3_T4_T5_T6_T7_iT8_NS1_7vsmem_tE_param_6[1],
	.param .u32 _ZN3cub18CUB_300001_SM_10006detail6select23DeviceSelectSweepKernelINS2_10policy_hubIfhiLb0ELNS0_10SelectImplE0EE10Policy1000EN6thrust24THRUST_300001_SM_1000_NS6detail15normal_iteratorINS9_10device_ptrIfEEEENSB_INSC_IhEEEESE_PlNS0_13ScanTileStateIiLb1EEEN4vtkm21WrappedUnaryPredicateIhZNK4TaskclEvE10InCompleteEENS0_8NullTypeEiNS2_19streaming_context_tIlLb1EEELS5_0EEEvT0_T1_T2_T3_T4_T5_T6_T7_iT8_NS1_7vsmem_tE_param_7,
	.param .u32 _ZN3cub18CUB_300001_SM_10006detail6select23DeviceSelectSweepKernelINS2_10policy_hubIfhiLb0ELNS0_10SelectImplE0EE10Policy1000EN6thrust24THRUST_300001_SM_1000_NS6detail15normal_iteratorINS9_10device_ptrIfEEEENSB_INSC_IhEEEESE_PlNS0_13ScanTileStateIiLb1EEEN4vtkm21WrappedUnaryPredicateIhZNK4TaskclEvE10InCompleteEENS0_8NullTypeEiNS2_19streaming_context_tIlLb1EEELS5_0EEEvT0_T1_T2_T3_T4_T5_T6_T7_iT8_NS1_7vsmem_tE_param_8,
	.param .align 8 .b8 _ZN3cub18CUB_300001_SM_10006detail6select23DeviceSelectSweepKernelINS2_10policy_hubIfhiLb0ELNS0_10SelectImplE0EE10Policy1000EN6thrust24THRUST_300001_SM_1000_NS6detail15normal_iteratorINS9_10device_ptrIfEEEENSB_INSC_IhEEEESE_PlNS0_13ScanTileStateIiLb1EEEN4vtkm21WrappedUnaryPredicateIhZNK4TaskclEvE10InCompleteEENS0_8NullTypeEiNS2_19streaming_context_tIlLb1EEELS5_0EEEvT0_T1_T2_T3_T4_T5_T6_T7_iT8_NS1_7vsmem_tE_param_9[40],
	.param .align 8 .b8 _ZN3cub18CUB_300001_SM_10006detail6select23DeviceSelectSweepKernelINS2_10policy_hubIfhiLb0ELNS0_10SelectImplE0EE10Policy1000EN6thrust24THRUST_300001_SM_1000_NS6detail15normal_iteratorINS9_10device_ptrIfEEEENSB_INSC_IhEEEESE_PlNS0_13ScanTileStateIiLb1EEEN4vtkm21WrappedUnaryPredicateIhZNK4TaskclEvE10InCompleteEENS0_8NullTypeEiNS2_19streaming_context_tIlLb1EEELS5_0EEEvT0_T1_T2_T3_T4_T5_T6_T7_iT8_NS1_7vsmem_tE_param_10[8]
)
.maxntid 512
{
	.reg .pred 	%p<535>;
	.reg .b16 	%rs<150>;
	.reg .b32 	%r<1439>;
	.reg .b32 	%f<161>;
	.reg .b64 	%rd<742>;
	// demoted variable
	.shared .align 16 .b8 _ZZN3cub18CUB_300001_SM_10006detail6select23DeviceSelectSweepKernelINS2_10policy_hubIfhiLb0ELNS0_10SelectImplE0EE10Policy1000EN6thrust24THRUST_300001_SM_1000_NS6detail15normal_iteratorINS9_10device_ptrIfEEEENSB_INSC_IhEEEESE_PlNS0_13ScanTileStateIiLb1EEEN4vtkm21WrappedUnaryPredicateIhZNK4TaskclEvE10InCompleteEENS0_8NullTypeEiNS2_19streaming_context_tIlLb1EEELS5_0EEEvT0_T1_T2_T3_T4_T5_T6_T7_iT8_NS1_7vsmem_tEE19static_temp_storage[28672];
	ld.param.u64 	%rd2, [_ZN3cub18CUB_300001_SM_10006detail6select23DeviceSelectSweepKernelINS2_10policy_hubIfhiLb0ELNS0_10SelectImplE0EE10Policy1000EN6thrust24THRUST_300001_SM_1000_NS6detail15normal_iteratorINS9_10device_ptrIfEEEENSB_INSC_IhEEEESE_PlNS0_13ScanTileStateIiLb1EEEN4vtkm21WrappedUnaryPredicateIhZNK4TaskclEvE10InCompleteEENS0_8NullTypeEiNS2_19streaming_context_tIlLb1EEELS5_0EEEvT0_T1_T2_T3_T4_T5_T6_T7_iT8_NS1_7vsmem_tE_param_4];
	ld.param.u64 	%rd204, [_ZN3cub18CUB_300001_SM_10006detail6select23DeviceSelectSweepKernelINS2_10policy_hubIfhiLb0ELNS0_10SelectImplE0EE10Policy1000EN6thrust24THRUST_300001_SM_1000_NS6detail15normal_iteratorINS9_10device_ptrIfEEEENSB_INSC_IhEEEESE_PlNS0_13ScanTileStateIiLb1EEEN4vtkm21WrappedUnaryPredicateIhZNK4TaskclEvE10InCompleteEENS0_8NullTypeEiNS2_19streaming_context_tIlLb1EEELS5_0EEEvT0_T1_T2_T3_T4_T5_T6_T7_iT8_NS1_7vsmem_tE_param_1];
	ld.param.u64 	%rd205, [_ZN3cub18CUB_300001_SM_10006detail6select23DeviceSelectSweepKernelINS2_10policy_hubIfhiLb0ELNS0_10SelectImplE0EE10Policy1000EN6thrust24THRUST_300001_SM_1000_NS6detail15normal_iteratorINS9_10device_ptrIfEEEENSB_INSC_IhEEEESE_PlNS0_13ScanTileStateIiLb1EEEN4vtkm21WrappedUnaryPredicateIhZNK4TaskclEvE10InCompleteEENS0_8NullTypeEiNS2_19streaming_context_tIlLb1EEELS5_0EEEvT0_T1_T2_T3_T4_T5_T6_T7_iT8_NS1_7vsmem_tE_param_2];
	ld.param.u64 	%rd206, [_ZN3cub18CUB_300001_SM_10006detail6select23DeviceSelectSweepKernelINS2_10policy_hubIfhiLb0ELNS0_10SelectImplE0EE10Policy1000EN6thrust24THRUST_300001_SM_1000_NS6detail15normal_iteratorINS9_10device_ptrIfEEEENSB_INSC_IhEEEESE_PlNS0_13ScanTileStateIiLb1EEEN4vtkm21WrappedUnaryPredicateIhZNK4TaskclEvE10InCompleteEENS0_8NullTypeEiNS2_19streaming_context_tIlLb1EEELS5_0EEEvT0_T1_T2_T3_T4_T5_T6_T7_iT8_NS1_7vsmem_tE_param_0];
	ld.param.u32 	%r368, [_ZN3cub18CUB_300001_SM_10006detail6select23DeviceSelectSweepKernelINS2_10policy_hubIfhiLb0ELNS0_10SelectImplE0EE10Policy1000EN6thrust24THRUST_300001_SM_1000_NS6detail15normal_iteratorINS9_10device_ptrIfEEEENSB_INSC_IhEEEESE_PlNS0_13ScanTileStateIiLb1EEEN4vtkm21WrappedUnaryPredicateIhZNK4TaskclEvE10InCompleteEENS0_8NullTypeEiNS2_19streaming_context_tIlLb1EEELS5_0EEEvT0_T1_T2_T3_T4_T5_T6_T7_iT8_NS1_7vsmem_tE_param_8];
	mov.b64 	%rd203, _ZN3cub18CUB_300001_SM_10006detail6select23DeviceSelectSweepKernelINS2_10policy_hubIfhiLb0ELNS0_10SelectImplE0EE10Policy1000EN6thrust24THRUST_300001_SM_1000_NS6detail15normal_iteratorINS9_10device_ptrIfEEEENSB_INSC_IhEEEESE_PlNS0_13ScanTileStateIiLb1EEEN4vtkm21WrappedUnaryPredicateIhZNK4TaskclEvE10InCompleteEENS0_8NullTypeEiNS2_19streaming_context_tIlLb1EEELS5_0EEEvT0_T1_T2_T3_T4_T5_T6_T7_iT8_NS1_7vsmem_tE_param_9;
	mov.u64 	%rd1, %rd203;
	cvta.to.global.u64 	%rd3, %rd206;
	cvta.to.global.u64 	%rd4, %rd205;
	cvta.to.global.u64 	%rd5, %rd204;
	mov.u32 	%r369, %ctaid.x;
	mov.u32 	%r370, %nctaid.y;
	mov.u32 	%r371, %ctaid.y;
	mad.lo.s32 	%r1363, %r369, %r370, %r371;
	mul.lo.s32 	%r2, %r1363, 7168;
	add.s32 	%r372, %r368, -1;
	setp.ge.s32 	%p1, %r1363, %r372;
	@%p1 bra 	$L__BB4_228;
	setp.ne.s32 	%p319, %r1363, 0;
	@%p319 bra 	$L__BB4_108;
	ld.param.u8 	%rs130, [%rd1];
	setp.eq.s16 	%p438, %rs130, 0;
	ld.param.u64 	%rd553, [%rd1+16];
	selp.b64 	%rd554, %rd553, 0, %p438;
	cvt.u64.u32 	%rd555, %r2;
	add.s64 	%rd556, %rd554, %rd555;
	mov.u32 	%r3, %tid.x;
	mul.lo.s32 	%r1171, %r3, 14;
	cvt.u64.u32 	%rd557, %r1171;
	add.s64 	%rd558, %rd556, %rd557;
	shl.b64 	%rd559, %rd558, 2;
	add.s64 	%rd560, %rd3, %rd559;
	ld.global.f32 	%f1, [%rd560];
	ld.global.f32 	%f2, [%rd560+4];
	ld.global.f32 	%f3, [%rd560+8];
	ld.global.f32 	%f4, [%rd560+12];
	ld.global.f32 	%f5, [%rd560+16];
	ld.global.f32 	%f6, [%rd560+20];
	ld.global.f32 	%f7, [%rd560+24];
	ld.global.f32 	%f8, [%rd560+28];
	ld.global.f32 	%f9, [%rd560+32];
	ld.global.f32 	%f10, [%rd560+36];
	ld.global.f32 	%f11, [%rd560+40];
	ld.global.f32 	%f12, [%rd560+44];
	ld.global.f32 	%f13, [%rd560+48];
	ld.global.f32 	%f14, [%rd560+52];
	bar.sync 	0;
	add.s64 	%rd561, %rd5, %rd558;
	ld.global.u8 	%rs1, [%rd561];
	ld.global.u8 	%rs2, [%rd561+1];
	ld.global.u8 	%rs3, [%rd561+2];
	ld.global.u8 	%rs4, [%rd561+3];
	ld.global.u8 	%rs5, [%rd561+4];
	ld.global.u8 	%rs6, [%rd561+5];
	ld.global.u8 	%rs7, [%rd561+6];
	ld.global.u8 	%rs8, [%rd561+7];
	ld.global.u8 	%rs9, [%rd561+8];
	ld.global.u8 	%rs10, [%rd561+9];
	ld.global.u8 	%rs11, [%rd561+10];
	ld.global.u8 	%rs12, [%rd561+11];
	ld.global.u8 	%rs13, [%rd561+12];
	ld.global.u8 	%rs14, [%rd561+13];
	setp.eq.s16 	%p439, %rs1, 0;
	selp.u32 	%r1172, 1, 0, %p439;
	setp.eq.s16 	%p440, %rs2, 0;
	selp.u32 	%r1173, 1, 0, %p440;
	setp.eq.s16 	%p441, %rs3, 0;
	selp.u32 	%r1174, 1, 0, %p441;
	setp.eq.s16 	%p442, %rs4, 0;
	selp.u32 	%r1175, 1, 0, %p442;
	setp.eq.s16 	%p443, %rs5, 0;
	selp.u32 	%r1176, 1, 0, %p443;
	setp.eq.s16 	%p444, %rs6, 0;
	selp.u32 	%r1177, 1, 0, %p444;
	setp.eq.s16 	%p445, %rs7, 0;
	selp.u32 	%r1178, 1, 0, %p445;
	setp.eq.s16 	%p446, %rs8, 0;
	selp.u32 	%r1179, 1, 0, %p446;
	setp.eq.s16 	%p447, %rs9, 0;
	selp.u32 	%r1180, 1, 0, %p447;
	setp.eq.s16 	%p448, %rs10, 0;
	selp.u32 	%r1181, 1, 0, %p448;
	setp.eq.s16 	%p449, %rs11, 0;
	selp.u32 	%r1182, 1, 0, %p449;
	setp.eq.s16 	%p450, %rs12, 0;
	selp.u32 	%r1183, 1, 0, %p450;
	setp.eq.s16 	%p451, %rs13, 0;
	selp.u32 	%r1184, 1, 0, %p451;
	setp.eq.s16 	%p452, %rs14, 0;
	selp.u32 	%r1185, 1, 0, %p452;
	bar.sync 	0;
	add.s32 	%r1186, %r1173, %r1172;
	add.s32 	%r1187, %r1186, %r1174;
	add.s32 	%r1188, %r1187, %r1175;
	add.s32 	%r4, %r1188, %r1176;
	add.s32 	%r1189, %r4, %r1177;
	add.s32 	%r1190, %r1189, %r1178;
	add.s32 	%r1191, %r1190, %r1179;
	add.s32 	%r1192, %r1191, %r1180;
	add.s32 	%r1193, %r1192, %r1181;
	add.s32 	%r1194, %r1193, %r1182;
	add.s32 	%r5, %r1194, %r1183;
	add.s32 	%r6, %r5, %r1184;
	add.s32 	%r1145, %r6, %r1185;
	shr.u32 	%r7, %r3, 5;
	// begin inline asm
	mov.u32 %r1140, %laneid;
	// end inline asm
	mov.b32 	%r1143, 1;
	mov.b32 	%r1168, 0;
	mov.b32 	%r1170, -1;
	// begin inline asm
	{  .reg .s32 r0;  .reg .pred p;  shfl.sync.up.b32 r0|p, %r1145, %r1143, %r1168, %r1170;  @p add.s32 r0, r0, %r1145;  mov.s32 %r1141, r0;}
	// end inline asm
	mov.b32 	%r1149, 2;
	// begin inline asm
	{  .reg .s32 r0;  .reg .pred p;  shfl.sync.up.b32 r0|p, %r1141, %r1149, %r1168, %r1170;  @p add.s32 r0, r0, %r1141;  mov.s32 %r1147, r0;}
	// end inline asm
	mov.b32 	%r1155, 4;
	// begin inline asm
	{  .reg .s32 r0;  .reg .pred p;  shfl.sync.up.b32 r0|p, %r1147, %r1155, %r1168, %r1170;  @p add.s32 r0, r0, %r1147;  mov.s32 %r1153, r0;}
	// end inline asm
	mov.b32 	%r1161, 8;
	// begin inline asm
	{  .reg .s32 r0;  .reg .pred p;  shfl.sync.up.b32 r0|p, %r1153, %r1161, %r1168, %r1170;  @p add.s32 r0, r0, %r1153;  mov.s32 %r1159, r0;}
	// end inline asm
	mov.b32 	%r1167, 16;
	// begin inline asm
	{  .reg .s32 r0;  .reg .pred p;  shfl.sync.up.b32 r0|p, %r1159, %r1167, %r1168, %r1170;  @p add.s32 r0, r0, %r1159;  mov.s32 %r1165, r0;}
	// end inline asm
	setp.ne.s32 	%p453, %r1140, 31;
	@%p453 bra 	$L__BB4_4;
	shl.b32 	%r1195, %r7, 2;
	mov.u32 	%r1196, _ZZN3cub18CUB_300001_SM_10006detail6select23DeviceSelectSweepKernelINS2_10policy_hubIfhiLb0ELNS0_10SelectImplE0EE10Policy1000EN6thrust24THRUST_300001_SM_1000_NS6detail15normal_iteratorINS9_10device_ptrIfEEEENSB_INSC_IhEEEESE_PlNS0_13ScanTileStateIiLb1EEEN4vtkm21WrappedUnaryPredicateIhZNK4TaskclEvE10InCompleteEENS0_8NullTypeEiNS2_19streaming_context_tIlLb1EEELS5_0EEEvT0_T1_T2_T3_T4_T5_T6_T7_iT8_NS1_7vsmem_tEE19static_temp_storage;
	add.s32 	%r1197, %r1196, %r1195;
	st.shared.u32 	[%r1197], %r1165;
$L__BB4_4:
	bar.sync 	0;
	ld.shared.v4.u32 	{%r10, %r11, %r12, %r13}, [_ZZN3cub18CUB_300001_SM_10006detail6select23DeviceSelectSweepKernelINS2_10policy_hubIfhiLb0ELNS0_10SelectImplE0EE10Policy1000EN6thrust24THRUST_300001_SM_1000_NS6detail15normal_iteratorINS9_10device_ptrIfEEEENSB_INSC_IhEEEESE_PlNS0_13ScanTileStateIiLb1EEEN4vtkm21WrappedUnaryPredicateIhZNK4TaskclEvE10InCompleteEENS0_8NullTypeEiNS2_19streaming_context_tIlLb1EEELS5_0EEEvT0_T1_T2_T3_T4_T5_T6_T7_iT8_NS1_7vsmem_tEE19static_temp_storage];
	shr.u32 	%r1198, %r3, 5;
	add.s32 	%r1199, %r11, %r10;
	setp.eq.s32 	%p454, %r1198, 2;
	selp.b32 	%r1200, %r1199, %r10, %p454;
	add.s32 	%r1201, %r1199, %r12;
	setp.eq.s32 	%p455, %r1198, 3;
	selp.b32 	%r1202, %r1201, %r1200, %p455;
	add.s32 	%r1203, %r1201, %r13;
	setp.eq.s32 	%p456, %r1198, 4;
	selp.b32 	%r1204, %r1203, %r1202, %p456;
	ld.shared.v4.u32 	{%r14, %r15, %r16, %r17}, [_ZZN3cub18CUB_300001_SM_10006detail6select23DeviceSelectSweepKernelINS2_10policy_hubIfhiLb0ELNS0_10SelectImplE0EE10Policy1000EN6thrust24THRUST_300001_SM_1000_NS6detail15normal_iteratorINS9_10device_ptrIfEEEENSB_INSC_IhEEEESE_PlNS0_13ScanTileStateIiLb1EEEN4vtkm21WrappedUnaryPredicateIhZNK4TaskclEvE10InCompleteEENS0_8NullTypeEiNS2_19streaming_context_tIlLb1EEELS5_0EEEvT0_T1_T2_T3_T4_T5_T6_T7_iT8_NS1_7vsmem_tEE19static_temp_storage+16];
	add.s32 	%r1205, %r1203, %r14;
	setp.eq.s32 	%p457, %r1198, 5;
	selp.b32 	%r1206, %r1205, %r1204, %p457;
	add.s32 	%r1207, %r1205, %r15;
	setp.eq.s32 	%p458, %r1198, 6;
	selp.b32 	%r1208, %r1207, %r1206, %p458;
	add.s32 	%r1209, %r1207, %r16;
	setp.eq.s32 	%p459, %r1198, 7;
	selp.b32 	%r1210, %r1209, %r1208, %p459;
	add.s32 	%r1211, %r1209, %r17;
	setp.eq.s32 	%p460, %r1198, 8;
	selp.b32 	%r1212, %r1211, %r1210, %p460;
	ld.shared.v4.u32 	{%r18, %r19, %r20, %r21}, [_ZZN3cub18CUB_300001_SM_10006detail6select23DeviceSelectSweepKernelINS2_10policy_hubIfhiLb0ELNS0_10SelectImplE0EE10Policy1000EN6thrust24THRUST_300001_SM_1000_NS6detail15normal_iteratorINS9_10device_ptrIfEEEENSB_INSC_IhEEEESE_PlNS0_13ScanTileStateIiLb1EEEN4vtkm21WrappedUnaryPredicateIhZNK4TaskclEvE10InCompleteEENS0_8NullTypeEiNS2_19streaming_context_tIlLb1EEELS5_0EEEvT0_T1_T2_T3_T4_T5_T6_T7_iT8_NS1_7vsmem_tEE19static_temp_storage+32];
	add.s32 	%r1213, %r1211, %r18;
	setp.eq.s32 	%p461, %r1198, 9;
	selp.b32 	%r1214, %r1213, %r1212, %p461;
	add.s32 	%r1215, %r1213, %r19;
	setp.eq.s32 	%p462, %r1198, 10;
	selp.b32 	%r1216, %r1215, %r1214, %p462;
	add.s32 	%r1217, %r1215, %r20;
	setp.eq.s32 	%p463, %r1198, 11;
	selp.b32 	%r1218, %r1217, %r1216, %p463;
	add.s32 	%r1219, %r1217, %r21;
	setp.eq.s32 	%p464, %r1198, 12;
	selp.b32 	%r1220, %r1219, %r1218, %p464;
	ld.shared.v4.u32 	{%r22, %r23, %r24, %r25}, [_ZZN3cub18CUB_300001_SM_10006detail6select23DeviceSelectSweepKernelINS2_10policy_hubIfhiLb0ELNS0_10SelectImplE0EE10Policy1000EN6thrust24THRUST_300001_SM_1000_NS6detail15normal_iteratorINS9_10device_ptrIfEEEENSB_INSC_IhEEEESE_PlNS0_13ScanTileStateIiLb1EEEN4vtkm21WrappedUnaryPredicateIhZNK4TaskclEvE10InCompleteEENS0_8NullTypeEiNS2_19streaming_context_tIlLb1EEELS5_0EEEvT0_T1_T2_T3_T4_T5_T6_T7_iT8_NS1_7vsmem_tEE19static_temp_storage+48];
	add.s32 	%r1221, %r1219, %r22;
	setp.eq.s32 	%p465, %r1198, 13;
	selp.b32 	%r1222, %r1221, %r1220, %p465;
	add.s32 	%r1223, %r1221, %r23;
	setp.eq.s32 	%p466, %r1198, 14;
	selp.b32 	%r1224, %r1223, %r1222, %p466;
	add.s32 	%r1225, %r1223, %r24;
	setp.eq.s32 	%p467, %r1198, 15;
	selp.b32 	%r1226, %r1225, %r1224, %p467;
	setp.lt.u32 	%p468, %r3, 32;
	selp.b32 	%r1227, 0, %r1226, %p468;
	setp.eq.s32 	%p469, %r1140, 0;
	setp.eq.s16 	%p470, %rs14, 0;
	selp.u32 	%r1228, 1, 0, %p470;
	add.s32 	%r1229, %r6, %r1228;
	sub.s32 	%r1230, %r1165, %r1229;
	selp.b32 	%r1231, 0, %r1230, %p469;
	add.s32 	%r26, %r1227, %r1231;
	setp.eq.s16 	%p471, %rs1, 0;
	selp.u32 	%r1232, 1, 0, %p471;
	add.s32 	%r27, %r26, %r1232;
	setp.eq.s16 	%p472, %rs2, 0;
	selp.u32 	%r1233, 1, 0, %p472;
	add.s32 	%r1234, %r1233, %r1232;
	add.s32 	%r28, %r1234, %r26;
	setp.eq.s16 	%p473, %rs3, 0;
	selp.u32 	%r1235, 1, 0, %p473;
	add.s32 	%r29, %r28, %r1235;
	setp.eq.s16 	%p474, %rs4, 0;
	selp.u32 	%r1236, 1, 0, %p474;
	add.s32 	%r30, %r29, %r1236;
	add.s32 	%r31, %r4, %r26;
	setp.eq.s16 	%p475, %rs6, 0;
	selp.u32 	%r1237, 1, 0, %p475;
	add.s32 	%r32, %r31, %r1237;
	setp.eq.s16 	%p476, %rs7, 0;
	selp.u32 	%r1238, 1, 0, %p476;
	add.s32 	%r33, %r32, %r1238;
	setp.eq.s16 	%p477, %rs8, 0;
	selp.u32 	%r1239, 1, 0, %p477;
	add.s32 	%r34, %r33, %r1239;
	setp.eq.s16 	%p478, %rs9, 0;
	selp.u32 	%r1240, 1, 0, %p478;
	add.s32 	%r35, %r34, %r1240;
	setp.eq.s16 	%p479, %rs10, 0;
	selp.u32 	%r1241, 1, 0, %p479;
	add.s32 	%r36, %r35, %r1241;
	setp.eq.s16 	%p480, %rs11, 0;
	selp.u32 	%r1242, 1, 0, %p480;
	add.s32 	%r37, %r36, %r1242;
	add.s32 	%r38, %r5, %r26;
	add.s32 	%r39, %r6, %r26;
	setp.ne.s32 	%p481, %r3, 0;
	@%p481 bra 	$L__BB4_6;
	add.s64 	%rd562, %rd2, 256;
	add.s32 	%r1245, %r11, %r10;
	add.s32 	%r1246, %r1245, %r12;
	add.s32 	%r1247, %r1246, %r13;
	add.s32 	%r1248, %r1247, %r14;
	add.s32 	%r1249, %r1248, %r15;
	add.s32 	%r1250, %r1249, %r16;
	add.s32 	%r1251, %r1250, %r17;
	add.s32 	%r1252, %r1251, %r18;
	add.s32 	%r1253, %r1252, %r19;
	add.s32 	%r1254, %r1253, %r20;
	add.s32 	%r1255, %r1254, %r21;
	add.s32 	%r1256, %r1255, %r22;
	add.s32 	%r1257, %r1256, %r23;
	add.s32 	%r1258, %r1257, %r24;
	add.s32 	%r1244, %r1258, %r25;
	mov.b32 	%r1243, 101;
	// begin inline asm
	st.relaxed.gpu.v2.u32 [%rd562], {%r1243, %r1244};
	// end inline asm
$L__BB4_6:
	add.s32 	%r1259, %r11, %r10;
	add.s32 	%r1260, %r1259, %r12;
	add.s32 	%r1261, %r1260, %r13;
	add.s32 	%r1262, %r1261, %r14;
	add.s32 	%r1263, %r1262, %r15;
	add.s32 	%r1264, %r1263, %r16;
	add.s32 	%r1265, %r1264, %r17;
	add.s32 	%r1266, %r1265, %r18;
	add.s32 	%r1267, %r1266, %r19;
	add.s32 	%r1268, %r1267, %r20;
	add.s32 	%r1269, %r1268, %r21;
	add.s32 	%r1270, %r1269, %r22;
	add.s32 	%r1271, %r1270, %r23;
	add.s32 	%r1272, %r1271, %r24;
	add.s32 	%r1273, %r1272, %r25;
	setp.gt.s32 	%p482, %r1273, 512;
	@%p482 bra 	$L__BB4_63;
	setp.eq.s16 	%p483, %rs1, 0;
	mov.u64 	%rd563, %rd203;
	ld.param.u8 	%rs15, [%rd563];
	ld.param.u64 	%rd564, [%rd563+24];
	cvta.to.global.u64 	%rd6, %rd564;
	@%p483 bra 	$L__BB4_8;
	bra.uni 	$L__BB4_11;
$L__BB4_8:
	setp.ne.s16 	%p484, %rs15, 0;
	mov.b64 	%rd667, 0;
	@%p484 bra 	$L__BB4_10;
	ld.global.u64 	%rd667, [%rd6];
$L__BB4_10:
	cvt.s64.s32 	%rd566, %r26;
	add.s64 	%rd567, %rd667, %rd566;
	shl.b64 	%rd568, %rd567, 2;
	add.s64 	%rd569, %rd4, %rd568;
	st.global.f32 	[%rd569], %f1;
$L__BB4_11:
	setp.ne.s16 	%p485, %rs2, 0;
	@%p485 bra 	$L__BB4_15;
	setp.ne.s16 	%p486, %rs15, 0;
	mov.b64 	%rd668, 0;
	@%p486 bra 	$L__BB4_14;
	ld.global.u64 	%rd668, [%rd6];
$L__BB4_14:
	cvt.s64.s32 	%rd571, %r27;
	add.s64 	%rd572, %rd668, %rd571;
	shl.b64 	%rd573, %rd572, 2;
	add.s64 	%rd574, %rd4, %rd573;
	st.global.f32 	[%rd574], %f2;
$L__BB4_15:
	setp.ne.s16 	%p487, %rs3, 0;
	@%p487 bra 	$L__BB4_19;
	setp.ne.s16 	%p488, %rs15, 0;
	mov.b64 	%rd669, 0;
	@%p488 bra 	$L__BB4_18;
	ld.global.u64 	%rd669, [%rd6];
$L__BB4_18:
	cvt.s64.s32 	%rd576, %r28;
	add.s64 	%rd577, %rd669, %rd576;
	shl.b64 	%rd578, %rd577, 2;
	add.s64 	%rd579, %rd4, %rd578;
	st.global.f32 	[%rd579], %f3;
$L__BB4_19:
	setp.ne.s16 	%p489, %rs4, 0;
	@%p489 bra 	$L__BB4_23;
	setp.ne.s16 	%p490, %rs15, 0;
	mov.b64 	%rd670, 0;
	@%p490 bra 	$L__BB4_22;
	ld.global.u64 	%rd670, [%rd6];
$L__BB4_22:
	cvt.s64.s32 	%rd581, %r29;
	add.s64 	%rd582, %rd670, %rd581;
	shl.b64 	%rd583, %rd582, 2;
	add.s64 	%rd584, %rd4, %rd583;
	st.global.f32 	[%rd584], %f4;
$L__BB4_23:
	setp.ne.s16 	%p491, %rs5, 0;
	@%p491 bra 	$L__BB4_27;
	setp.ne.s16 	%p492, %rs15, 0;
	mov.b64 	%rd671, 0;
	@%p492 bra 	$L__BB4_26;
	ld.global.u64 	%rd671, [%rd6];
$L__BB4_26:
	cvt.s64.s32 	%rd586, %r30;
	add.s64 	%rd587, %rd671, %rd586;
	shl.b64 	%rd588, %rd587, 2;
	add.s64 	%rd589, %rd4, %rd588;
	st.global.f32 	[%rd589], %f5;
$L__BB4_27:
	setp.ne.s16 	%p493, %rs6, 0;
	@%p493 bra 	$L__BB4_31;
	setp.ne.s16 	%p494, %rs15, 0;
	mov.b64 	%rd672, 0;
	@%p494 bra 	$L__BB4_30;
	ld.global.u64 	%rd672, [%rd6];
$L__BB4_30:
	cvt.s64.s32 	%rd591, %r31;
	add.s64 	%rd592, %rd672, %rd591;
	shl.b64 	%rd593, %rd592, 2;
	add.s64 	%rd594, %rd4, %rd593;
	st.global.f32 	[%rd594], %f6;
$L__BB4_31:
	setp.ne.s16 	%p495, %rs7, 0;
	@%p495 bra 	$L__BB4_35;
	setp.ne.s16 	%p496, %rs15, 0;
	mov.b64 	%rd673, 0;
	@%p496 bra 	$L__BB4_34;
	ld.global.u64 	%rd673, [%rd6];
$L__BB4_34:
	cvt.s64.s32 	%rd596, %r32;
	add.s64 	%rd597, %rd673, %rd596;
	shl.b64 	%rd598, %rd597, 2;
	add.s64 	%rd599, %rd4, %rd598;
	st.global.f32 	[%rd599], %f7;
$L__BB4_35:
	setp.ne.s16 	%p497, %rs8, 0;
	@%p497 bra 	$L__BB4_39;
	setp.ne.s16 	%p498, %rs15, 0;
	mov.b64 	%rd674, 0;
	@%p498 bra 	$L__BB4_38;
	ld.global.u64 	%rd674, [%rd6];
$L__BB4_38:
	cvt.s64.s32 	%rd601, %r33;
	add.s64 	%rd602, %rd674, %rd601;
	shl.b64 	%rd603, %rd602, 2;
	add.s64 	%rd604, %rd4, %rd603;
	st.global.f32 	[%rd604], %f8;
$L__BB4_39:
	setp.ne.s16 	%p499, %rs9, 0;
	@%p499 bra 	$L__BB4_43;
	setp.ne.s16 	%p500, %rs15, 0;
	mov.b64 	%rd675, 0;
	@%p500 bra 	$L__BB4_42;
	ld.global.u64 	%rd675, [%rd6];
$L__BB4_42:
	cvt.s64.s32 	%rd606, %r34;
	add.s64 	%rd607, %rd675, %rd606;
	shl.b64 	%rd608, %rd607, 2;
	add.s64 	%rd609, %rd4, %rd608;
	st.global.f32 	[%rd609], %f9;
$L__BB4_43:
	setp.ne.s16 	%p501, %rs10, 0;
	@%p501 bra 	$L__BB4_47;
	setp.ne.s16 	%p502, %rs15, 0;
	mov.b64 	%rd676, 0;
	@%p502 bra 	$L__BB4_46;
	ld.global.u64 	%rd676, [%rd6];
$L__BB4_46:
	cvt.s64.s32 	%rd611, %r35;
	add.s64 	%rd612, %rd676, %rd611;
	shl.b64 	%rd613, %rd612, 2;
	add.s64 	%rd614, %rd4, %rd613;
	st.global.f32 	[%rd614], %f10;
$L__BB4_47:
	setp.ne.s16 	%p503, %rs11, 0;
	@%p503 bra 	$L__BB4_51;
	setp.ne.s16 	%p504, %rs15, 0;
	mov.b64 	%rd677, 0;
	@%p504 bra 	$L__BB4_50;
	ld.global.u64 	%rd677, [%rd6];
$L__BB4_50:
	cvt.s64.s32 	%rd616, %r36;
	add.s64 	%rd617, %rd677, %rd616;
	shl.b64 	%rd618, %rd617, 2;
	add.s64 	%rd619, %rd4, %rd618;
	st.global.f32 	[%rd619], %f11;
$L__BB4_51:
	setp.ne.s16 	%p505, %rs12, 0;
	@%p505 bra 	$L__BB4_55;
	setp.ne.s16 	%p506, %rs15, 0;
	mov.b64 	%rd678, 0;
	@%p506 bra 	$L__BB4_54;
	ld.global.u64 	%rd678, [%rd6];
$L__BB4_54:
	cvt.s64.s32 	%rd621, %r37;
	add.s64 	%rd622, %rd678, %rd621;
	shl.b64 	%rd623, %rd622, 2;
	add.s64 	%rd624, %rd4, %rd623;
	st.global.f32 	[%rd624], %f12;
$L__BB4_55:
	setp.ne.s16 	%p507, %rs13, 0;
	@%p507 bra 	$L__BB4_59;
	setp.ne.s16 	%p508, %rs15, 0;
	mov.b64 	%rd679, 0;
	@%p508 bra 	$L__BB4_58;
	ld.global.u64 	%rd679, [%rd6];
$L__BB4_58:
	cvt.s64.s32 	%rd626, %r38;
	add.s64 	%rd627, %rd679, %rd626;
	shl.b64 	%rd628, %rd627, 2;
	add.s64 	%rd629, %rd4, %rd628;
	st.global.f32 	[%rd629], %f13;
$L__BB4_59:
	setp.ne.s16 	%p509, %rs14, 0;
	@%p509 bra 	$L__BB4_573;
	setp.ne.s16 	%p510, %rs15, 0;
	mov.b64 	%rd680, 0;
	@%p510 bra 	$L__BB4_62;
	ld.global.u64 	%rd680, [%rd6];
$L__BB4_62:
	cvt.s64.s32 	%rd631, %r39;
	add.s64 	%rd632, %rd680, %rd631;
	shl.b64 	%rd633, %rd632, 2;
	add.s64 	%rd634, %rd4, %rd633;
	st.global.f32 	[%rd634], %f14;
	bra.uni 	$L__BB4_573;
$L__BB4_63:
	setp.ne.s16 	%p511, %rs1, 0;
	bar.sync 	0;
	@%p511 bra 	$L__BB4_65;
	shl.b32 	%r1274, %r26, 2;
	mov.u32 	%r1275, _ZZN3cub18CUB_300001_SM_10006detail6select23DeviceSelectSweepKernelINS2_10policy_hubIfhiLb0ELNS0_10SelectImplE0EE10Policy1000EN6thrust24THRUST_300001_SM_1000_NS6detail15normal_iteratorINS9_10device_ptrIfEEEENSB_INSC_IhEEEESE_PlNS0_13ScanTileStateIiLb1EEEN4vtkm21WrappedUnaryPredicateIhZNK4TaskclEvE10InCompleteEENS0_8NullTypeEiNS2_19streaming_context_tIlLb1EEELS5_0EEEvT0_T1_T2_T3_T4_T5_T6_T7_iT8_NS1_7vsmem_tEE19static_temp_storage;
	add.s32 	%r1276, %r1275, %r1274;
	st.shared.f32 	[%r1276], %f1;
$L__BB4_65:
	setp.ne.s16 	%p512, %rs2, 0;
	@%p512 bra 	$L__BB4_67;
	shl.b32 	%r1277, %r27, 2;
	mov.u32 	%r1278, _ZZN3cub18CUB_300001_SM_10006detail6select23DeviceSelectSweepKernelINS2_10policy_hubIfhiLb0ELNS0_10SelectImplE0EE10Policy1000EN6thrust24THRUST_300001_SM_1000_NS6detail15normal_iteratorINS9_10device_ptrIfEEEENSB_INSC_IhEEEESE_PlNS0_13ScanTileStateIiLb1EEEN4vtkm21WrappedUnaryPredicateIhZNK4TaskclEvE10InCompleteEENS0_8NullTypeEiNS2_19streaming_context_tIlLb1EEELS5_0EEEvT0_T1_T2_T3_T4_T5_T6_T7_iT8_NS1_7vsmem_tEE19static_temp_storage;
	add.s32 	%r1279, %r1278, %r1277;
	st.shared.f32 	[%r1279], %f2;
$L__BB4_67:
	setp.ne.s16 	%p513, %rs3, 0;
	@%p513 bra 	$L__BB4_69;
	shl.b32 	%r1280, %r28, 2;
	mov.u32 	%r1281, _ZZN3cub18CUB_300001_SM_10006detail6select23DeviceSelectSweepKernelINS2_10policy_hubIfhiLb0ELNS0_10SelectImplE0EE10Policy1000EN6thrust24THRUST_300001_SM_1000_NS6detail15normal_iteratorINS9_10device_ptrIfEEEENSB_INSC_IhEEEESE_PlNS0_13ScanTileStateIiLb1EEEN4vtkm21WrappedUnaryPredicateIhZNK4TaskclEvE10InCompleteEENS0_8NullTypeEiNS2_19streaming_context_tIlLb1EEELS5_0EEEvT0_T1_T2_T3_T4_T5_T6_T7_iT8_NS1_7vsmem_tEE19static_temp_storage;
	add.s32 	%r1282, %r1281, %r1280;
	st.shared.f32 	[%r1282], %f3;
$L__BB4_69:
	setp.ne.s16 	%p514, %rs4, 0;
	@%p514 bra 	$L__BB4_71;
	shl.b32 	%r1283, %r29, 2;
	mov.u32 	%r1284, _ZZN3cub18CUB_300001_SM_10006detail6select23DeviceSelectSweepKernelINS2_10policy_hubIfhiLb0ELNS0_10SelectImplE0EE10Policy1000EN6thrust24THRUST_300001_SM_1000_NS6detail15normal_iteratorINS9_10device_ptrIfEEEENSB_INSC_IhEEEESE_PlNS0_13ScanTileStateIiLb1EEEN4vtkm21WrappedUnaryPredicateIhZNK4TaskclEvE10InCompleteEENS0_8NullTypeEiNS2_19streaming_context_tIlLb1EEELS5_0EEEvT0_T1_T2_T3_T4_T5_T6_T7_iT8_NS1_7vsmem_tEE19static_temp_storage;
	add.s32 	%r1285, %r1284, %r1283;
	st.shared.f32 	[%r1285], %f4;
$L__BB4_71:
	setp.ne.s16 	%p515, %rs5, 0;
	@%p515 bra 	$L__BB4_73;
	shl.b32 	%r1286, %r30, 2;
	mov.u32 	%r1287, _ZZN3cub18CUB_300001_SM_10006detail6select23DeviceSelectSweepKernelINS2_10policy_hubIfhiLb0ELNS0_10SelectImplE0EE10Policy1000EN6thrust24THRUST_300001_SM_1000_NS6detail15normal_iteratorINS9_10device_ptrIfEEEENSB_INSC_IhEEEESE_PlNS0_13ScanTileStateIiLb1EEEN4vtkm21WrappedUnaryPredicateIhZNK4TaskclEvE10InCompleteEENS0_8NullTypeEiNS2_19streaming_context_tIlLb1EEELS5_0EEEvT0_T1_T2_T3_T4_T5_T6_T7_iT8_NS1_7vsmem_tEE19static_temp_storage;
	add.s32 	%r1288, %r1287, %r1286;
	st.shared.f32 	[%r1288], %f5;
$L__BB4_73:
	setp.ne.s16 	%p516, %rs6, 0;
	@%p516 bra 	$L__BB4_75;
	shl.b32 	%r1289, %r31, 2;
	mov.u32 	%r1290, _ZZN3cub18CUB_300001_SM_10006detail6select23DeviceSelectSweepKernelINS2_10policy_hubIfhiLb0ELNS0_10SelectImplE0EE10Policy1000EN6thrust24THRUST_300001_SM_1000_NS6detail15normal_iteratorINS9_10device_ptrIfEEEENSB_INSC_IhEEEESE_PlNS0_13ScanTileStateIiLb1EEEN4vtkm21WrappedUnaryPredicateIhZNK4TaskclEvE10InCompleteEENS0_8NullTypeEiNS2_19streaming_context_tIlLb1EEELS5_0EEEvT0_T1_T2_T3_T4_T5_T6_T7_iT8_NS1_7vsmem_tEE19static_temp_storage;
	add.s32 	%r1291, %r1290, %r1289;
	st.shared.f32 	[%r1291], %f6;
$L__BB4_75:
	setp.ne.s16 	%p517, %rs7, 0;
	@%p517 bra 	$L__BB4_77;
	shl.b32 	%r1292, %r32, 2;
	mov.u32 	%r1293, _ZZN3cub18CUB_300001_SM_10006detail6select23DeviceSelectSweepKernelINS2_10policy_hubIfhiLb0ELNS0_10SelectImplE0EE10Policy1000EN6thrust24THRUST_300001_SM_1000_NS6detail15normal_iteratorINS9_10device_ptrIfEEEENSB_INSC_IhEEEESE_PlNS0_13ScanTileStateIiLb1EEEN4vtkm21WrappedUnaryPredicateIhZNK4TaskclEvE10InCompleteEENS0_8NullTypeEiNS2_19streaming_context_tIlLb1EEELS5_0EEEvT0_T1_T2_T3_T4_T5_T6_T7_iT8_NS1_7vsmem_tEE19static_temp_storage;
	add.s32 	%r1294, %r1293, %r1292;
	st.shared.f32 	[%r1294], %f7;
$L__BB4_77:
	setp.ne.s16 	%p518, %rs8, 0;
	@%p518 bra 	$L__BB4_79;
	shl.b32 	%r1295, %r33, 2;
	mov.u32 	%r1296, _ZZN3cub18CUB_300001_SM_10006detail6select23DeviceSelectSweepKernelINS2_10policy_hubIfhiLb0ELNS0_10SelectImplE0EE10Policy1000EN6thrust24THRUST_300001_SM_1000_NS6detail15normal_iteratorINS9_10device_ptrIfEEEENSB_INSC_IhEEEESE_PlNS0_13ScanTileStateIiLb1EEEN4vtkm21WrappedUnaryPredicateIhZNK4TaskclEvE10InCompleteEENS0_8NullTypeEiNS2_19streaming_context_tIlLb1EEELS5_0EEEvT0_T1_T2_T3_T4_T5_T6_T7_iT8_NS1_7vsmem_tEE19static_temp_storage;
	add.s32 	%r1297, %r1296, %r1295;
	st.shared.f32 	[%r1297], %f8;
$L__BB4_79:
	setp.ne.s16 	%p519, %rs9, 0;
	@%p519 bra 	$L__BB4_81;
	shl.b32 	%r1298, %r34, 2;
	mov.u32 	%r1299, _ZZN3cub18CUB_300001_SM_10006detail6select23DeviceSelectSweepKernelINS2_10policy_hubIfhiLb0ELNS0_10SelectImplE0EE10Policy1000EN6thrust24THRUST_300001_SM_1000_NS6detail15normal_iteratorINS9_10device_ptrIfEEEENSB_INSC_IhEEEESE_PlNS0_13ScanTileStateIiLb1EEEN4vtkm21WrappedUnaryPredicateIhZNK4TaskclEvE10InCompleteEENS0_8NullTypeEiNS2_19streaming_context_tIlLb1EEELS5_0EEEvT0_T1_T2_T3_T4_T5_T6_T7_iT8_NS1_7vsmem_tEE19static_temp_storage;
	add.s32 	%r1300, %r1299, %r1298;
	st.shared.f32 	[%r1300], %f9;
$L__BB4_81:
	setp.ne.s16 	%p520, %rs10, 0;
	@%p520 bra 	$L__BB4_83;
	shl.b32 	%r1301, %r35, 2;
	mov.u32 	%r1302, _ZZN3cub18CUB_300001_SM_10006detail6select23DeviceSelectSweepKernelINS2_10policy_hubIfhiLb0ELNS0_10SelectImplE0EE10Policy1000EN6thrust24THRUST_300001_SM_1000_NS6detail15normal_iteratorINS9_10device_ptrIfEEEENSB_INSC_IhEEEESE_PlNS0_13ScanTileStateIiLb1EEEN4vtkm21WrappedUnaryPredicateIhZNK4TaskclEvE10InCompleteEENS0_8NullTypeEiNS2_19streaming_context_tIlLb1EEELS5_0EEEvT0_T1_T2_T3_T4_T5_T6_T7_iT8_NS1_7vsmem_tEE19static_temp_storage;
	add.s32 	%r1303, %r1302, %r1301;
	st.shared.f32 	[%r1303], %f10;
$L__BB4_83:
	setp.ne.s16 	%p521, %rs11, 0;
	@%p521 bra 	$L__BB4_85;
	shl.b32 	%r1304, %r36, 2;
	mov.u32 	%r1305, _ZZN3cub18CUB_300001_SM_10006detail6select23DeviceSelectSweepKernelINS2_10policy_hubIfhiLb0ELNS0_10SelectImplE0EE10Policy1000EN6thrust24THRUST_300001_SM_1000_NS6detail15normal_iteratorINS9_10device_ptrIfEEEENSB_INSC_IhEEEESE_PlNS0_13ScanTileStateIiLb1EEEN4vtkm21WrappedUnaryPredicateIhZNK4TaskclEvE10InCompleteEENS0_8NullTypeEiNS2_19streaming_context_tIlLb1EEELS5_0EEEvT0_T1_T2_T3_T4_T5_T6_T7_iT8_NS1_7vsmem_tEE19static_temp_storage;
	add.s32 	%r1306, %r1305, %r1304;
	st.shared.f32 	[%r1306], %f11;
$L__BB4_85:
	setp.ne.s16 	%p522, %rs12, 0;
	@%p522 bra 	$L__BB4_87;
	shl.b32 	%r1307, %r37, 2;
	mov.u32 	%r1308, _ZZN3cub18CUB_300001_SM_10006detail6select23DeviceSelectSweepKernelINS2_10policy_hubIfhiLb0ELNS0_10SelectImplE0EE10Policy1000EN6thrust24THRUST_300001_SM_1000_NS6detail15normal_iteratorINS9_10device_ptrIfEEEENSB_INSC_IhEEEESE_PlNS0_13ScanTileStateIiLb1EEEN4vtkm21WrappedUnaryPredicateIhZNK4TaskclEvE10InCompleteEENS0_8NullTypeEiNS2_19streaming_context_tIlLb1EEELS5_0EEEvT0_T1_T2_T3_T4_T5_T6_T7_iT8_NS1_7vsmem_tEE19static_temp_storage;
	add.s32 	%r1309, %r1308, %r1307;
	st.shared.f32 	[%r1309], %f12;
$L__BB4_87:
	setp.ne.s16 	%p523, %rs13, 0;
	@%p523 bra 	$L__BB4_89;
	shl.b32 	%r1310, %r38, 2;
	mov.u32 	%r1311, _ZZN3cub18CUB_300001_SM_10006detail6select23DeviceSelectSweepKernelINS2_10policy_hubIfhiLb0ELNS0_10SelectImplE0EE10Policy1000EN6thrust24THRUST_300001_SM_1000_NS6detail15normal_iteratorINS9_10device_ptrIfEEEENSB_INSC_IhEEEESE_PlNS0_13ScanTileStateIiLb1EEEN4vtkm21WrappedUnaryPredicateIhZNK4TaskclEvE10InCompleteEENS0_8NullTypeEiNS2_19streaming_context_tIlLb1EEELS5_0EEEvT0_T1_T2_T3_T4_T5_T6_T7_iT8_NS1_7vsmem_tEE19static_temp_storage;
	add.s32 	%r1312, %r1311, %r1310;
	st.shared.f32 	[%r1312], %f13;
$L__BB4_89:
	setp.ne.s16 	%p524, %rs14, 0;
	@%p524 bra 	$L__BB4_91;
	shl.b32 	%r1313, %r39, 2;
	mov.u32 	%r1314, _ZZN3cub18CUB_300001_SM_10006detail6select23DeviceSelectSweepKernelINS2_10policy_hubIfhiLb0ELNS0_10SelectImplE0EE10Policy1000EN6thrust24THRUST_300001_SM_1000_NS6detail15normal_iteratorINS9_10device_ptrIfEEEENSB_INSC_IhEEEESE_PlNS0_13ScanTileStateIiLb1EEEN4vtkm21WrappedUnaryPredicateIhZNK4TaskclEvE10InCompleteEENS0_8NullTypeEiNS2_19streaming_context_tIlLb1EEELS5_0EEEvT0_T1_T2_T3_T4_T5_T6_T7_iT8_NS1_7vsmem_tEE19static_temp_storage;
	add.s32 	%r1315, %r1314, %r1313;
	st.shared.f32 	[%r1315], %f14;
$L__BB4_91:
	bar.sync 	0;
	mov.u32 	%r1362, %tid.x;
	setp.ge.u32 	%p525, %r1362, %r1273;
	@%p525 bra 	$L__BB4_573;
	mov.u64 	%rd635, %rd203;
	ld.param.u8 	%rs16, [%rd635];
	ld.param.u64 	%rd636, [%rd635+24];
	cvta.to.global.u64 	%rd7, %rd636;
	add.s32 	%r1330, %r11, %r12;
	add.s32 	%r1331, %r1330, %r13;
	add.s32 	%r1332, %r1331, %r14;
	add.s32 	%r1333, %r1332, %r15;
	add.s32 	%r1334, %r1333, %r16;
	add.s32 	%r1335, %r1334, %r17;
	add.s32 	%r1336, %r1335, %r18;
	add.s32 	%r1337, %r1336, %r19;
	add.s32 	%r1338, %r1337, %r20;
	add.s32 	%r1339, %r1338, %r21;
	add.s32 	%r1340, %r1339, %r22;
	add.s32 	%r1341, %r1340, %r23;
	add.s32 	%r1342, %r1341, %r24;
	add.s32 	%r1343, %r1342, %r25;
	add.s32 	%r1344, %r1343, %r10;
	not.b32 	%r1345, %r1362;
	add.s32 	%r42, %r1344, %r1345;
	and.b32  	%r1346, %r42, 1536;
	setp.eq.s32 	%p526, %r1346, 1536;
	@%p526 bra 	$L__BB4_97;
	cvt.u64.u32 	%rd660, %r1362;
	shl.b32 	%r1347, %r1362, 2;
	mov.u32 	%r1348, _ZZN3cub18CUB_300001_SM_10006detail6select23DeviceSelectSweepKernelINS2_10policy_hubIfhiLb0ELNS0_10SelectImplE0EE10Policy1000EN6thrust24THRUST_300001_SM_1000_NS6detail15normal_iteratorINS9_10device_ptrIfEEEENSB_INSC_IhEEEESE_PlNS0_13ScanTileStateIiLb1EEEN4vtkm21WrappedUnaryPredicateIhZNK4TaskclEvE10InCompleteEENS0_8NullTypeEiNS2_19streaming_context_tIlLb1EEELS5_0EEEvT0_T1_T2_T3_T4_T5_T6_T7_iT8_NS1_7vsmem_tEE19static_temp_storage;
	add.s32 	%r1359, %r1348, %r1347;
	shr.u32 	%r1349, %r42, 9;
	add.s32 	%r1350, %r1349, 1;
	and.b32  	%r1351, %r1350, 3;
	neg.s32 	%r1358, %r1351;
$L__BB4_94:
	.pragma "nounroll";
	setp.ne.s16 	%p527, %rs16, 0;
	mov.b64 	%rd661, 0;
	@%p527 bra 	$L__BB4_96;
	ld.global.u64 	%rd661, [%rd7];
$L__BB4_96:
	add.s64 	%rd638, %rd661, %rd660;
	shl.b64 	%rd639, %rd638, 2;
	add.s64 	%rd640, %rd4, %rd639;
	ld.shared.f32 	%f128, [%r1359];
	st.global.f32 	[%rd640], %f128;
	add.s64 	%rd660, %rd660, 512;
	cvt.u32.u64 	%r1362, %rd660;
	add.s32 	%r1359, %r1359, 2048;
	add.s32 	%r1358, %r1358, 1;
	setp.ne.s32 	%p528, %r1358, 0;
	@%p528 bra 	$L__BB4_94;
$L__BB4_97:
	setp.lt.u32 	%p529, %r42, 1536;
	@%p529 bra 	$L__BB4_573;
	mul.wide.u32 	%rd642, %r1362, 4;
	add.s64 	%rd13, %rd4, %rd642;
	shl.b32 	%r1352, %r1362, 2;
	mov.u32 	%r1353, _ZZN3cub18CUB_300001_SM_10006detail6select23DeviceSelectSweepKernelINS2_10policy_hubIfhiLb0ELNS0_10SelectImplE0EE10Policy1000EN6thrust24THRUST_300001_SM_1000_NS6detail15normal_iteratorINS9_10device_ptrIfEEEENSB_INSC_IhEEEESE_PlNS0_13ScanTileStateIiLb1EEEN4vtkm21WrappedUnaryPredicateIhZNK4TaskclEvE10InCompleteEENS0_8NullTypeEiNS2_19streaming_context_tIlLb1EEELS5_0EEEvT0_T1_T2_T3_T4_T5_T6_T7_iT8_NS1_7vsmem_tEE19static_temp_storage;
	add.s32 	%r1354, %r1352, %r1353;
	add.s32 	%r1361, %r1354, 4096;
	mov.b64 	%rd662, 0;
$L__BB4_99:
	setp.ne.s16 	%p530, %rs16, 0;
	mov.b64 	%rd663, 0;
	@%p530 bra 	$L__BB4_101;
	ld.global.u64 	%rd663, [%rd7];
$L__BB4_101:
	setp.ne.s16 	%p531, %rs16, 0;
	shl.b64 	%rd645, %rd663, 2;
	add.s64 	%rd646, %rd662, %rd645;
	add.s64 	%rd647, %rd13, %rd646;
	ld.shared.f32 	%f129, [%r1361+-4096];
	st.global.f32 	[%rd647], %f129;
	mov.b64 	%rd664, 0;
	@%p531 bra 	$L__BB4_103;
	ld.global.u64 	%rd664, [%rd7];
$L__BB4_103:
	setp.ne.s16 	%p532, %rs16, 0;
	shl.b64 	%rd649, %rd664, 2;
	add.s64 	%rd650, %rd662, %rd649;
	add.s64 	%rd651, %rd13, %rd650;
	ld.shared.f32 	%f130, [%r1361+-2048];
	st.global.f32 	[%rd651+2048], %f130;
	mov.b64 	%rd665, 0;
	@%p532 bra 	$L__BB4_105;
	ld.global.u64 	%rd665, [%rd7];
$L__BB4_105:
	setp.ne.s16 	%p533, %rs16, 0;
	shl.b64 	%rd653, %rd665, 2;
	add.s64 	%rd654, %rd662, %rd653;
	add.s64 	%rd655, %rd13, %rd654;
	ld.shared.f32 	%f131, [%r1361];
	st.global.f32 	[%rd655+4096], %f131;
	mov.b64 	%rd666, 0;
	@%p533 bra 	$L__BB4_107;
	ld.global.u64 	%rd666, [%rd7];
$L__BB4_107:
	shl.b64 	%rd656, %rd666, 2;
	add.s64 	%rd657, %rd662, %rd656;
	add.s64 	%rd658, %rd13, %rd657;
	ld.shared.f32 	%f132, [%r1361+2048];
	st.global.f32 	[%rd658+6144], %f132;
	add.s32 	%r1362, %r1362, 2048;
	add.s64 	%rd662, %rd662, 8192;
	add.s32 	%r1361, %r1361, 8192;
	setp.lt.s32 	%p534, %r1362, %r1273;
	@%p534 bra 	$L__BB4_99;
	bra.uni 	$L__BB4_573;
$L__BB4_108:
	ld.param.u8 	%rs110, [%rd1];
	setp.eq.s16 	%p320, %rs110, 0;
	ld.param.u64 	%rd438, [%rd1+16];
	selp.b64 	%rd439, %rd438, 0, %p320;
	cvt.s64.s32 	%rd440, %r2;
	add.s64 	%rd441, %rd439, %rd440;
	mov.u32 	%r1380, %tid.x;
	mul.lo.s32 	%r885, %r1380, 14;
	cvt.u64.u32 	%rd442, %r885;
	add.s64 	%rd443, %rd441, %rd442;
	shl.b64 	%rd444, %rd443, 2;
	add.s64 	%rd445, %rd3, %rd444;
	ld.global.f32 	%f15, [%rd445];
	ld.global.f32 	%f16, [%rd445+4];
	ld.global.f32 	%f17, [%rd445+8];
	ld.global.f32 	%f18, [%rd445+12];
	ld.global.f32 	%f19, [%rd445+16];
	ld.global.f32 	%f20, [%rd445+20];
	ld.global.f32 	%f21, [%rd445+24];
	ld.global.f32 	%f22, [%rd445+28];
	ld.global.f32 	%f23, [%rd445+32];
	ld.global.f32 	%f24, [%rd445+36];
	ld.global.f32 	%f25, [%rd445+40];
	ld.global.f32 	%f26, [%rd445+44];
	ld.global.f32 	%f27, [%rd445+48];
	ld.global.f32 	%f28, [%rd445+52];
	bar.sync 	0;
	add.s64 	%rd446, %rd5, %rd443;
	ld.global.u8 	%rs17, [%rd446];
	ld.global.u8 	%rs18, [%rd446+1];
	ld.global.u8 	%rs19, [%rd446+2];
	ld.global.u8 	%rs20, [%rd446+3];
	ld.global.u8 	%rs21, [%rd446+4];
	ld.global.u8 	%rs22, [%rd446+5];
	ld.global.u8 	%rs23, [%rd446+6];
	ld.global.u8 	%rs24, [%rd446+7];
	ld.global.u8 	%rs25, [%rd446+8];
	ld.global.u8 	%rs26, [%rd446+9];
	ld.global.u8 	%rs27, [%rd446+10];
	ld.global.u8 	%rs28, [%rd446+11];
	ld.global.u8 	%rs29, [%rd446+12];
	ld.global.u8 	%rs30, [%rd446+13];
	setp.eq.s16 	%p321, %rs17, 0;
	selp.u32 	%r886, 1, 0, %p321;
	setp.eq.s16 	%p322, %rs18, 0;
	selp.u32 	%r887, 1, 0, %p322;
	setp.eq.s16 	%p323, %rs19, 0;
	selp.u32 	%r888, 1, 0, %p323;
	setp.eq.s16 	%p324, %rs20, 0;
	selp.u32 	%r889, 1, 0, %p324;
	setp.eq.s16 	%p325, %rs21, 0;
	selp.u32 	%r890, 1, 0, %p325;
	setp.eq.s16 	%p326, %rs22, 0;
	selp.u32 	%r891, 1, 0, %p326;
	setp.eq.s16 	%p327, %rs23, 0;
	selp.u32 	%r892, 1, 0, %p327;
	setp.eq.s16 	%p328, %rs24, 0;
	selp.u32 	%r893, 1, 0, %p328;
	setp.eq.s16 	%p329, %rs25, 0;
	selp.u32 	%r894, 1, 0, %p329;
	setp.eq.s16 	%p330, %rs26, 0;
	selp.u32 	%r895, 1, 0, %p330;
	setp.eq.s16 	%p331, %rs27, 0;
	selp.u32 	%r896, 1, 0, %p331;
	setp.eq.s16 	%p332, %rs28, 0;
	selp.u32 	%r897, 1, 0, %p332;
	setp.eq.s16 	%p333, %rs29, 0;
	selp.u32 	%r898, 1, 0, %p333;
	setp.eq.s16 	%p334, %rs30, 0;
	selp.u32 	%r899, 1, 0, %p334;
	bar.sync 	0;
	add.s32 	%r900, %r887, %r886;
	add.s32 	%r901, %r900, %r888;
	add.s32 	%r902, %r901, %r889;
	add.s32 	%r57, %r902, %r890;
	add.s32 	%r58, %r57, %r891;
	add.s32 	%r59, %r58, %r892;
	add.s32 	%r60, %r59, %r893;
	add.s32 	%r61, %r60, %r894;
	add.s32 	%r62, %r61, %r895;
	add.s32 	%r63, %r62, %r896;
	add.s32 	%r64, %r63, %r897;
	add.s32 	%r903, %r64, %r898;
	add.s32 	%r859, %r903, %r899;
	shr.u32 	%r66, %r1380, 5;
	// begin inline asm
	mov.u32 %r854, %laneid;
	// end inline asm
	mov.b32 	%r857, 1;
	mov.b32 	%r882, 0;
	mov.b32 	%r884, -1;
	// begin inline asm
	{  .reg .s32 r0;  .reg .pred p;  shfl.sync.up.b32 r0|p, %r859, %r857, %r882, %r884;  @p add.s32 r0, r0, %r859;  mov.s32 %r855, r0;}
	// end inline asm
	mov.b32 	%r863, 2;
	// begin inline asm
	{  .reg .s32 r0;  .reg .pred p;  shfl.sync.up.b32 r0|p, %r855, %r863, %r882, %r884;  @p add.s32 r0, r0, %r855;  mov.s32 %r861, r0;}
	// end inline asm
	mov.b32 	%r869, 4;
	// begin inline asm
	{  .reg .s32 r0;  .reg .pred p;  shfl.sync.up.b32 r0|p, %r861, %r869, %r882, %r884;  @p add.s32 r0, r0, %r861;  mov.s32 %r867, r0;}
	// end inline asm
	mov.b32 	%r875, 8;
	// begin inline asm
	{  .reg .s32 r0;  .reg .pred p;  shfl.sync.up.b32 r0|p, %r867, %r875, %r882, %r884;  @p add.s32 r0, r0, %r867;  mov.s32 %r873, r0;}
	// end inline asm
	mov.b32 	%r881, 16;
	// begin inline asm
	{  .reg .s32 r0;  .reg .pred p;  shfl.sync.up.b32 r0|p, %r873, %r881, %r882, %r884;  @p add.s32 r0, r0, %r873;  mov.s32 %r879, r0;}
	// end inline asm
	setp.ne.s32 	%p335, %r854, 31;
	@%p335 bra 	$L__BB4_110;
	shl.b32 	%r904, %r66, 2;
	mov.u32 	%r905, _ZZN3cub18CUB_300001_SM_10006detail6select23DeviceSelectSweepKernelINS2_10policy_hubIfhiLb0ELNS0_10SelectImplE0EE10Policy1000EN6thrust24THRUST_300001_SM_1000_NS6detail15normal_iteratorINS9_10device_ptrIfEEEENSB_INSC_IhEEEESE_PlNS0_13ScanTileStateIiLb1EEEN4vtkm21WrappedUnaryPredicateIhZNK4TaskclEvE10InCompleteEENS0_8NullTypeEiNS2_19streaming_context_tIlLb1EEELS5_0EEEvT0_T1_T2_T3_T4_T5_T6_T7_iT8_NS1_7vsmem_tEE19static_temp_storage;
	add.s32 	%r906, %r905, %r904;
	st.shared.u32 	[%r906], %r879;
$L__BB4_110:
	sub.s32 	%r907, %r879, %r859;
	bar.sync 	0;
	ld.shared.v4.u32 	{%r908, %r909, %r910, %r911}, [_ZZN3cub18CUB_300001_SM_10006detail6select23DeviceSelectSweepKernelINS2_10policy_hubIfhiLb0ELNS0_10SelectImplE0EE10Policy1000EN6thrust24THRUST_300001_SM_1000_NS6detail15normal_iteratorINS9_10device_ptrIfEEEENSB_INSC_IhEEEESE_PlNS0_13ScanTileStateIiLb1EEEN4vtkm21WrappedUnaryPredicateIhZNK4TaskclEvE10InCompleteEENS0_8NullTypeEiNS2_19streaming_context_tIlLb1EEELS5_0EEEvT0_T1_T2_T3_T4_T5_T6_T7_iT8_NS1_7vsmem_tEE19static_temp_storage];
	add.s32 	%r912, %r909, %r908;
	setp.eq.s32 	%p336, %r66, 2;
	selp.b32 	%r913, %r912, %r908, %p336;
	add.s32 	%r914, %r912, %r910;
	setp.eq.s32 	%p337, %r66, 3;
	selp.b32 	%r915, %r914, %r913, %p337;
	add.s32 	%r916, %r914, %r911;
	setp.eq.s32 	%p338, %r66, 4;
	selp.b32 	%r917, %r916, %r915, %p338;
	ld.shared.v4.u32 	{%r918, %r919, %r920, %r921}, [_ZZN3cub18CUB_300001_SM_10006detail6select23DeviceSelectSweepKernelINS2_10policy_hubIfhiLb0ELNS0_10SelectImplE0EE10Policy1000EN6thrust24THRUST_300001_SM_1000_NS6detail15normal_iteratorINS9_10device_ptrIfEEEENSB_INSC_IhEEEESE_PlNS0_13ScanTileStateIiLb1EEEN4vtkm21WrappedUnaryPredicateIhZNK4TaskclEvE10InCompleteEENS0_8NullTypeEiNS2_19streaming_context_tIlLb1EEELS5_0EEEvT0_T1_T2_T3_T4_T5_T6_T7_iT8_NS1_7vsmem_tEE19static_temp_storage+16];
	add.s32 	%r922, %r916, %r918;
	setp.eq.s32 	%p339, %r66, 5;
	selp.b32 	%r923, %r922, %r917, %p339;
	add.s32 	%r924, %r922, %r919;
	setp.eq.s32 	%p340, %r66, 6;
	selp.b32 	%r925, %r924, %r923, %p340;
	add.s32 	%r926, %r924, %r920;
	setp.eq.s32 	%p341, %r66, 7;
	selp.b32 	%r927, %r926, %r925, %p341;
	add.s32 	%r928, %r926, %r921;
	setp.eq.s32 	%p342, %r66, 8;
	selp.b32 	%r929, %r928, %r927, %p342;
	ld.shared.v4.u32 	{%r930, %r931, %r932, %r933}, [_ZZN3cub18CUB_300001_SM_10006detail6select23DeviceSelectSweepKernelINS2_10policy_hubIfhiLb0ELNS0_10SelectImplE0EE10Policy1000EN6thrust24THRUST_300001_SM_1000_NS6detail15normal_iteratorINS9_10device_ptrIfEEEENSB_INSC_IhEEEESE_PlNS0_13ScanTileStateIiLb1EEEN4vtkm21WrappedUnaryPredicateIhZNK4TaskclEvE10InCompleteEENS0_8NullTypeEiNS2_19streaming_context_tIlLb1EEELS5_0EEEvT0_T1_T2_T3_T4_T5_T6_T7_iT8_NS1_7vsmem_tEE19static_temp_storage+32];
	add.s32 	%r934, %r928, %r930;
	setp.eq.s32 	%p343, %r66, 9;
	selp.b32 	%r935, %r934, %r929, %p343;
	add.s32 	%r936, %r934, %r931;
	setp.eq.s32 	%p344, %r66, 10;
	selp.b32 	%r937, %r936, %r935, %p344;
	add.s32 	%r938, %r936, %r932;
	setp.eq.s32 	%p345, %r66, 11;
	selp.b32 	%r939, %r938, %r937, %p345;
	add.s32 	%r940, %r938, %r933;
	setp.eq.s32 	%p346, %r66, 12;
	selp.b32 	%r941, %r940, %r939, %p346;
	ld.shared.v4.u32 	{%r942, %r943, %r944, %r945}, [_ZZN3cub18CUB_300001_SM_10006detail6select23DeviceSelectSweepKernelINS2_10policy_hubIfhiLb0ELNS0_10SelectImplE0EE10Policy1000EN6thrust24THRUST_300001_SM_1000_NS6detail15normal_iteratorINS9_10device_ptrIfEEEENSB_INSC_IhEEEESE_PlNS0_13ScanTileStateIiLb1EEEN4vtkm21WrappedUnaryPredicateIhZNK4TaskclEvE10InCompleteEENS0_8NullTypeEiNS2_19streaming_context_tIlLb1EEELS5_0EEEvT0_T1_T2_T3_T4_T5_T6_T7_iT8_NS1_7vsmem_tEE19static_temp_storage+48];
	add.s32 	%r946, %r940, %r942;
	setp.eq.s32 	%p347, %r66, 13;
	selp.b32 	%r947, %r946, %r941, %p347;
	add.s32 	%r948, %r946, %r943;
	setp.eq.s32 	%p348, %r66, 14;
	selp.b32 	%r949, %r948, %r947, %p348;
	add.s32 	%r950, %r948, %r944;
	setp.eq.s32 	%p349, %r66, 15;
	selp.b32 	%r951, %r950, %r949, %p349;
	add.s32 	%r69, %r950, %r945;
	setp.gt.u32 	%p350, %r1380, 31;
	setp.lt.u32 	%p351, %r1380, 32;
	setp.eq.s32 	%p352, %r854, 0;
	selp.b32 	%r952, 0, %r907, %p352;
	add.s32 	%r1376, %r951, %r952;
	selp.b32 	%r71, %r907, %r1376, %p351;
	@%p350 bra 	$L__BB4_126;
	setp.ne.s32 	%p353, %r1380, 0;
	mul.wide.s32 	%rd447, %r1363, 8;
	add.s64 	%rd52, %rd2, %rd447;
	@%p353 bra 	$L__BB4_113;
	st.shared.u32 	[_ZZN3cub18CUB_300001_SM_10006detail6select23DeviceSelectSweepKernelINS2_10policy_hubIfhiLb0ELNS0_10SelectImplE0EE10Policy1000EN6thrust24THRUST_300001_SM_1000_NS6detail15normal_iteratorINS9_10device_ptrIfEEEENSB_INSC_IhEEEESE_PlNS0_13ScanTileStateIiLb1EEEN4vtkm21WrappedUnaryPredicateIhZNK4TaskclEvE10InCompleteEENS0_8NullTypeEiNS2_19streaming_context_tIlLb1EEELS5_0EEEvT0_T1_T2_T3_T4_T5_T6_T7_iT8_NS1_7vsmem_tEE19static_temp_storage+108], %r69;
	add.s64 	%rd448, %rd52, 256;
	mov.b32 	%r953, 100;
	// begin inline asm
	st.relaxed.gpu.v2.u32 [%rd448], {%r953, %r69};
	// end inline asm
$L__BB4_113:
	not.b32 	%r959, %r1380;
	add.s32 	%r1371, %r1363, %r959;
	mov.b32 	%r955, 675;
	// begin inline asm
	nanosleep.u32 %r955;
	// end inline asm
	mul.wide.s32 	%rd450, %r1371, 8;
	add.s64 	%rd451, %rd2, %rd450;
	add.s64 	%rd449, %rd451, 256;
	// begin inline asm
	ld.relaxed.gpu.v2.u32 {%r1373, %r1365}, [%rd449];
	// end inline asm
	mov.b32 	%r1366, 422;
$L__BB4_114:
	setp.eq.s32 	%p354, %r1373, 99;
	mov.b32 	%r960, -1;
	vote.sync.any.pred 	%p355, %p354, %r960;
	not.pred 	%p356, %p355;
	@%p356 bra 	$L__BB4_116;
	mul.lo.s32 	%r1138, %r1363, 16807;
	and.b32  	%r1363, %r1138, 2147483647;
	add.s32 	%r1139, %r1366, 1;
	rem.u32 	%r1135, %r1363, %r1139;
	// begin inline asm
	nanosleep.u32 %r1135;
	// end inline asm
	shr.u32 	%r1366, %r1366, 1;
	// begin inline asm
	ld.relaxed.gpu.v2.u32 {%r1373, %r1365}, [%rd449];
	// end inline asm
	bra.uni 	$L__BB4_114;
$L__BB4_116:
	setp.eq.s32 	%p357, %r1373, 101;
	mov.b32 	%r987, -1;
	vote.sync.ballot.b32 	%r989, %p357, %r987;
	// begin inline asm
	mov.u32 %r962, %lanemask_ge;
	// end inline asm
	and.b32  	%r990, %r989, %r962;
	or.b32  	%r991, %r990, -2147483648;
	add.s32 	%r992, %r991, -1;
	not.b32 	%r993, %r991;
	and.b32  	%r994, %r993, %r992;
	popc.b32 	%r966, %r994;
	mov.b32 	%r965, 1;
	// begin inline asm
	shfl.sync.down.b32 %r963, %r1365, %r965, %r966, %r987;
	// end inline asm
	setp.lt.s32 	%p359, %r854, %r966;
	selp.b32 	%r995, %r963, 0, %p359;
	add.s32 	%r969, %r995, %r1365;
	mov.b32 	%r970, 2;
	// begin inline asm
	shfl.sync.down.b32 %r968, %r969, %r970, %r966, %r987;
	// end inline asm
	add.s32 	%r996, %r854, 2;
	setp.gt.s32 	%p360, %r996, %r966;
	selp.b32 	%r997, 0, %r968, %p360;
	add.s32 	%r974, %r969, %r997;
	mov.b32 	%r975, 4;
	// begin inline asm
	shfl.sync.down.b32 %r973, %r974, %r975, %r966, %r987;
	// end inline asm
	add.s32 	%r998, %r854, 4;
	setp.gt.s32 	%p361, %r998, %r966;
	selp.b32 	%r999, 0, %r973, %p361;
	add.s32 	%r979, %r974, %r999;
	mov.b32 	%r980, 8;
	// begin inline asm
	shfl.sync.down.b32 %r978, %r979, %r980, %r966, %r987;
	// end inline asm
	add.s32 	%r1000, %r854, 8;
	setp.gt.s32 	%p362, %r1000, %r966;
	selp.b32 	%r1001, 0, %r978, %p362;
	add.s32 	%r984, %r979, %r1001;
	mov.b32 	%r985, 16;
	// begin inline asm
	shfl.sync.down.b32 %r983, %r984, %r985, %r966, %r987;
	// end inline asm
	add.s32 	%r1002, %r854, 16;
	setp.gt.s32 	%p363, %r1002, %r966;
	selp.b32 	%r1003, 0, %r983, %p363;
	add.s32 	%r1369, %r984, %r1003;
	add.s64 	%rd54, %rd2, 256;
	mov.b32 	%r1367, 422;
$L__BB4_117:
	setp.ne.s32 	%p364, %r1373, 101;
	mov.b32 	%r1004, -1;
	vote.sync.all.pred 	%p365, %p364, %r1004;
	not.pred 	%p366, %p365;
	@%p366 bra 	$L__BB4_122;
	shr.u32 	%r1367, %r1367, 1;
	mul.wide.s32 	%rd547, %r1371, 8;
	add.s64 	%rd548, %rd54, %rd547;
	add.s64 	%rd546, %rd548, -256;
	// begin inline asm
	ld.relaxed.gpu.v2.u32 {%r1373, %r1374}, [%rd546];
	// end inline asm
	mov.u32 	%r1375, %r1367;
$L__BB4_119:
	setp.eq.s32 	%p428, %r1373, 99;
	mov.b32 	%r1087, -1;
	vote.sync.any.pred 	%p429, %p428, %r1087;
	not.pred 	%p430, %p429;
	@%p430 bra 	$L__BB4_121;
	mul.lo.s32 	%r1133, %r1363, 16807;
	and.b32  	%r1363, %r1133, 2147483647;
	add.s32 	%r1134, %r1375, 1;
	rem.u32 	%r1130, %r1363, %r1134;
	// begin inline asm
	nanosleep.u32 %r1130;
	// end inline asm
	shr.u32 	%r1375, %r1375, 1;
	// begin inline asm
	ld.relaxed.gpu.v2.u32 {%r1373, %r1374}, [%rd546];
	// end inline asm
	bra.uni 	$L__BB4_119;
$L__BB4_121:
	setp.eq.s32 	%p431, %r1373, 101;
	mov.b32 	%r1113, -1;
	vote.sync.ballot.b32 	%r1114, %p431, %r1113;
	and.b32  	%r1115, %r1114, %r962;
	or.b32  	%r1116, %r1115, -2147483648;
	add.s32 	%r1117, %r1116, -1;
	not.b32 	%r1118, %r1116;
	and.b32  	%r1119, %r1118, %r1117;
	popc.b32 	%r1092, %r1119;
	mov.b32 	%r1091, 1;
	// begin inline asm
	shfl.sync.down.b32 %r1089, %r1374, %r1091, %r1092, %r1113;
	// end inline asm
	setp.lt.s32 	%p433, %r854, %r1092;
	selp.b32 	%r1120, %r1089, 0, %p433;
	add.s32 	%r1095, %r1120, %r1374;
	mov.b32 	%r1096, 2;
	// begin inline asm
	shfl.sync.down.b32 %r1094, %r1095, %r1096, %r1092, %r1113;
	// end inline asm
	setp.gt.s32 	%p434, %r996, %r1092;
	selp.b32 	%r1122, 0, %r1094, %p434;
	add.s32 	%r1100, %r1095, %r1122;
	mov.b32 	%r1101, 4;
	// begin inline asm
	shfl.sync.down.b32 %r1099, %r1100, %r1101, %r1092, %r1113;
	// end inline asm
	setp.gt.s32 	%p435, %r998, %r1092;
	selp.b32 	%r1124, 0, %r1099, %p435;
	add.s32 	%r1105, %r1100, %r1124;
	mov.b32 	%r1106, 8;
	// begin inline asm
	shfl.sync.down.b32 %r1104, %r1105, %r1106, %r1092, %r1113;
	// end inline asm
	setp.gt.s32 	%p436, %r1000, %r1092;
	selp.b32 	%r1126, 0, %r1104, %p436;
	add.s32 	%r1110, %r1105, %r1126;
	mov.b32 	%r1111, 16;
	// begin inline asm
	shfl.sync.down.b32 %r1109, %r1110, %r1111, %r1092, %r1113;
	// end inline asm
	setp.gt.s32 	%p437, %r1002, %r1092;
	selp.b32 	%r1128, 0, %r1109, %p437;
	add.s32 	%r1129, %r1128, %r1369;
	add.s32 	%r1369, %r1129, %r1110;
	add.s32 	%r1371, %r1371, -32;
	bra.uni 	$L__BB4_117;
$L__BB4_122:
	setp.ne.s32 	%p367, %r1380, 0;
	@%p367 bra 	$L__BB4_124;
	add.s32 	%r1007, %r1369, %r69;
	add.s64 	%rd452, %rd52, 256;
	mov.b32 	%r1006, 101;
	// begin inline asm
	st.relaxed.gpu.v2.u32 [%rd452], {%r1006, %r1007};
	// end inline asm
	st.shared.u32 	[_ZZN3cub18CUB_300001_SM_10006detail6select23DeviceSelectSweepKernelINS2_10policy_hubIfhiLb0ELNS0_10SelectImplE0EE10Policy1000EN6thrust24THRUST_300001_SM_1000_NS6detail15normal_iteratorINS9_10device_ptrIfEEEENSB_INSC_IhEEEESE_PlNS0_13ScanTileStateIiLb1EEEN4vtkm21WrappedUnaryPredicateIhZNK4TaskclEvE10InCompleteEENS0_8NullTypeEiNS2_19streaming_context_tIlLb1EEELS5_0EEEvT0_T1_T2_T3_T4_T5_T6_T7_iT8_NS1_7vsmem_tEE19static_temp_storage+100], %r1369;
	st.shared.u32 	[_ZZN3cub18CUB_300001_SM_10006detail6select23DeviceSelectSweepKernelINS2_10policy_hubIfhiLb0ELNS0_10SelectImplE0EE10Policy1000EN6thrust24THRUST_300001_SM_1000_NS6detail15normal_iteratorINS9_10device_ptrIfEEEENSB_INSC_IhEEEESE_PlNS0_13ScanTileStateIiLb1EEEN4vtkm21WrappedUnaryPredicateIhZNK4TaskclEvE10InCompleteEENS0_8NullTypeEiNS2_19streaming_context_tIlLb1EEELS5_0EEEvT0_T1_T2_T3_T4_T5_T6_T7_iT8_NS1_7vsmem_tEE19static_temp_storage+104], %r1007;
$L__BB4_124:
	setp.ne.s32 	%p368, %r854, 0;
	mov.u32 	%r1376, %r71;
	@%p368 bra 	$L__BB4_126;
	st.shared.u32 	[_ZZN3cub18CUB_300001_SM_10006detail6select23DeviceSelectSweepKernelINS2_10policy_hubIfhiLb0ELNS0_10SelectImplE0EE10Policy1000EN6thrust24THRUST_300001_SM_1000_NS6detail15normal_iteratorINS9_10device_ptrIfEEEENSB_INSC_IhEEEESE_PlNS0_13ScanTileStateIiLb1EEEN4vtkm21WrappedUnaryPredicateIhZNK4TaskclEvE10InCompleteEENS0_8NullTypeEiNS2_19streaming_context_tIlLb1EEELS5_0EEEvT0_T1_T2_T3_T4_T5_T6_T7_iT8_NS1_7vsmem_tEE19static_temp_storage+80], %r1369;
	mov.u32 	%r1376, %r1369;
$L__BB4_126:
	mov.u64 	%rd55, %rd203;
	bar.sync 	0;
	setp.eq.s32 	%p369, %r1380, 0;
	ld.shared.u32 	%r1008, [_ZZN3cub18CUB_300001_SM_10006detail6select23DeviceSelectSweepKernelINS2_10policy_hubIfhiLb0ELNS0_10SelectImplE0EE10Policy1000EN6thrust24THRUST_300001_SM_1000_NS6detail15normal_iteratorINS9_10device_ptrIfEEEENSB_INSC_IhEEEESE_PlNS0_13ScanTileStateIiLb1EEEN4vtkm21WrappedUnaryPredicateIhZNK4TaskclEvE10InCompleteEENS0_8NullTypeEiNS2_19streaming_context_tIlLb1EEELS5_0EEEvT0_T1_T2_T3_T4_T5_T6_T7_iT8_NS1_7vsmem_tEE19static_temp_storage+80];
	selp.b32 	%r1009, 0, %r1008, %p369;
	add.s32 	%r108, %r1009, %r1376;
	setp.eq.s16 	%p370, %rs17, 0;
	selp.u32 	%r1010, 1, 0, %p370;
	add.s32 	%r109, %r108, %r1010;
	setp.eq.s16 	%p371, %rs18, 0;
	selp.u32 	%r1011, 1, 0, %p371;
	add.s32 	%r1012, %r1011, %r1010;
	add.s32 	%r110, %r1012, %r108;
	setp.eq.s16 	%p372, %rs19, 0;
	selp.u32 	%r1013, 1, 0, %p372;
	add.s32 	%r111, %r110, %r1013;
	setp.eq.s16 	%p373, %rs20, 0;
	selp.u32 	%r1014, 1, 0, %p373;
	add.s32 	%r112, %r111, %r1014;
	add.s32 	%r113, %r57, %r108;
	add.s32 	%r114, %r58, %r108;
	add.s32 	%r115, %r59, %r108;
	add.s32 	%r116, %r60, %r108;
	add.s32 	%r117, %r61, %r108;
	add.s32 	%r118, %r62, %r108;
	add.s32 	%r119, %r63, %r108;
	add.s32 	%r120, %r64, %r108;
	setp.eq.s16 	%p374, %rs29, 0;
	selp.u32 	%r1015, 1, 0, %p374;
	add.s32 	%r121, %r120, %r1015;
	ld.shared.u32 	%r122, [_ZZN3cub18CUB_300001_SM_10006detail6select23DeviceSelectSweepKernelINS2_10policy_hubIfhiLb0ELNS0_10SelectImplE0EE10Policy1000EN6thrust24THRUST_300001_SM_1000_NS6detail15normal_iteratorINS9_10device_ptrIfEEEENSB_INSC_IhEEEESE_PlNS0_13ScanTileStateIiLb1EEEN4vtkm21WrappedUnaryPredicateIhZNK4TaskclEvE10InCompleteEENS0_8NullTypeEiNS2_19streaming_context_tIlLb1EEELS5_0EEEvT0_T1_T2_T3_T4_T5_T6_T7_iT8_NS1_7vsmem_tEE19static_temp_storage+108];
	ld.shared.u32 	%r123, [_ZZN3cub18CUB_300001_SM_10006detail6select23DeviceSelectSweepKernelINS2_10policy_hubIfhiLb0ELNS0_10SelectImplE0EE10Policy1000EN6thrust24THRUST_300001_SM_1000_NS6detail15normal_iteratorINS9_10device_ptrIfEEEENSB_INSC_IhEEEESE_PlNS0_13ScanTileStateIiLb1EEEN4vtkm21WrappedUnaryPredicateIhZNK4TaskclEvE10InCompleteEENS0_8NullTypeEiNS2_19streaming_context_tIlLb1EEELS5_0EEEvT0_T1_T2_T3_T4_T5_T6_T7_iT8_NS1_7vsmem_tEE19static_temp_storage+100];
	setp.gt.s32 	%p375, %r122, 512;
	@%p375 bra 	$L__BB4_183;
	setp.eq.s16 	%p376, %rs17, 0;
	ld.param.u8 	%rs31, [%rd55];
	ld.param.u64 	%rd453, [%rd55+24];
	cvta.to.global.u64 	%rd56, %rd453;
	@%p376 bra 	$L__BB4_128;
	bra.uni 	$L__BB4_131;
$L__BB4_128:
	setp.ne.s16 	%p377, %rs31, 0;
	mov.b64 	%rd686, 0;
	@%p377 bra 	$L__BB4_130;
	ld.global.u64 	%rd686, [%rd56];
$L__BB4_130:
	cvt.s64.s32 	%rd455, %r108;
	add.s64 	%rd456, %rd686, %rd455;
	shl.b64 	%rd457, %rd456, 2;
	add.s64 	%rd458, %rd4, %rd457;
	st.global.f32 	[%rd458], %f15;
$L__BB4_131:
	setp.ne.s16 	%p378, %rs18, 0;
	@%p378 bra 	$L__BB4_135;
	setp.ne.s16 	%p379, %rs31, 0;
	mov.b64 	%rd687, 0;
	@%p379 bra 	$L__BB4_134;
	ld.global.u64 	%rd687, [%rd56];
$L__BB4_134:
	cvt.s64.s32 	%rd460, %r109;
	add.s64 	%rd461, %rd687, %rd460;
	shl.b64 	%rd462, %rd461, 2;
	add.s64 	%rd463, %rd4, %rd462;
	st.global.f32 	[%rd463], %f16;
$L__BB4_135:
	setp.ne.s16 	%p380, %rs19, 0;
	@%p380 bra 	$L__BB4_139;
	setp.ne.s16 	%p381, %rs31, 0;
	mov.b64 	%rd688, 0;
	@%p381 bra 	$L__BB4_138;
	ld.global.u64 	%rd688, [%rd56];
$L__BB4_138:
	cvt.s64.s32 	%rd465, %r110;
	add.s64 	%rd466, %rd688, %rd465;
	shl.b64 	%rd467, %rd466, 2;
	add.s64 	%rd468, %rd4, %rd467;
	st.global.f32 	[%rd468], %f17;
$L__BB4_139:
	setp.ne.s16 	%p382, %rs20, 0;
	@%p382 bra 	$L__BB4_143;
	setp.ne.s16 	%p383, %rs31, 0;
	mov.b64 	%rd689, 0;
	@%p383 bra 	$L__BB4_142;
	ld.global.u64 	%rd689, [%rd56];
$L__BB4_142:
	cvt.s64.s32 	%rd470, %r111;
	add.s64 	%rd471, %rd689, %rd470;
	shl.b64 	%rd472, %rd471, 2;
	add.s64 	%rd473, %rd4, %rd472;
	st.global.f32 	[%rd473], %f18;
$L__BB4_143:
	setp.ne.s16 	%p384, %rs21, 0;
	@%p384 bra 	$L__BB4_147;
	setp.ne.s16 	%p385, %rs31, 0;
	mov.b64 	%rd690, 0;
	@%p385 bra 	$L__BB4_146;
	ld.global.u64 	%rd690, [%rd56];
$L__BB4_146:
	cvt.s64.s32 	%rd475, %r112;
	add.s64 	%rd476, %rd690, %rd475;
	shl.b64 	%rd477, %rd476, 2;
	add.s64 	%rd478, %rd4, %rd477;
	st.global.f32 	[%rd478], %f19;
$L__BB4_147:
	setp.ne.s16 	%p386, %rs22, 0;
	@%p386 bra 	$L__BB4_151;
	setp.ne.s16 	%p387, %rs31, 0;
	mov.b64 	%rd691, 0;
	@%p387 bra 	$L__BB4_150;
	ld.global.u64 	%rd691, [%rd56];
$L__BB4_150:
	cvt.s64.s32 	%rd480, %r113;
	add.s64 	%rd481, %rd691, %rd480;
	shl.b64 	%rd482, %rd481, 2;
	add.s64 	%rd483, %rd4, %rd482;
	st.global.f32 	[%rd483], %f20;
$L__BB4_151:
	setp.ne.s16 	%p388, %rs23, 0;
	@%p388 bra 	$L__BB4_155;
	setp.ne.s16 	%p389, %rs31, 0;
	mov.b64 	%rd692, 0;
	@%p389 bra 	$L__BB4_154;
	ld.global.u64 	%rd692, [%rd56];
$L__BB4_154:
	cvt.s64.s32 	%rd485, %r114;
	add.s64 	%rd486, %rd692, %rd485;
	shl.b64 	%rd487, %rd486, 2;
	add.s64 	%rd488, %rd4, %rd487;
	st.global.f32 	[%rd488], %f21;
$L__BB4_155:
	setp.ne.s16 	%p390, %rs24, 0;
	@%p390 bra 	$L__BB4_159;
	setp.ne.s16 	%p391, %rs31, 0;
	mov.b64 	%rd693, 0;
	@%p391 bra 	$L__BB4_158;
	ld.global.u64 	%rd693, [%rd56];
$L__BB4_158:
	cvt.s64.s32 	%rd490, %r115;
	add.s64 	%rd491, %rd693, %rd490;
	shl.b64 	%rd492, %rd491, 2;
	add.s64 	%rd493, %rd4, %rd492;
	st.global.f32 	[%rd493], %f22;
$L__BB4_159:
	setp.ne.s16 	%p392, %rs25, 0;
	@%p392 bra 	$L__BB4_163;
	setp.ne.s16 	%p393, %rs31, 0;
	mov.b64 	%rd694, 0;
	@%p393 bra 	$L__BB4_162;
	ld.global.u64 	%rd694, [%rd56];
$L__BB4_162:
	cvt.s64.s32 	%rd495, %r116;
	add.s64 	%rd496, %rd694, %rd495;
	shl.b64 	%rd497, %rd496, 2;
	add.s64 	%rd498, %rd4, %rd497;
	st.global.f32 	[%rd498], %f23;
$L__BB4_163:
	setp.ne.s16 	%p394, %rs26, 0;
	@%p394 bra 	$L__BB4_167;
	setp.ne.s16 	%p395, %rs31, 0;
	mov.b64 	%rd695, 0;
	@%p395 bra 	$L__BB4_166;
	ld.global.u64 	%rd695, [%rd56];
$L__BB4_166:
	cvt.s64.s32 	%rd500, %r117;
	add.s64 	%rd501, %rd695, %rd500;
	shl.b64 	%rd502, %rd501, 2;
	add.s64 	%rd503, %rd4, %rd502;
	st.global.f32 	[%rd503], %f24;
$L__BB4_167:
	setp.ne.s16 	%p396, %rs27, 0;
	@%p396 bra 	$L__BB4_171;
	setp.ne.s16 	%p397, %rs31, 0;
	mov.b64 	%rd696, 0;
	@%p397 bra 	$L__BB4_170;
	ld.global.u64 	%rd696, [%rd56];
$L__BB4_170:
	cvt.s64.s32 	%rd505, %r118;
	add.s64 	%rd506, %rd696, %rd505;
	shl.b64 	%rd507, %rd506, 2;
	add.s64 	%rd508, %rd4, %rd507;
	st.global.f32 	[%rd508], %f25;
$L__BB4_171:
	setp.ne.s16 	%p398, %rs28, 0;
	@%p398 bra 	$L__BB4_175;
	setp.ne.s16 	%p399, %rs31, 0;
	mov.b64 	%rd697, 0;
	@%p399 bra 	$L__BB4_174;
	ld.global.u64 	%rd697, [%rd56];
$L__BB4_174:
	cvt.s64.s32 	%rd510, %r119;
	add.s64 	%rd511, %rd697, %rd510;
	shl.b64 	%rd512, %rd511, 2;
	add.s64 	%rd513, %rd4, %rd512;
	st.global.f32 	[%rd513], %f26;
$L__BB4_175:
	setp.ne.s16 	%p400, %rs29, 0;
	@%p400 bra 	$L__BB4_179;
	setp.ne.s16 	%p401, %rs31, 0;
	mov.b64 	%rd698, 0;
	@%p401 bra 	$L__BB4_178;
	ld.global.u64 	%rd698, [%rd56];
$L__BB4_178:
	cvt.s64.s32 	%rd515, %r120;
	add.s64 	%rd516, %rd698, %rd515;
	shl.b64 	%rd517, %rd516, 2;
	add.s64 	%rd518, %rd4, %rd517;
	st.global.f32 	[%rd518], %f27;
$L__BB4_179:
	setp.ne.s16 	%p402, %rs30, 0;
	@%p402 bra 	$L__BB4_573;
	setp.ne.s16 	%p403, %rs31, 0;
	mov.b64 	%rd699, 0;
	@%p403 bra 	$L__BB4_182;
	ld.global.u64 	%rd699, [%rd56];
$L__BB4_182:
	cvt.s64.s32 	%rd520, %r121;
	add.s64 	%rd521, %rd699, %rd520;
	shl.b64 	%rd522, %rd521, 2;
	add.s64 	%rd523, %rd4, %rd522;
	st.global.f32 	[%rd523], %f28;
	bra.uni 	$L__BB4_573;
$L__BB4_183:
	setp.ne.s16 	%p404, %rs17, 0;
	bar.sync 	0;
	@%p404 bra 	$L__BB4_185;
	sub.s32 	%r1016, %r108, %r123;
	shl.b32 	%r1017, %r1016, 2;
	mov.u32 	%r1018, _ZZN3cub18CUB_300001_SM_10006detail6select23DeviceSelectSweepKernelINS2_10policy_hubIfhiLb0ELNS0_10SelectImplE0EE10Policy1000EN6thrust24THRUST_300001_SM_1000_NS6detail15normal_iteratorINS9_10device_ptrIfEEEENSB_INSC_IhEEEESE_PlNS0_13ScanTileStateIiLb1EEEN4vtkm21WrappedUnaryPredicateIhZNK4TaskclEvE10InCompleteEENS0_8NullTypeEiNS2_19streaming_context_tIlLb1EEELS5_0EEEvT0_T1_T2_T3_T4_T5_T6_T7_iT8_NS1_7vsmem_tEE19static_temp_storage;
	add.s32 	%r1019, %r1018, %r1017;
	st.shared.f32 	[%r1019], %f15;
$L__BB4_185:
	setp.ne.s16 	%p405, %rs18, 0;
	@%p405 bra 	$L__BB4_187;
	sub.s32 	%r1020, %r109, %r123;
	shl.b32 	%r1021, %r1020, 2;
	mov.u32 	%r1022, _ZZN3cub18CUB_300001_SM_10006detail6select23DeviceSelectSweepKernelINS2_10policy_hubIfhiLb0ELNS0_10SelectImplE0EE10Policy1000EN6thrust24THRUST_300001_SM_1000_NS6detail15normal_iteratorINS9_10device_ptrIfEEEENSB_INSC_IhEEEESE_PlNS0_13ScanTileStateIiLb1EEEN4vtkm21WrappedUnaryPredicateIhZNK4TaskclEvE10InCompleteEENS0_8NullTypeEiNS2_19streaming_context_tIlLb1EEELS5_0EEEvT0_T1_T2_T3_T4_T5_T6_T7_iT8_NS1_7vsmem_tEE19static_temp_storage;
	add.s32 	%r1023, %r1022, %r1021;
	st.shared.f32 	[%r1023], %f16;
$L__BB4_187:
	setp.ne.s16 	%p406, %rs19, 0;
	@%p406 bra 	$L__BB4_189;
	sub.s32 	%r1024, %r110, %r123;
	shl.b32 	%r1025, %r1024, 2;
	mov.u32 	%r1026, _ZZN3cub18CUB_300001_SM_10006detail6select23DeviceSelectSweepKernelINS2_10policy_hubIfhiLb0ELNS0_10SelectImplE0EE10Policy1000EN6thrust24THRUST_300001_SM_1000_NS6detail15normal_iteratorINS9_10device_ptrIfEEEENSB_INSC_IhEEEESE_PlNS0_13ScanTileStateIiLb1EEEN4vtkm21WrappedUnaryPredicateIhZNK4TaskclEvE10InCompleteEENS0_8NullTypeEiNS2_19streaming_context_tIlLb1EEELS5_0EEEvT0_T1_T2_T3_T4_T5_T6_T7_iT8_NS1_7vsmem_tEE19static_temp_storage;
	add.s32 	%r1027, %r1026, %r1025;
	st.shared.f32 	[%r1027], %f17;
$L__BB4_189:
	setp.ne.s16 	%p407, %rs20, 0;
	@%p407 bra 	$L__BB4_191;
	sub.s32 	%r1028, %r111, %r123;
	shl.b32 	%r1029, %r1028, 2;
	mov.u32 	%r1030, _ZZN3cub18CUB_300001_SM_10006detail6select23DeviceSelectSweepKernelINS2_10policy_hubIfhiLb0ELNS0_10SelectImplE0EE10Policy1000EN6thrust24THRUST_300001_SM_1000_NS6detail15normal_iteratorINS9_10device_ptrIfEEEENSB_INSC_IhEEEESE_PlNS0_13ScanTileStateIiLb1EEEN4vtkm21WrappedUnaryPredicateIhZNK4TaskclEvE10InCompleteEENS0_8NullTypeEiNS2_19streaming_context_tIlLb1EEELS5_0EEEvT0_T1_T2_T3_T4_T5_T6_T7_iT8_NS1_7vsmem_tEE19static_temp_storage;
	add.s32 	%r1031, %r1030, %r1029;
	st.shared.f32 	[%r1031], %f18;
$L__BB4_191:
	setp.ne.s16 	%p408, %rs21, 0;
	@%p408 bra 	$L__BB4_193;
	sub.s32 	%r1032, %r112, %r123;
	shl.b32 	%r1033, %r1032, 2;
	mov.u32 	%r1034, _ZZN3cub18CUB_300001_SM_10006detail6select23DeviceSelectSweepKernelINS2_10policy_hubIfhiLb0ELNS0_10SelectImplE0EE10Policy1000EN6thrust24THRUST_300001_SM_1000_NS6detail15normal_iteratorINS9_10device_ptrIfEEEENSB_INSC_IhEEEESE_PlNS0_13ScanTileStateIiLb1EEEN4vtkm21WrappedUnaryPredicateIhZNK4TaskclEvE10InCompleteEENS0_8NullTypeEiNS2_19streaming_context_tIlLb1EEELS5_0EEEvT0_T1_T2_T3_T4_T5_T6_T7_iT8_NS1_7vsmem_tEE19static_temp_storage;
	add.s32 	%r1035, %r1034, %r1033;
	st.shared.f32 	[%r1035], %f19;
$L__BB4_193:
	setp.ne.s16 	%p409, %rs22, 0;
	@%p409 bra 	$L__BB4_195;
	sub.s32 	%r1036, %r113, %r123;
	shl.b32 	%r1037, %r1036, 2;
	mov.u32 	%r1038, _ZZN3cub18CUB_300001_SM_10006detail6select23DeviceSelectSweepKernelINS2_10policy_hubIfhiLb0ELNS0_10SelectImplE0EE10Policy1000EN6thrust24THRUST_300001_SM_1000_NS6detail15normal_iteratorINS9_10device_ptrIfEEEENSB_INSC_IhEEEESE_PlNS0_13ScanTileStateIiLb1EEEN4vtkm21WrappedUnaryPredicateIhZNK4TaskclEvE10InCompleteEENS0_8NullTypeEiNS2_19streaming_context_tIlLb1EEELS5_0EEEvT0_T1_T2_T3_T4_T5_T6_T7_iT8_NS1_7vsmem_tEE19static_temp_storage;
	add.s32 	%r1039, %r1038, %r1037;
	st.shared.f32 	[%r1039], %f20;
$L__BB4_195:
	setp.ne.s16 	%p410, %rs23, 0;
	@%p410 bra 	$L__BB4_197;
	sub.s32 	%r1040, %r114, %r123;
	shl.b32 	%r1041, %r1040, 2;
	mov.u32 	%r1042, _ZZN3cub18CUB_300001_SM_10006detail6select23DeviceSelectSweepKernelINS2_10policy_hubIfhiLb0ELNS0_10SelectImplE0EE10Policy1000EN6thrust24THRUST_300001_SM_1000_NS6detail15normal_iteratorINS9_10device_ptrIfEEEENSB_INSC_IhEEEESE_PlNS0_13ScanTileStateIiLb1EEEN4vtkm21WrappedUnaryPredicateIhZNK4TaskclEvE10InCompleteEENS0_8NullTypeEiNS2_19streaming_context_tIlLb1EEELS5_0EEEvT0_T1_T2_T3_T4_T5_T6_T7_iT8_NS1_7vsmem_tEE19static_temp_storage;
	add.s32 	%r1043, %r1042, %r1041;
	st.shared.f32 	[%r1043], %f21;
$L__BB4_197:
	setp.ne.s16 	%p411, %rs24, 0;
	@%p411 bra 	$L__BB4_199;
	sub.s32 	%r1044, %r115, %r123;
	shl.b32 	%r1045, %r1044, 2;
	mov.u32 	%r1046, _ZZN3cub18CUB_300001_SM_10006detail6select23DeviceSelectSweepKernelINS2_10policy_hubIfhiLb0ELNS0_10SelectImplE0EE10Policy1000EN6thrust24THRUST_300001_SM_1000_NS6detail15normal_iteratorINS9_10device_ptrIfEEEENSB_INSC_IhEEEESE_PlNS0_13ScanTileStateIiLb1EEEN4vtkm21WrappedUnaryPredicateIhZNK4TaskclEvE10InCompleteEENS0_8NullTypeEiNS2_19streaming_context_tIlLb1EEELS5_0EEEvT0_T1_T2_T3_T4_T5_T6_T7_iT8_NS1_7vsmem_tEE19static_temp_storage;
	add.s32 	%r1047, %r1046, %r1045;
	st.shared.f32 	[%r1047], %f22;
$L__BB4_199:
	setp.ne.s16 	%p412, %rs25, 0;
	@%p412 bra 	$L__BB4_201;
	sub.s32 	%r1048, %r116, %r123;
	shl.b32 	%r1049, %r1048, 2;
	mov.u32 	%r1050, _ZZN3cub18CUB_300001_SM_10006detail6select23DeviceSelectSweepKernelINS2_10policy_hubIfhiLb0ELNS0_10SelectImplE0EE10Policy1000EN6thrust24THRUST_300001_SM_1000_NS6detail15normal_iteratorINS9_10device_ptrIfEEEENSB_INSC_IhEEEESE_PlNS0_13ScanTileStateIiLb1EEEN4vtkm21WrappedUnaryPredicateIhZNK4TaskclEvE10InCompleteEENS0_8NullTypeEiNS2_19streaming_context_tIlLb1EEELS5_0EEEvT0_T1_T2_T3_T4_T5_T6_T7_iT8_NS1_7vsmem_tEE19static_temp_storage;
	add.s32 	%r1051, %r1050, %r1049;
	st.shared.f32 	[%r1051], %f23;
$L__BB4_201:
	setp.ne.s16 	%p413, %rs26, 0;
	@%p413 bra 	$L__BB4_203;
	sub.s32 	%r1052, %r117, %r123;
	shl.b32 	%r1053, %r1052, 2;
	mov.u32 	%r1054, _ZZN3cub18CUB_300001_SM_10006detail6select23DeviceSelectSweepKernelINS2_10policy_hubIfhiLb0ELNS0_10SelectImplE0EE10Policy1000EN6thrust24THRUST_300001_SM_1000_NS6detail15normal_iteratorINS9_10device_ptrIfEEEENSB_INSC_IhEEEESE_PlNS0_13ScanTileStateIiLb1EEEN4vtkm21WrappedUnaryPredicateIhZNK4TaskclEvE10InCompleteEENS0_8NullTypeEiNS2_19streaming_context_tIlLb1EEELS5_0EEEvT0_T1_T2_T3_T4_T5_T6_T7_iT8_NS1_7vsmem_tEE19static_temp_storage;
	add.s32 	%r1055, %r1054, %r1053;
	st.shared.f32 	[%r1055], %f24;
$L__BB4_203:
	setp.ne.s16 	%p414, %rs27, 0;
	@%p414 bra 	$L__BB4_205;
	sub.s32 	%r1056, %r118, %r123;
	shl.b32 	%r1057, %r1056, 2;
	mov.u32 	%r1058, _ZZN3cub18CUB_300001_SM_10006detail6select23DeviceSelectSweepKernelINS2_10policy_hubIfhiLb0ELNS0_10SelectImplE0EE10Policy1000EN6thrust24THRUST_300001_SM_1000_NS6detail15normal_iteratorINS9_10device_ptrIfEEEENSB_INSC_IhEEEESE_PlNS0_13ScanTileStateIiLb1EEEN4vtkm21WrappedUnaryPredicateIhZNK4TaskclEvE10InCompleteEENS0_8NullTypeEiNS2_19streaming_context_tIlLb1EEELS5_0EEEvT0_T1_T2_T3_T4_T5_T6_T7_iT8_NS1_7vsmem_tEE19static_temp_storage;
	add.s32 	%r1059, %r1058, %r1057;
	st.shared.f32 	[%r1059], %f25;
$L__BB4_205:
	setp.ne.s16 	%p415, %rs28, 0;
	@%p415 bra 	$L__BB4_207;
	sub.s32 	%r1060, %r119, %r123;
	shl.b32 	%r1061, %r1060, 2;
	mov.u32 	%r1062, _ZZN3cub18CUB_300001_SM_10006detail6select23DeviceSelectSweepKernelINS2_10policy_hubIfhiLb0ELNS0_10SelectImplE0EE10Policy1000EN6thrust24THRUST_300001_SM_1000_NS6detail15normal_iteratorINS9_10device_ptrIfEEEENSB_INSC_IhEEEESE_PlNS0_13ScanTileStateIiLb1EEEN4vtkm21WrappedUnaryPredicateIhZNK4TaskclEvE10InCompleteEENS0_8NullTypeEiNS2_19streaming_context_tIlLb1EEELS5_0EEEvT0_T1_T2_T3_T4_T5_T6_T7_iT8_NS1_7vsmem_tEE19static_temp_storage;
	add.s32 	%r1063, %r1062, %r1061;
	st.shared.f32 	[%r1063], %f26;
$L__BB4_207:
	setp.ne.s16 	%p416, %rs29, 0;
	@%p416 bra 	$L__BB4_209;
	sub.s32 	%r1064, %r120, %r123;
	shl.b32 	%r1065, %r1064, 2;
	mov.u32 	%r1066, _ZZN3cub18CUB_300001_SM_10006detail6select23DeviceSelectSweepKernelINS2_10policy_hubIfhiLb0ELNS0_10SelectImplE0EE10Policy1000EN6thrust24THRUST_300001_SM_1000_NS6detail15normal_iteratorINS9_10device_ptrIfEEEENSB_INSC_IhEEEESE_PlNS0_13ScanTileStateIiLb1EEEN4vtkm21WrappedUnaryPredicateIhZNK4TaskclEvE10InCompleteEENS0_8NullTypeEiNS2_19streaming_context_tIlLb1EEELS5_0EEEvT0_T1_T2_T3_T4_T5_T6_T7_iT8_NS1_7vsmem_tEE19static_temp_storage;
	add.s32 	%r1067, %r1066, %r1065;
	st.shared.f32 	[%r1067], %f27;
$L__BB4_209:
	setp.ne.s16 	%p417, %rs30, 0;
	@%p417 bra 	$L__BB4_211;
	sub.s32 	%r1068, %r121, %r123;
	shl.b32 	%r1069, %r1068, 2;
	mov.u32 	%r1070, _ZZN3cub18CUB_300001_SM_10006detail6select23DeviceSelectSweepKernelINS2_10policy_hubIfhiLb0ELNS0_10SelectImplE0EE10Policy1000EN6thrust24THRUST_300001_SM_1000_NS6detail15normal_iteratorINS9_10device_ptrIfEEEENSB_INSC_IhEEEESE_PlNS0_13ScanTileStateIiLb1EEEN4vtkm21WrappedUnaryPredicateIhZNK4TaskclEvE10InCompleteEENS0_8NullTypeEiNS2_19streaming_context_tIlLb1EEELS5_0EEEvT0_T1_T2_T3_T4_T5_T6_T7_iT8_NS1_7vsmem_tEE19static_temp_storage;
	add.s32 	%r1071, %r1070, %r1069;
	st.shared.f32 	[%r1071], %f28;
$L__BB4_211:
	bar.sync 	0;
	setp.ge.s32 	%p418, %r1380, %r122;
	@%p418 bra 	$L__BB4_573;
	ld.param.u8 	%rs32, [%rd55];
	ld.param.u64 	%rd524, [%rd55+24];
	cvta.to.global.u64 	%rd57, %rd524;
	not.b32 	%r1072, %r1380;
	add.s32 	%r124, %r122, %r1072;
	and.b32  	%r1073, %r124, 1536;
	setp.eq.s32 	%p419, %r1073, 1536;
	@%p419 bra 	$L__BB4_217;
	shr.u32 	%r1074, %r124, 9;
	add.s32 	%r1075, %r1074, 1;
	and.b32  	%r1076, %r1075, 3;
	add.s32 	%r1379, %r1380, %r123;
	shl.b32 	%r1077, %r1380, 2;
	mov.u32 	%r1078, _ZZN3cub18CUB_300001_SM_10006detail6select23DeviceSelectSweepKernelINS2_10policy_hubIfhiLb0ELNS0_10SelectImplE0EE10Policy1000EN6thrust24THRUST_300001_SM_1000_NS6detail15normal_iteratorINS9_10device_ptrIfEEEENSB_INSC_IhEEEESE_PlNS0_13ScanTileStateIiLb1EEEN4vtkm21WrappedUnaryPredicateIhZNK4TaskclEvE10InCompleteEENS0_8NullTypeEiNS2_19streaming_context_tIlLb1EEELS5_0EEEvT0_T1_T2_T3_T4_T5_T6_T7_iT8_NS1_7vsmem_tEE19static_temp_storage;
	add.s32 	%r1378, %r1078, %r1077;
	neg.s32 	%r1377, %r1076;
	shl.b32 	%r1079, %r1075, 9;
	and.b32  	%r1080, %r1079, 1536;
	add.s32 	%r1380, %r1380, %r1080;
$L__BB4_214:
	.pragma "nounroll";
	setp.ne.s16 	%p420, %rs32, 0;
	mov.b64 	%rd681, 0;
	@%p420 bra 	$L__BB4_216;
	ld.global.u64 	%rd681, [%rd57];
$L__BB4_216:
	cvt.s64.s32 	%rd526, %r1379;
	add.s64 	%rd527, %rd681, %rd526;
	shl.b64 	%rd528, %rd527, 2;
	add.s64 	%rd529, %rd4, %rd528;
	ld.shared.f32 	%f123, [%r1378];
	st.global.f32 	[%rd529], %f123;
	add.s32 	%r1379, %r1379, 512;
	add.s32 	%r1378, %r1378, 2048;
	add.s32 	%r1377, %r1377, 1;
	setp.ne.s32 	%p421, %r1377, 0;
	@%p421 bra 	$L__BB4_214;
$L__BB4_217:
	setp.lt.u32 	%p422, %r124, 1536;
	@%p422 bra 	$L__BB4_573;
	add.s32 	%r1382, %r1380, %r123;
	shl.b32 	%r1081, %r1380, 2;
	mov.u32 	%r1082, _ZZN3cub18CUB_300001_SM_10006detail6select23DeviceSelectSweepKernelINS2_10policy_hubIfhiLb0ELNS0_10SelectImplE0EE10Policy1000EN6thrust24THRUST_300001_SM_1000_NS6detail15normal_iteratorINS9_10device_ptrIfEEEENSB_INSC_IhEEEESE_PlNS0_13ScanTileStateIiLb1EEEN4vtkm21WrappedUnaryPredicateIhZNK4TaskclEvE10InCompleteEENS0_8NullTypeEiNS2_19streaming_context_tIlLb1EEELS5_0EEEvT0_T1_T2_T3_T4_T5_T6_T7_iT8_NS1_7vsmem_tEE19static_temp_storage;
	add.s32 	%r1083, %r1081, %r1082;
	add.s32 	%r1381, %r1083, 4096;
$L__BB4_219:
	setp.ne.s16 	%p423, %rs32, 0;
	cvt.s64.s32 	%rd60, %r1382;
	mov.b64 	%rd682, 0;
	@%p423 bra 	$L__BB4_221;
	ld.global.u64 	%rd682, [%rd57];
$L__BB4_221:
	setp.ne.s16 	%p424, %rs32, 0;
	add.s64 	%rd532, %rd682, %rd60;
	shl.b64 	%rd533, %rd532, 2;
	add.s64 	%rd534, %rd4, %rd533;
	ld.shared.f32 	%f124, [%r1381+-4096];
	st.global.f32 	[%rd534], %f124;
	mov.b64 	%rd683, 0;
	@%p424 bra 	$L__BB4_223;
	ld.global.u64 	%rd683, [%rd57];
$L__BB4_223:
	setp.ne.s16 	%p425, %rs32, 0;
	add.s64 	%rd536, %rd683, %rd60;
	shl.b64 	%rd537, %rd536, 2;
	add.s64 	%rd538, %rd4, %rd537;
	ld.shared.f32 	%f125, [%r1381+-2048];
	st.global.f32 	[%rd538+2048], %f125;
	mov.b64 	%rd684, 0;
	@%p425 bra 	$L__BB4_225;
	ld.global.u64 	%rd684, [%rd57];
$L__BB4_225:
	setp.ne.s16 	%p426, %rs32, 0;
	add.s64 	%rd540, %rd684, %rd60;
	shl.b64 	%rd541, %rd540, 2;
	add.s64 	%rd542, %rd4, %rd541;
	ld.shared.f32 	%f126, [%r1381];
	st.global.f32 	[%rd542+4096], %f126;
	mov.b64 	%rd685, 0;
	@%p426 bra 	$L__BB4_227;
	ld.global.u64 	%rd685, [%rd57];
$L__BB4_227:
	cvt.u32.u64 	%r1084, %rd60;
	add.s64 	%rd543, %rd685, %rd60;
	shl.b64 	%rd544, %rd543, 2;
	add.s64 	%rd545, %rd4, %rd544;
	ld.shared.f32 	%f127, [%r1381+2048];
	st.global.f32 	[%rd545+6144], %f127;
	add.s32 	%r1380, %r1380, 2048;
	add.s32 	%r1382, %r1084, 2048;
	add.s32 	%r1381, %r1381, 8192;
	setp.lt.s32 	%p427, %r1380, %r122;
	@%p427 bra 	$L__BB4_219;
	bra.uni 	$L__BB4_573;
$L__BB4_228:
	ld.param.u32 	%r1355, [_ZN3cub18CUB_300001_SM_10006detail6select23DeviceSelectSweepKernelINS2_10policy_hubIfhiLb0ELNS0_10SelectImplE0EE10Policy1000EN6thrust24THRUST_300001_SM_1000_NS6detail15normal_iteratorINS9_10device_ptrIfEEEENSB_INSC_IhEEEESE_PlNS0_13ScanTileStateIiLb1EEEN4vtkm21WrappedUnaryPredicateIhZNK4TaskclEvE10InCompleteEENS0_8NullTypeEiNS2_19streaming_context_tIlLb1EEELS5_0EEEvT0_T1_T2_T3_T4_T5_T6_T7_iT8_NS1_7vsmem_tE_param_7];
	sub.s32 	%r144, %r1355, %r2;
	setp.ne.s32 	%p2, %r1363, 0;
	@%p2 bra 	$L__BB4_389;
	ld.param.u8 	%rs72, [%rd1];
	setp.eq.s16 	%p173, %rs72, 0;
	ld.param.u64 	%rd320, [%rd1+16];
	selp.b64 	%rd321, %rd320, 0, %p173;
	cvt.u64.u32 	%rd97, %r2;
	add.s64 	%rd322, %rd321, %rd97;
	mov.u32 	%r1400, %tid.x;
	mul.lo.s32 	%r672, %r1400, 14;
	setp.ge.s32 	%p174, %r672, %r144;
	cvt.u64.u32 	%rd98, %r672;
	add.s64 	%rd323, %rd322, %rd98;
	shl.b64 	%rd324, %rd323, 2;
	add.s64 	%rd99, %rd3, %rd324;
	@%p174 bra 	$L__BB4_231;
	ld.global.f32 	%f133, [%rd99];
$L__BB4_231:
	cvt.u32.u64 	%r673, %rd98;
	add.s32 	%r146, %r673, 1;
	setp.ge.s32 	%p175, %r146, %r144;
	@%p175 bra 	$L__BB4_233;
	ld.global.f32 	%f134, [%rd99+4];
$L__BB4_233:
	add.s32 	%r147, %r673, 2;
	setp.ge.s32 	%p176, %r147, %r144;
	@%p176 bra 	$L__BB4_235;
	ld.global.f32 	%f135, [%rd99+8];
$L__BB4_235:
	add.s32 	%r148, %r673, 3;
	setp.ge.s32 	%p177, %r148, %r144;
	@%p177 bra 	$L__BB4_237;
	ld.global.f32 	%f136, [%rd99+12];
$L__BB4_237:
	add.s32 	%r149, %r673, 4;
	setp.ge.s32 	%p178, %r149, %r144;
	@%p178 bra 	$L__BB4_239;
	ld.global.f32 	%f137, [%rd99+16];
$L__BB4_239:
	add.s32 	%r150, %r673, 5;
	setp.ge.s32 	%p179, %r150, %r144;
	@%p179 bra 	$L__BB4_241;
	ld.global.f32 	%f138, [%rd99+20];
$L__BB4_241:
	add.s32 	%r151, %r673, 6;
	setp.ge.s32 	%p180, %r151, %r144;
	@%p180 bra 	$L__BB4_243;
	ld.global.f32 	%f139, [%rd99+24];
$L__BB4_243:
	add.s32 	%r152, %r673, 7;
	setp.ge.s32 	%p181, %r152, %r144;
	@%p181 bra 	$L__BB4_245;
	ld.global.f32 	%f140, [%rd99+28];
$L__BB4_245:
	add.s32 	%r153, %r673, 8;
	setp.ge.s32 	%p182, %r153, %r144;
	@%p182 bra 	$L__BB4_247;
	ld.global.f32 	%f141, [%rd99+32];
$L__BB4_247:
	add.s32 	%r154, %r673, 9;
	setp.ge.s32 	%p183, %r154, %r144;
	@%p183 bra 	$L__BB4_249;
	ld.global.f32 	%f142, [%rd99+36];
$L__BB4_249:
	add.s32 	%r155, %r673, 10;
	setp.ge.s32 	%p184, %r155, %r144;
	@%p184 bra 	$L__BB4_251;
	ld.global.f32 	%f143, [%rd99+40];
$L__BB4_251:
	add.s32 	%r156, %r673, 11;
	setp.ge.s32 	%p185, %r156, %r144;
	@%p185 bra 	$L__BB4_253;
	ld.global.f32 	%f144, [%rd99+44];
$L__BB4_253:
	add.s32 	%r157, %r673, 12;
	setp.ge.s32 	%p186, %r157, %r144;
	@%p186 bra 	$L__BB4_255;
	ld.global.f32 	%f145, [%rd99+48];
$L__BB4_255:
	add.s32 	%r158, %r673, 13;
	setp.ge.s32 	%p187, %r158, %r144;
	@%p187 bra 	$L__BB4_257;
	ld.global.f32 	%f146, [%rd99+52];
$L__BB4_257:
	setp.ge.s32 	%p188, %r673, %r144;
	bar.sync 	0;
	setp.eq.s16 	%p189, %rs72, 0;
	selp.b64 	%rd326, %rd320, 0, %p189;
	add.s64 	%rd327, %rd326, %rd97;
	add.s64 	%rd328, %rd327, %rd98;
	add.s64 	%rd100, %rd5, %rd328;
	mov.b32 	%r1384, 1;
	@%p188 bra 	$L__BB4_259;
	ld.global.u8 	%rs74, [%rd100];
	setp.eq.s16 	%p190, %rs74, 0;
	selp.u32 	%r1384, 1, 0, %p190;
$L__BB4_259:
	setp.ge.s32 	%p191, %r146, %r144;
	mov.b32 	%r1385, 1;
	@%p191 bra 	$L__BB4_261;
	ld.global.u8 	%rs75, [%rd100+1];
	setp.eq.s16 	%p192, %rs75, 0;
	selp.u32 	%r1385, 1, 0, %p192;
$L__BB4_261:
	setp.ge.s32 	%p193, %r147, %r144;
	mov.b32 	%r1386, 1;
	@%p193 bra 	$L__BB4_263;
	ld.global.u8 	%rs76, [%rd100+2];
	setp.eq.s16 	%p194, %rs76, 0;
	selp.u32 	%r1386, 1, 0, %p194;
$L__BB4_263:
	setp.ge.s32 	%p195, %r148, %r144;
	mov.b32 	%r1387, 1;
	@%p195 bra 	$L__BB4_265;
	ld.global.u8 	%rs77, [%rd100+3];
	setp.eq.s16 	%p196, %rs77, 0;
	selp.u32 	%r1387, 1, 0, %p196;
$L__BB4_265:
	setp.ge.s32 	%p197, %r149, %r144;
	mov.b32 	%r1388, 1;
	@%p197 bra 	$L__BB4_267;
	ld.global.u8 	%rs78, [%rd100+4];
	setp.eq.s16 	%p198, %rs78, 0;
	selp.u32 	%r1388, 1, 0, %p198;
$L__BB4_267:
	setp.ge.s32 	%p199, %r150, %r144;
	mov.b32 	%r1389, 1;
	@%p199 bra 	$L__BB4_269;
	ld.global.u8 	%rs79, [%rd100+5];
	setp.eq.s16 	%p200, %rs79, 0;
	selp.u32 	%r1389, 1, 0, %p200;
$L__BB4_269:
	setp.ge.s32 	%p201, %r151, %r144;
	mov.b32 	%r1390, 1;
	@%p201 bra 	$L__BB4_271;
	ld.global.u8 	%rs80, [%rd100+6];
	setp.eq.s16 	%p202, %rs80, 0;
	selp.u32 	%r1390, 1, 0, %p202;
$L__BB4_271:
	setp.ge.s32 	%p203, %r152, %r144;
	mov.b32 	%r1391, 1;
	@%p203 bra 	$L__BB4_273;
	ld.global.u8 	%rs81, [%rd100+7];
	setp.eq.s16 	%p204, %rs81, 0;
	selp.u32 	%r1391, 1, 0, %p204;
$L__BB4_273:
	setp.ge.s32 	%p205, %r153, %r144;
	mov.b32 	%r1392, 1;
	@%p205 bra 	$L__BB4_275;
	ld.global.u8 	%rs82, [%rd100+8];
	setp.eq.s16 	%p206, %rs82, 0;
	selp.u32 	%r1392, 1, 0, %p206;
$L__BB4_275:
	setp.ge.s32 	%p207, %r154, %r144;
	mov.b32 	%r1393, 1;
	@%p207 bra 	$L__BB4_277;
	ld.global.u8 	%rs83, [%rd100+9];
	setp.eq.s16 	%p208, %rs83, 0;
	selp.u32 	%r1393, 1, 0, %p208;
$L__BB4_277:
	setp.ge.s32 	%p209, %r155, %r144;
	mov.b32 	%r1394, 1;
	@%p209 bra 	$L__BB4_279;
	ld.global.u8 	%rs84, [%rd100+10];
	setp.eq.s16 	%p210, %rs84, 0;
	selp.u32 	%r1394, 1, 0, %p210;
$L__BB4_279:
	setp.ge.s32 	%p211, %r156, %r144;
	mov.b32 	%r1395, 1;
	@%p211 bra 	$L__BB4_281;
	ld.global.u8 	%rs85, [%rd100+11];
	setp.eq.s16 	%p212, %rs85, 0;
	selp.u32 	%r1395, 1, 0, %p212;
$L__BB4_281:
	setp.ge.s32 	%p213, %r157, %r144;
	mov.b32 	%r1396, 1;
	@%p213 bra 	$L__BB4_283;
	ld.global.u8 	%rs86, [%rd100+12];
	setp.eq.s16 	%p214, %rs86, 0;
	selp.u32 	%r1396, 1, 0, %p214;
$L__BB4_283:
	setp.ge.s32 	%p215, %r158, %r144;
	mov.b32 	%r1397, 1;
	@%p215 bra 	$L__BB4_285;
	ld.global.u8 	%rs87, [%rd100+13];
	setp.eq.s16 	%p216, %rs87, 0;
	selp.u32 	%r1397, 1, 0, %p216;
$L__BB4_285:
	bar.sync 	0;
	add.s32 	%r187, %r1385, %r1384;
	add.s32 	%r732, %r1386, %r187;
	add.s32 	%r188, %r1387, %r732;
	add.s32 	%r189, %r1388, %r188;
	add.s32 	%r190, %r1389, %r189;
	add.s32 	%r733, %r1390, %r190;
	add.s32 	%r734, %r1391, %r733;
	add.s32 	%r735, %r1392, %r734;
	add.s32 	%r736, %r1393, %r735;
	add.s32 	%r737, %r1394, %r736;
	add.s32 	%r738, %r1395, %r737;
	add.s32 	%r739, %r1396, %r738;
	add.s32 	%r706, %r1397, %r739;
	shr.u32 	%r191, %r1400, 5;
	// begin inline asm
	mov.u32 %r701, %laneid;
	// end inline asm
	mov.b32 	%r704, 1;
	mov.b32 	%r729, 0;
	mov.b32 	%r731, -1;
	// begin inline asm
	{  .reg .s32 r0;  .reg .pred p;  shfl.sync.up.b32 r0|p, %r706, %r704, %r729, %r731;  @p add.s32 r0, r0, %r706;  mov.s32 %r702, r0;}
	// end inline asm
	mov.b32 	%r710, 2;
	// begin inline asm
	{  .reg .s32 r0;  .reg .pred p;  shfl.sync.up.b32 r0|p, %r702, %r710, %r729, %r731;  @p add.s32 r0, r0, %r702;  mov.s32 %r708, r0;}
	// end inline asm
	mov.b32 	%r716, 4;
	// begin inline asm
	{  .reg .s32 r0;  .reg .pred p;  shfl.sync.up.b32 r0|p, %r708, %r716, %r729, %r731;  @p add.s32 r0, r0, %r708;  mov.s32 %r714, r0;}
	// end inline asm
	mov.b32 	%r722, 8;
	// begin inline asm
	{  .reg .s32 r0;  .reg .pred p;  shfl.sync.up.b32 r0|p, %r714, %r722, %r729, %r731;  @p add.s32 r0, r0, %r714;  mov.s32 %r720, r0;}
	// end inline asm
	mov.b32 	%r728, 16;
	// begin inline asm
	{  .reg .s32 r0;  .reg .pred p;  shfl.sync.up.b32 r0|p, %r720, %r728, %r729, %r731;  @p add.s32 r0, r0, %r720;  mov.s32 %r726, r0;}
	// end inline asm
	setp.ne.s32 	%p217, %r701, 31;
	@%p217 bra 	$L__BB4_287;
	shl.b32 	%r740, %r191, 2;
	mov.u32 	%r741, _ZZN3cub18CUB_300001_SM_10006detail6select23DeviceSelectSweepKernelINS2_10policy_hubIfhiLb0ELNS0_10SelectImplE0EE10Policy1000EN6thrust24THRUST_300001_SM_1000_NS6detail15normal_iteratorINS9_10device_ptrIfEEEENSB_INSC_IhEEEESE_PlNS0_13ScanTileStateIiLb1EEEN4vtkm21WrappedUnaryPredicateIhZNK4TaskclEvE10InCompleteEENS0_8NullTypeEiNS2_19streaming_context_tIlLb1EEELS5_0EEEvT0_T1_T2_T3_T4_T5_T6_T7_iT8_NS1_7vsmem_tEE19static_temp_storage;
	add.s32 	%r742, %r741, %r740;
	st.shared.u32 	[%r742], %r726;
$L__BB4_287:
	bar.sync 	0;
	ld.shared.v4.u32 	{%r194, %r195, %r196, %r197}, [_ZZN3cub18CUB_300001_SM_10006detail6select23DeviceSelectSweepKernelINS2_10policy_hubIfhiLb0ELNS0_10SelectImplE0EE10Policy1000EN6thrust24THRUST_300001_SM_1000_NS6detail15normal_iteratorINS9_10device_ptrIfEEEENSB_INSC_IhEEEESE_PlNS0_13ScanTileStateIiLb1EEEN4vtkm21WrappedUnaryPredicateIhZNK4TaskclEvE10InCompleteEENS0_8NullTypeEiNS2_19streaming_context_tIlLb1EEELS5_0EEEvT0_T1_T2_T3_T4_T5_T6_T7_iT8_NS1_7vsmem_tEE19static_temp_storage];
	shr.u32 	%r743, %r1400, 5;
	add.s32 	%r744, %r195, %r194;
	setp.eq.s32 	%p218, %r743, 2;
	selp.b32 	%r745, %r744, %r194, %p218;
	add.s32 	%r746, %r744, %r196;
	setp.eq.s32 	%p219, %r743, 3;
	selp.b32 	%r747, %r746, %r745, %p219;
	add.s32 	%r748, %r746, %r197;
	setp.eq.s32 	%p220, %r743, 4;
	selp.b32 	%r749, %r748, %r747, %p220;
	ld.shared.v4.u32 	{%r198, %r199, %r200, %r201}, [_ZZN3cub18CUB_300001_SM_10006detail6select23DeviceSelectSweepKernelINS2_10policy_hubIfhiLb0ELNS0_10SelectImplE0EE10Policy1000EN6thrust24THRUST_300001_SM_1000_NS6detail15normal_iteratorINS9_10device_ptrIfEEEENSB_INSC_IhEEEESE_PlNS0_13ScanTileStateIiLb1EEEN4vtkm21WrappedUnaryPredicateIhZNK4TaskclEvE10InCompleteEENS0_8NullTypeEiNS2_19streaming_context_tIlLb1EEELS5_0EEEvT0_T1_T2_T3_T4_T5_T6_T7_iT8_NS1_7vsmem_tEE19static_temp_storage+16];
	add.s32 	%r750, %r748, %r198;
	setp.eq.s32 	%p221, %r743, 5;
	selp.b32 	%r751, %r750, %r749, %p221;
	add.s32 	%r752, %r750, %r199;
	setp.eq.s32 	%p222, %r743, 6;
	selp.b32 	%r753, %r752, %r751, %p222;
	add.s32 	%r754, %r752, %r200;
	setp.eq.s32 	%p223, %r743, 7;
	selp.b32 	%r755, %r754, %r753, %p223;
	add.s32 	%r756, %r754, %r201;
	setp.eq.s32 	%p224, %r743, 8;
	selp.b32 	%r757, %r756, %r755, %p224;
	ld.shared.v4.u32 	{%r202, %r203, %r204, %r205}, [_ZZN3cub18CUB_300001_SM_10006detail6select23DeviceSelectSweepKernelINS2_10policy_hubIfhiLb0ELNS0_10SelectImplE0EE10Policy1000EN6thrust24THRUST_300001_SM_1000_NS6detail15normal_iteratorINS9_10device_ptrIfEEEENSB_INSC_IhEEEESE_PlNS0_13ScanTileStateIiLb1EEEN4vtkm21WrappedUnaryPredicateIhZNK4TaskclEvE10InCompleteEENS0_8NullTypeEiNS2_19streaming_context_tIlLb1EEELS5_0EEEvT0_T1_T2_T3_T4_T5_T6_T7_iT8_NS1_7vsmem_tEE19static_temp_storage+32];
	add.s32 	%r758, %r756, %r202;
	setp.eq.s32 	%p225, %r743, 9;
	selp.b32 	%r759, %r758, %r757, %p225;
	add.s32 	%r760, %r758, %r203;
	setp.eq.s32 	%p226, %r743, 10;
	selp.b32 	%r761, %r760, %r759, %p226;
	add.s32 	%r762, %r760, %r204;
	setp.eq.s32 	%p227, %r743, 11;
	selp.b32 	%r763, %r762, %r761, %p227;
	add.s32 	%r764, %r762, %r205;
	setp.eq.s32 	%p228, %r743, 12;
	selp.b32 	%r765, %r764, %r763, %p228;
	ld.shared.v4.u32 	{%r206, %r207, %r208, %r209}, [_ZZN3cub18CUB_300001_SM_10006detail6select23DeviceSelectSweepKernelINS2_10policy_hubIfhiLb0ELNS0_10SelectImplE0EE10Policy1000EN6thrust24THRUST_300001_SM_1000_NS6detail15normal_iteratorINS9_10device_ptrIfEEEENSB_INSC_IhEEEESE_PlNS0_13ScanTileStateIiLb1EEEN4vtkm21WrappedUnaryPredicateIhZNK4TaskclEvE10InCompleteEENS0_8NullTypeEiNS2_19streaming_context_tIlLb1EEELS5_0EEEvT0_T1_T2_T3_T4_T5_T6_T7_iT8_NS1_7vsmem_tEE19static_temp_storage+48];
	add.s32 	%r766, %r764, %r206;
	setp.eq.s32 	%p229, %r743, 13;
	selp.b32 	%r767, %r766, %r765, %p229;
	add.s32 	%r768, %r766, %r207;
	setp.eq.s32 	%p230, %r743, 14;
	selp.b32 	%r769, %r768, %r767, %p230;
	add.s32 	%r770, %r768, %r208;
	setp.eq.s32 	%p231, %r743, 15;
	selp.b32 	%r771, %r770, %r769, %p231;
	setp.lt.u32 	%p232, %r1400, 32;
	selp.b32 	%r772, 0, %r771, %p232;
	setp.eq.s32 	%p233, %r701, 0;
	add.s32 	%r773, %r1390, %r190;
	add.s32 	%r774, %r1391, %r773;
	add.s32 	%r775, %r1392, %r774;
	add.s32 	%r776, %r1393, %r775;
	add.s32 	%r777, %r1394, %r776;
	add.s32 	%r778, %r1395, %r777;
	add.s32 	%r779, %r1396, %r778;
	add.s32 	%r780, %r1397, %r779;
	sub.s32 	%r781, %r726, %r780;
	selp.b32 	%r782, 0, %r781, %p233;
	add.s32 	%r210, %r772, %r782;
	add.s32 	%r211, %r210, %r1384;
	add.s32 	%r212, %r187, %r210;
	add.s32 	%r213, %r212, %r1386;
	add.s32 	%r214, %r188, %r210;
	add.s32 	%r215, %r189, %r210;
	add.s32 	%r216, %r190, %r210;
	add.s32 	%r217, %r773, %r210;
	add.s32 	%r218, %r774, %r210;
	add.s32 	%r219, %r775, %r210;
	add.s32 	%r220, %r776, %r210;
	add.s32 	%r221, %r777, %r210;
	add.s32 	%r222, %r778, %r210;
	add.s32 	%r223, %r779, %r210;
	add.s32 	%r783, %r144, %r209;
	add.s32 	%r784, %r783, %r770;
	add.s32 	%r1438, %r784, -7168;
	setp.gt.s32 	%p234, %r1438, 512;
	@%p234 bra 	$L__BB4_344;
	mov.u64 	%rd329, %rd203;
	ld.param.u8 	%rs33, [%rd329];
	ld.param.u64 	%rd330, [%rd329+24];
	cvta.to.global.u64 	%rd101, %rd330;
	setp.ne.s32 	%p235, %r1384, 0;
	setp.lt.s32 	%p236, %r210, %r1438;
	and.pred  	%p237, %p235, %p236;
	@%p237 bra 	$L__BB4_289;
	bra.uni 	$L__BB4_292;
$L__BB4_289:
	setp.ne.s16 	%p238, %rs33, 0;
	mov.b64 	%rd707, 0;
	@%p238 bra 	$L__BB4_291;
	ld.global.u64 	%rd707, [%rd101];
$L__BB4_291:
	cvt.s64.s32 	%rd332, %r210;
	add.s64 	%rd333, %rd707, %rd332;
	shl.b64 	%rd334, %rd333, 2;
	add.s64 	%rd335, %rd4, %rd334;
	st.global.f32 	[%rd335], %f133;
$L__BB4_292:
	setp.eq.s32 	%p239, %r1385, 0;
	setp.ge.s32 	%p240, %r211, %r1438;
	or.pred  	%p241, %p239, %p240;
	@%p241 bra 	$L__BB4_296;
	setp.ne.s16 	%p242, %rs33, 0;
	mov.b64 	%rd708, 0;
	@%p242 bra 	$L__BB4_295;
	ld.global.u64 	%rd708, [%rd101];
$L__BB4_295:
	cvt.s64.s32 	%rd337, %r211;
	add.s64 	%rd338, %rd708, %rd337;
	shl.b64 	%rd339, %rd338, 2;
	add.s64 	%rd340, %rd4, %rd339;
	st.global.f32 	[%rd340], %f134;
$L__BB4_296:
	setp.eq.s32 	%p243, %r1386, 0;
	setp.ge.s32 	%p244, %r212, %r1438;
	or.pred  	%p245, %p243, %p244;
	@%p245 bra 	$L__BB4_300;
	setp.ne.s16 	%p246, %rs33, 0;
	mov.b64 	%rd709, 0;
	@%p246 bra 	$L__BB4_299;
	ld.global.u64 	%rd709, [%rd101];
$L__BB4_299:
	cvt.s64.s32 	%rd342, %r212;
	add.s64 	%rd343, %rd709, %rd342;
	shl.b64 	%rd344, %rd343, 2;
	add.s64 	%rd345, %rd4, %rd344;
	st.global.f32 	[%rd345], %f135;
$L__BB4_300:
	setp.eq.s32 	%p247, %r1387, 0;
	setp.ge.s32 	%p248, %r213, %r1438;
	or.pred  	%p249, %p247, %p248;
	@%p249 bra 	$L__BB4_304;
	setp.ne.s16 	%p250, %rs33, 0;
	mov.b64 	%rd710, 0;
	@%p250 bra 	$L__BB4_303;
	ld.global.u64 	%rd710, [%rd101];
$L__BB4_303:
	cvt.s64.s32 	%rd347, %r213;
	add.s64 	%rd348, %rd710, %rd347;
	shl.b64 	%rd349, %rd348, 2;
	add.s64 	%rd350, %rd4, %rd349;
	st.global.f32 	[%rd350], %f136;
$L__BB4_304:
	setp.eq.s32 	%p251, %r1388, 0;
	setp.ge.s32 	%p252, %r214, %r1438;
	or.pred  	%p253, %p251, %p252;
	@%p253 bra 	$L__BB4_308;
	setp.ne.s16 	%p254, %rs33, 0;
	mov.b64 	%rd711, 0;
	@%p254 bra 	$L__BB4_307;
	ld.global.u64 	%rd711, [%rd101];
$L__BB4_307:
	cvt.s64.s32 	%rd352, %r214;
	add.s64 	%rd353, %rd711, %rd352;
	shl.b64 	%rd354, %rd353, 2;
	add.s64 	%rd355, %rd4, %rd354;
	st.global.f32 	[%rd355], %f137;
$L__BB4_308:
	setp.eq.s32 	%p255, %r1389, 0;
	setp.ge.s32 	%p256, %r215, %r1438;
	or.pred  	%p257, %p255, %p256;
	@%p257 bra 	$L__BB4_312;
	setp.ne.s16 	%p258, %rs33, 0;
	mov.b64 	%rd712, 0;
	@%p258 bra 	$L__BB4_311;
	ld.global.u64 	%rd712, [%rd101];
$L__BB4_311:
	cvt.s64.s32 	%rd357, %r215;
	add.s64 	%rd358, %rd712, %rd357;
	shl.b64 	%rd359, %rd358, 2;
	add.s64 	%rd360, %rd4, %rd359;
	st.global.f32 	[%rd360], %f138;
$L__BB4_312:
	setp.eq.s32 	%p259, %r1390, 0;
	setp.ge.s32 	%p260, %r216, %r1438;
	or.pred  	%p261, %p259, %p260;
	@%p261 bra 	$L__BB4_316;
	setp.ne.s16 	%p262, %rs33, 0;
	mov.b64 	%rd713, 0;
	@%p262 bra 	$L__BB4_315;
	ld.global.u64 	%rd713, [%rd101];
$L__BB4_315:
	cvt.s64.s32 	%rd362, %r216;
	add.s64 	%rd363, %rd713, %rd362;
	shl.b64 	%rd364, %rd363, 2;
	add.s64 	%rd365, %rd4, %rd364;
	st.global.f32 	[%rd365], %f139;
$L__BB4_316:
	setp.eq.s32 	%p263, %r1391, 0;
	setp.ge.s32 	%p264, %r217, %r1438;
	or.pred  	%p265, %p263, %p264;
	@%p265 bra 	$L__BB4_320;
	setp.ne.s16 	%p266, %rs33, 0;
	mov.b64 	%rd714, 0;
	@%p266 bra 	$L__BB4_319;
	ld.global.u64 	%rd714, [%rd101];
$L__BB4_319:
	cvt.s64.s32 	%rd367, %r217;
	add.s64 	%rd368, %rd714, %rd367;
	shl.b64 	%rd369, %rd368, 2;
	add.s64 	%rd370, %rd4, %rd369;
	st.global.f32 	[%rd370], %f140;
$L__BB4_320:
	setp.eq.s32 	%p267, %r1392, 0;
	setp.ge.s32 	%p268, %r218, %r1438;
	or.pred  	%p269, %p267, %p268;
	@%p269 bra 	$L__BB4_324;
	setp.ne.s16 	%p270, %rs33, 0;
	mov.b64 	%rd715, 0;
	@%p270 bra 	$L__BB4_323;
	ld.global.u64 	%rd715, [%rd101];
$L__BB4_323:
	cvt.s64.s32 	%rd372, %r218;
	add.s64 	%rd373, %rd715, %rd372;
	shl.b64 	%rd374, %rd373, 2;
	add.s64 	%rd375, %rd4, %rd374;
	st.global.f32 	[%rd375], %f141;
$L__BB4_324:
	setp.eq.s32 	%p271, %r1393, 0;
	setp.ge.s32 	%p272, %r219, %r1438;
	or.pred  	%p273, %p271, %p272;
	@%p273 bra 	$L__BB4_328;
	setp.ne.s16 	%p274, %rs33, 0;
	mov.b64 	%rd716, 0;
	@%p274 bra 	$L__BB4_327;
	ld.global.u64 	%rd716, [%rd101];
$L__BB4_327:
	cvt.s64.s32 	%rd377, %r219;
	add.s64 	%rd378, %rd716, %rd377;
	shl.b64 	%rd379, %rd378, 2;
	add.s64 	%rd380, %rd4, %rd379;
	st.global.f32 	[%rd380], %f142;
$L__BB4_328:
	setp.eq.s32 	%p275, %r1394, 0;
	setp.ge.s32 	%p276, %r220, %r1438;
	or.pred  	%p277, %p275, %p276;
	@%p277 bra 	$L__BB4_332;
	setp.ne.s16 	%p278, %rs33, 0;
	mov.b64 	%rd717, 0;
	@%p278 bra 	$L__BB4_331;
	ld.global.u64 	%rd717, [%rd101];
$L__BB4_331:
	cvt.s64.s32 	%rd382, %r220;
	add.s64 	%rd383, %rd717, %rd382;
	shl.b64 	%rd384, %rd383, 2;
	add.s64 	%rd385, %rd4, %rd384;
	st.global.f32 	[%rd385], %f143;
$L__BB4_332:
	setp.eq.s32 	%p279, %r1395, 0;
	setp.ge.s32 	%p280, %r221, %r1438;
	or.pred  	%p281, %p279, %p280;
	@%p281 bra 	$L__BB4_336;
	setp.ne.s16 	%p282, %rs33, 0;
	mov.b64 	%rd718, 0;
	@%p282 bra 	$L__BB4_335;
	ld.global.u64 	%rd718, [%rd101];
$L__BB4_335:
	cvt.s64.s32 	%rd387, %r221;
	add.s64 	%rd388, %rd718, %rd387;
	shl.b64 	%rd389, %rd388, 2;
	add.s64 	%rd390, %rd4, %rd389;
	st.global.f32 	[%rd390], %f144;
$L__BB4_336:
	setp.eq.s32 	%p283, %r1396, 0;
	setp.ge.s32 	%p284, %r222, %r1438;
	or.pred  	%p285, %p283, %p284;
	@%p285 bra 	$L__BB4_340;
	setp.ne.s16 	%p286, %rs33, 0;
	mov.b64 	%rd719, 0;
	@%p286 bra 	$L__BB4_339;
	ld.global.u64 	%rd719, [%rd101];
$L__BB4_339:
	cvt.s64.s32 	%rd392, %r222;
	add.s64 	%rd393, %rd719, %rd392;
	shl.b64 	%rd394, %rd393, 2;
	add.s64 	%rd395, %rd4, %rd394;
	st.global.f32 	[%rd395], %f145;
$L__BB4_340:
	setp.eq.s32 	%p287, %r1397, 0;
	setp.ge.s32 	%p288, %r223, %r1438;
	or.pred  	%p289, %p287, %p288;
	@%p289 bra 	$L__BB4_565;
	setp.ne.s16 	%p290, %rs33, 0;
	mov.b64 	%rd720, 0;
	@%p290 bra 	$L__BB4_343;
	ld.global.u64 	%rd720, [%rd101];
$L__BB4_343:
	cvt.s64.s32 	%rd397, %r223;
	add.s64 	%rd398, %rd720, %rd397;
	shl.b64 	%rd399, %rd398, 2;
	add.s64 	%rd400, %rd4, %rd399;
	st.global.f32 	[%rd400], %f146;
	bra.uni 	$L__BB4_565;
$L__BB4_344:
	bar.sync 	0;
	setp.eq.s32 	%p291, %r1384, 0;
	@%p291 bra 	$L__BB4_346;
	shl.b32 	%r785, %r210, 2;
	mov.u32 	%r786, _ZZN3cub18CUB_300001_SM_10006detail6select23DeviceSelectSweepKernelINS2_10policy_hubIfhiLb0ELNS0_10SelectImplE0EE10Policy1000EN6thrust24THRUST_300001_SM_1000_NS6detail15normal_iteratorINS9_10device_ptrIfEEEENSB_INSC_IhEEEESE_PlNS0_13ScanTileStateIiLb1EEEN4vtkm21WrappedUnaryPredicateIhZNK4TaskclEvE10InCompleteEENS0_8NullTypeEiNS2_19streaming_context_tIlLb1EEELS5_0EEEvT0_T1_T2_T3_T4_T5_T6_T7_iT8_NS1_7vsmem_tEE19static_temp_storage;
	add.s32 	%r787, %r786, %r785;
	st.shared.f32 	[%r787], %f133;
$L__BB4_346:
	setp.eq.s32 	%p292, %r1385, 0;
	@%p292 bra 	$L__BB4_348;
	shl.b32 	%r788, %r211, 2;
	mov.u32 	%r789, _ZZN3cub18CUB_300001_SM_10006detail6select23DeviceSelectSweepKernelINS2_10policy_hubIfhiLb0ELNS0_10SelectImplE0EE10Policy1000EN6thrust24THRUST_300001_SM_1000_NS6detail15normal_iteratorINS9_10device_ptrIfEEEENSB_INSC_IhEEEESE_PlNS0_13ScanTileStateIiLb1EEEN4vtkm21WrappedUnaryPredicateIhZNK4TaskclEvE10InCompleteEENS0_8NullTypeEiNS2_19streaming_context_tIlLb1EEELS5_0EEEvT0_T1_T2_T3_T4_T5_T6_T7_iT8_NS1_7vsmem_tEE19static_temp_storage;
	add.s32 	%r790, %r789, %r788;
	st.shared.f32 	[%r790], %f134;
$L__BB4_348:
	setp.eq.s32 	%p293, %r1386, 0;
	@%p293 bra 	$L__BB4_350;
	shl.b32 	%r791, %r212, 2;
	mov.u32 	%r792, _ZZN3cub18CUB_300001_SM_10006detail6select23DeviceSelectSweepKernelINS2_10policy_hubIfhiLb0ELNS0_10SelectImplE0EE10Policy1000EN6thrust24THRUST_300001_SM_1000_NS6detail15normal_iteratorINS9_10device_ptrIfEEEENSB_INSC_IhEEEESE_PlNS0_13ScanTileStateIiLb1EEEN4vtkm21WrappedUnaryPredicateIhZNK4TaskclEvE10InCompleteEENS0_8NullTypeEiNS2_19streaming_context_tIlLb1EEELS5_0EEEvT0_T1_T2_T3_T4_T5_T6_T7_iT8_NS1_7vsmem_tEE19static_temp_storage;
	add.s32 	%r793, %r792, %r791;
	st.shared.f32 	[%r793], %f135;
$L__BB4_350:
	setp.eq.s32 	%p294, %r1387, 0;
	@%p294 bra 	$L__BB4_352;
	shl.b32 	%r794, %r213, 2;
	mov.u32 	%r795, _ZZN3cub18CUB_300001_SM_10006detail6select23DeviceSelectSweepKernelINS2_10policy_hubIfhiLb0ELNS0_10SelectImplE0EE10Policy1000EN6thrust24THRUST_300001_SM_1000_NS6detail15normal_iteratorINS9_10device_ptrIfEEEENSB_INSC_IhEEEESE_PlNS0_13ScanTileStateIiLb1EEEN4vtkm21WrappedUnaryPredicateIhZNK4TaskclEvE10InCompleteEENS0_8NullTypeEiNS2_19streaming_context_tIlLb1EEELS5_0EEEvT0_T1_T2_T3_T4_T5_T6_T7_iT8_NS1_7vsmem_tEE19static_temp_storage;
	add.s32 	%r796, %r795, %r794;
	st.shared.f32 	[%r796], %f136;
$L__BB4_352:
	setp.eq.s32 	%p295, %r1388, 0;
	@%p295 bra 	$L__BB4_354;
	shl.b32 	%r797, %r214, 2;
	mov.u32 	%r798, _ZZN3cub18CUB_300001_SM_10006detail6select23DeviceSelectSweepKernelINS2_10policy_hubIfhiLb0ELNS0_10SelectImplE0EE10Policy1000EN6thrust24THRUST_300001_SM_1000_NS6detail15normal_iteratorINS9_10device_ptrIfEEEENSB_INSC_IhEEEESE_PlNS0_13ScanTileStateIiLb1EEEN4vtkm21WrappedUnaryPredicateIhZNK4TaskclEvE10InCompleteEENS0_8NullTypeEiNS2_19streaming_context_tIlLb1EEELS5_0EEEvT0_T1_T2_T3_T4_T5_T6_T7_iT8_NS1_7vsmem_tEE19static_temp_storage;
	add.s32 	%r799, %r798, %r797;
	st.shared.f32 	[%r799], %f137;
$L__BB4_354:
	setp.eq.s32 	%p296, %r1389, 0;
	@%p296 bra 	$L__BB4_356;
	shl.b32 	%r800, %r215, 2;
	mov.u32 	%r801, _ZZN3cub18CUB_300001_SM_10006detail6select23DeviceSelectSweepKernelINS2_10policy_hubIfhiLb0ELNS0_10SelectImplE0EE10Policy1000EN6thrust24THRUST_300001_SM_1000_NS6detail15normal_iteratorINS9_10device_ptrIfEEEENSB_INSC_IhEEEESE_PlNS0_13ScanTileStateIiLb1EEEN4vtkm21WrappedUnaryPredicateIhZNK4TaskclEvE10InCompleteEENS0_8NullTypeEiNS2_19streaming_context_tIlLb1EEELS5_0EEEvT0_T1_T2_T3_T4_T5_T6_T7_iT8_NS1_7vsmem_tEE19static_temp_storage;
	add.s32 	%r802, %r801, %r800;
	st.shared.f32 	[%r802], %f138;
$L__BB4_356:
	setp.eq.s32 	%p297, %r1390, 0;
	@%p297 bra 	$L__BB4_358;
	shl.b32 	%r803, %r216, 2;
	mov.u32 	%r804, _ZZN3cub18CUB_300001_SM_10006detail6select23DeviceSelectSweepKernelINS2_10policy_hubIfhiLb0ELNS0_10SelectImplE0EE10Policy1000EN6thrust24THRUST_300001_SM_1000_NS6detail15normal_iteratorINS9_10device_ptrIfEEEENSB_INSC_IhEEEESE_PlNS0_13ScanTileStateIiLb1EEEN4vtkm21WrappedUnaryPredicateIhZNK4TaskclEvE10InCompleteEENS0_8NullTypeEiNS2_19streaming_context_tIlLb1EEELS5_0EEEvT0_T1_T2_T3_T4_T5_T6_T7_iT8_NS1_7vsmem_tEE19static_temp_storage;
	add.s32 	%r805, %r804, %r803;
	st.shared.f32 	[%r805], %f139;
$L__BB4_358:
	setp.eq.s32 	%p298, %r1391, 0;
	@%p298 bra 	$L__BB4_360;
	shl.b32 	%r806, %r217, 2;
	mov.u32 	%r807, _ZZN3cub18CUB_300001_SM_10006detail6select23DeviceSelectSweepKernelINS2_10policy_hubIfhiLb0ELNS0_10SelectImplE0EE10Policy1000EN6thrust24THRUST_300001_SM_1000_NS6detail15normal_iteratorINS9_10device_ptrIfEEEENSB_INSC_IhEEEESE_PlNS0_13ScanTileStateIiLb1EEEN4vtkm21WrappedUnaryPredicateIhZNK4TaskclEvE10InCompleteEENS0_8NullTypeEiNS2_19streaming_context_tIlLb1EEELS5_0EEEvT0_T1_T2_T3_T4_T5_T6_T7_iT8_NS1_7vsmem_tEE19static_temp_storage;
	add.s32 	%r808, %r807, %r806;
	st.shared.f32 	[%r808], %f140;
$L__BB4_360:
	setp.eq.s32 	%p299, %r1392, 0;
	@%p299 bra 	$L__BB4_362;
	shl.b32 	%r809, %r218, 2;
	mov.u32 	%r810, _ZZN3cub18CUB_300001_SM_10006detail6select23DeviceSelectSweepKernelINS2_10policy_hubIfhiLb0ELNS0_10SelectImplE0EE10Policy1000EN6thrust24THRUST_300001_SM_1000_NS6detail15normal_iteratorINS9_10device_ptrIfEEEENSB_INSC_IhEEEESE_PlNS0_13ScanTileStateIiLb1EEEN4vtkm21WrappedUnaryPredicateIhZNK4TaskclEvE10InCompleteEENS0_8NullTypeEiNS2_19streaming_context_tIlLb1EEELS5_0EEEvT0_T1_T2_T3_T4_T5_T6_T7_iT8_NS1_7vsmem_tEE19static_temp_storage;
	add.s32 	%r811, %r810, %r809;
	st.shared.f32 	[%r811], %f141;
$L__BB4_362:
	setp.eq.s32 	%p300, %r1393, 0;
	@%p300 bra 	$L__BB4_364;
	shl.b32 	%r812, %r219, 2;
	mov.u32 	%r813, _ZZN3cub18CUB_300001_SM_10006detail6select23DeviceSelectSweepKernelINS2_10policy_hubIfhiLb0ELNS0_10SelectImplE0EE10Policy1000EN6thrust24THRUST_300001_SM_1000_NS6detail15normal_iteratorINS9_10device_ptrIfEEEENSB_INSC_IhEEEESE_PlNS0_13ScanTileStateIiLb1EEEN4vtkm21WrappedUnaryPredicateIhZNK4TaskclEvE10InCompleteEENS0_8NullTypeEiNS2_19streaming_context_tIlLb1EEELS5_0EEEvT0_T1_T2_T3_T4_T5_T6_T7_iT8_NS1_7vsmem_tEE19static_temp_storage;
	add.s32 	%r814, %r813, %r812;
	st.shared.f32 	[%r814], %f142;
$L__BB4_364:
	setp.eq.s32 	%p301, %r1394, 0;
	@%p301 bra 	$L__BB4_366;
	shl.b32 	%r815, %r220, 2;
	mov.u32 	%r816, _ZZN3cub18CUB_300001_SM_10006detail6select23DeviceSelectSweepKernelINS2_10policy_hubIfhiLb0ELNS0_10SelectImplE0EE10Policy1000EN6thrust24THRUST_300001_SM_1000_NS6detail15normal_iteratorINS9_10device_ptrIfEEEENSB_INSC_IhEEEESE_PlNS0_13ScanTileStateIiLb1EEEN4vtkm21WrappedUnaryPredicateIhZNK4TaskclEvE10InCompleteEENS0_8NullTypeEiNS2_19streaming_context_tIlLb1EEELS5_0EEEvT0_T1_T2_T3_T4_T5_T6_T7_iT8_NS1_7vsmem_tEE19static_temp_storage;
	add.s32 	%r817, %r816, %r815;
	st.shared.f32 	[%r817], %f143;
$L__BB4_366:
	setp.eq.s32 	%p302, %r1395, 0;
	@%p302 bra 	$L__BB4_368;
	shl.b32 	%r818, %r221, 2;
	mov.u32 	%r819, _ZZN3cub18CUB_300001_SM_10006detail6select23DeviceSelectSweepKernelINS2_10policy_hubIfhiLb0ELNS0_10SelectImplE0EE10Policy1000EN6thrust24THRUST_300001_SM_1000_NS6detail15normal_iteratorINS9_10device_ptrIfEEEENSB_INSC_IhEEEESE_PlNS0_13ScanTileStateIiLb1EEEN4vtkm21WrappedUnaryPredicateIhZNK4TaskclEvE10InCompleteEENS0_8NullTypeEiNS2_19streaming_context_tIlLb1EEELS5_0EEEvT0_T1_T2_T3_T4_T5_T6_T7_iT8_NS1_7vsmem_tEE19static_temp_storage;
	add.s32 	%r820, %r819, %r818;
	st.shared.f32 	[%r820], %f144;
$L__BB4_368:
	setp.eq.s32 	%p303, %r1396, 0;
	@%p303 bra 	$L__BB4_370;
	shl.b32 	%r821, %r222, 2;
	mov.u32 	%r822, _ZZN3cub18CUB_300001_SM_10006detail6select23DeviceSelectSweepKernelINS2_10policy_hubIfhiLb0ELNS0_10SelectImplE0EE10Policy1000EN6thrust24THRUST_300001_SM_1000_NS6detail15normal_iteratorINS9_10device_ptrIfEEEENSB_INSC_IhEEEESE_PlNS0_13ScanTileStateIiLb1EEEN4vtkm21WrappedUnaryPredicateIhZNK4TaskclEvE10InCompleteEENS0_8NullTypeEiNS2_19streaming_context_tIlLb1EEELS5_0EEEvT0_T1_T2_T3_T4_T5_T6_T7_iT8_NS1_7vsmem_tEE19static_temp_storage;
	add.s32 	%r823, %r822, %r821;
	st.shared.f32 	[%r823], %f145;
$L__BB4_370:
	setp.eq.s32 	%p304, %r1397, 0;
	@%p304 bra 	$L__BB4_372;
	shl.b32 	%r824, %r223, 2;
	mov.u32 	%r825, _ZZN3cub18CUB_300001_SM_10006detail6select23DeviceSelectSweepKernelINS2_10policy_hubIfhiLb0ELNS0_10SelectImplE0EE10Policy1000EN6thrust24THRUST_300001_SM_1000_NS6detail15normal_iteratorINS9_10device_ptrIfEEEENSB_INSC_IhEEEESE_PlNS0_13ScanTileStateIiLb1EEEN4vtkm21WrappedUnaryPredicateIhZNK4TaskclEvE10InCompleteEENS0_8NullTypeEiNS2_19streaming_context_tIlLb1EEELS5_0EEEvT0_T1_T2_T3_T4_T5_T6_T7_iT8_NS1_7vsmem_tEE19static_temp_storage;
	add.s32 	%r826, %r825, %r824;
	st.shared.f32 	[%r826], %f146;
$L__BB4_372:
	bar.sync 	0;
	setp.ge.u32 	%p305, %r1400, %r1438;
	@%p305 bra 	$L__BB4_565;
	ld.param.u32 	%r1357, [_ZN3cub18CUB_300001_SM_10006detail6select23DeviceSelectSweepKernelINS2_10policy_hubIfhiLb0ELNS0_10SelectImplE0EE10Policy1000EN6thrust24THRUST_300001_SM_1000_NS6detail15normal_iteratorINS9_10device_ptrIfEEEENSB_INSC_IhEEEESE_PlNS0_13ScanTileStateIiLb1EEEN4vtkm21WrappedUnaryPredicateIhZNK4TaskclEvE10InCompleteEENS0_8NullTypeEiNS2_19streaming_context_tIlLb1EEELS5_0EEEvT0_T1_T2_T3_T4_T5_T6_T7_iT8_NS1_7vsmem_tE_param_7];
	mov.u64 	%rd401, %rd203;
	ld.param.u8 	%rs34, [%rd401];
	ld.param.u64 	%rd402, [%rd401+24];
	cvta.to.global.u64 	%rd102, %rd402;
	add.s32 	%r827, %r195, %r196;
	add.s32 	%r828, %r827, %r197;
	add.s32 	%r829, %r828, %r198;
	add.s32 	%r830, %r829, %r199;
	add.s32 	%r831, %r830, %r200;
	add.s32 	%r832, %r831, %r201;
	add.s32 	%r833, %r832, %r202;
	add.s32 	%r834, %r833, %r203;
	add.s32 	%r835, %r834, %r204;
	add.s32 	%r836, %r835, %r205;
	add.s32 	%r837, %r836, %r206;
	add.s32 	%r838, %r837, %r207;
	add.s32 	%r839, %r838, %r208;
	add.s32 	%r840, %r839, %r209;
	add.s32 	%r841, %r840, %r194;
	add.s32 	%r842, %r841, %r1357;
	sub.s32 	%r843, %r842, %r1400;
	add.s32 	%r225, %r843, -7169;
	and.b32  	%r844, %r225, 1536;
	setp.eq.s32 	%p306, %r844, 1536;
	@%p306 bra 	$L__BB4_378;
	cvt.u64.u32 	%rd700, %r1400;
	shl.b32 	%r845, %r1400, 2;
	mov.u32 	%r846, _ZZN3cub18CUB_300001_SM_10006detail6select23DeviceSelectSweepKernelINS2_10policy_hubIfhiLb0ELNS0_10SelectImplE0EE10Policy1000EN6thrust24THRUST_300001_SM_1000_NS6detail15normal_iteratorINS9_10device_ptrIfEEEENSB_INSC_IhEEEESE_PlNS0_13ScanTileStateIiLb1EEEN4vtkm21WrappedUnaryPredicateIhZNK4TaskclEvE10InCompleteEENS0_8NullTypeEiNS2_19streaming_context_tIlLb1EEELS5_0EEEvT0_T1_T2_T3_T4_T5_T6_T7_iT8_NS1_7vsmem_tEE19static_temp_storage;
	add.s32 	%r1399, %r846, %r845;
	shr.u32 	%r847, %r225, 9;
	add.s32 	%r848, %r847, 1;
	and.b32  	%r849, %r848, 3;
	neg.s32 	%r1398, %r849;
$L__BB4_375:
	.pragma "nounroll";
	setp.ne.s16 	%p307, %rs34, 0;
	mov.b64 	%rd701, 0;
	@%p307 bra 	$L__BB4_377;
	ld.global.u64 	%rd701, [%rd102];
$L__BB4_377:
	add.s64 	%rd404, %rd701, %rd700;
	shl.b64 	%rd405, %rd404, 2;
	add.s64 	%rd406, %rd4, %rd405;
	ld.shared.f32 	%f118, [%r1399];
	st.global.f32 	[%rd406], %f118;
	add.s64 	%rd700, %rd700, 512;
	cvt.u32.u64 	%r1400, %rd700;
	add.s32 	%r1399, %r1399, 2048;
	add.s32 	%r1398, %r1398, 1;
	setp.ne.s32 	%p308, %r1398, 0;
	@%p308 bra 	$L__BB4_375;
$L__BB4_378:
	setp.lt.u32 	%p309, %r225, 1536;
	@%p309 bra 	$L__BB4_565;
	mul.wide.u32 	%rd408, %r1400, 4;
	add.s64 	%rd108, %rd4, %rd408;
	shl.b32 	%r850, %r1400, 2;
	mov.u32 	%r851, _ZZN3cub18CUB_300001_SM_10006detail6select23DeviceSelectSweepKernelINS2_10policy_hubIfhiLb0ELNS0_10SelectImplE0EE10Policy1000EN6thrust24THRUST_300001_SM_1000_NS6detail15normal_iteratorINS9_10device_ptrIfEEEENSB_INSC_IhEEEESE_PlNS0_13ScanTileStateIiLb1EEEN4vtkm21WrappedUnaryPredicateIhZNK4TaskclEvE10InCompleteEENS0_8NullTypeEiNS2_19streaming_context_tIlLb1EEELS5_0EEEvT0_T1_T2_T3_T4_T5_T6_T7_iT8_NS1_7vsmem_tEE19static_temp_storage;
	add.s32 	%r852, %r850, %r851;
	add.s32 	%r1401, %r852, 4096;
	mov.b64 	%rd702, 0;
$L__BB4_380:
	setp.ne.s16 	%p310, %rs34, 0;
	mov.b64 	%rd703, 0;
	@%p310 bra 	$L__BB4_382;
	ld.global.u64 	%rd703, [%rd102];
$L__BB4_382:
	setp.ne.s16 	%p311, %rs34, 0;
	shl.b64 	%rd411, %rd703, 2;
	add.s64 	%rd412, %rd702, %rd411;
	add.s64 	%rd413, %rd108, %rd412;
	ld.shared.f32 	%f119, [%r1401+-4096];
	st.global.f32 	[%rd413], %f119;
	mov.b64 	%rd704, 0;
	@%p311 bra 	$L__BB4_384;
	ld.global.u64 	%rd704, [%rd102];
$L__BB4_384:
	setp.ne.s16 	%p312, %rs34, 0;
	shl.b64 	%rd415, %rd704, 2;
	add.s64 	%rd416, %rd702, %rd415;
	add.s64 	%rd417, %rd108, %rd416;
	ld.shared.f32 	%f120, [%r1401+-2048];
	st.global.f32 	[%rd417+2048], %f120;
	mov.b64 	%rd705, 0;
	@%p312 bra 	$L__BB4_386;
	ld.global.u64 	%rd705, [%rd102];
$L__BB4_386:
	setp.ne.s16 	%p313, %rs34, 0;
	shl.b64 	%rd419, %rd705, 2;
	add.s64 	%rd420, %rd702, %rd419;
	add.s64 	%rd421, %rd108, %rd420;
	ld.shared.f32 	%f121, [%r1401];
	st.global.f32 	[%rd421+4096], %f121;
	mov.b64 	%rd706, 0;
	@%p313 bra 	$L__BB4_388;
	ld.global.u64 	%rd706, [%rd102];
$L__BB4_388:
	shl.b64 	%rd422, %rd706, 2;
	add.s64 	%rd423, %rd702, %rd422;
	add.s64 	%rd424, %rd108, %rd423;
	ld.shared.f32 	%f122, [%r1401+2048];
	st.global.f32 	[%rd424+6144], %f122;
	add.s32 	%r1400, %r1400, 2048;
	add.s64 	%rd702, %rd702, 8192;
	add.s32 	%r1401, %r1401, 8192;
	setp.lt.s32 	%p314, %r1400, %r1438;
	@%p314 bra 	$L__BB4_380;
	bra.uni 	$L__BB4_565;
$L__BB4_389:
	ld.param.u8 	%rs37, [%rd1];
	setp.eq.s16 	%p3, %rs37, 0;
	ld.param.u64 	%rd207, [%rd1+16];
	selp.b64 	%rd208, %rd207, 0, %p3;
	cvt.s64.s32 	%rd147, %r2;
	add.s64 	%rd209, %rd208, %rd147;
	mov.u32 	%r1434, %tid.x;
	mul.lo.s32 	%r373, %r1434, 14;
	setp.ge.s32 	%p4, %r373, %r144;
	cvt.u64.u32 	%rd148, %r373;
	add.s64 	%rd210, %rd209, %rd148;
	shl.b64 	%rd211, %rd210, 2;
	add.s64 	%rd149, %rd3, %rd211;
	@%p4 bra 	$L__BB4_391;
	ld.global.f32 	%f147, [%rd149];
$L__BB4_391:
	cvt.u32.u64 	%r374, %rd148;
	add.s32 	%r240, %r374, 1;
	setp.ge.s32 	%p5, %r240, %r144;
	@%p5 bra 	$L__BB4_393;
	ld.global.f32 	%f148, [%rd149+4];
$L__BB4_393:
	add.s32 	%r241, %r374, 2;
	setp.ge.s32 	%p6, %r241, %r144;
	@%p6 bra 	$L__BB4_395;
	ld.global.f32 	%f149, [%rd149+8];
$L__BB4_395:
	add.s32 	%r242, %r374, 3;
	setp.ge.s32 	%p7, %r242, %r144;
	@%p7 bra 	$L__BB4_397;
	ld.global.f32 	%f150, [%rd149+12];
$L__BB4_397:
	add.s32 	%r243, %r374, 4;
	setp.ge.s32 	%p8, %r243, %r144;
	@%p8 bra 	$L__BB4_399;
	ld.global.f32 	%f151, [%rd149+16];
$L__BB4_399:
	add.s32 	%r244, %r374, 5;
	setp.ge.s32 	%p9, %r244, %r144;
	@%p9 bra 	$L__BB4_401;
	ld.global.f32 	%f152, [%rd149+20];
$L__BB4_401:
	add.s32 	%r245, %r374, 6;
	setp.ge.s32 	%p10, %r245, %r144;
	@%p10 bra 	$L__BB4_403;
	ld.global.f32 	%f153, [%rd149+24];
$L__BB4_403:
	add.s32 	%r246, %r374, 7;
	setp.ge.s32 	%p11, %r246, %r144;
	@%p11 bra 	$L__BB4_405;
	ld.global.f32 	%f154, [%rd149+28];
$L__BB4_405:
	add.s32 	%r247, %r374, 8;
	setp.ge.s32 	%p12, %r247, %r144;
	@%p12 bra 	$L__BB4_407;
	ld.global.f32 	%f155, [%rd149+32];
$L__BB4_407:
	add.s32 	%r248, %r374, 9;
	setp.ge.s32 	%p13, %r248, %r144;
	@%p13 bra 	$L__BB4_409;
	ld.global.f32 	%f156, [%rd149+36];
$L__BB4_409:
	add.s32 	%r249, %r374, 10;
	setp.ge.s32 	%p14, %r249, %r144;
	@%p14 bra 	$L__BB4_411;
	ld.global.f32 	%f157, [%rd149+40];
$L__BB4_411:
	add.s32 	%r250, %r374, 11;
	setp.ge.s32 	%p15, %r250, %r144;
	@%p15 bra 	$L__BB4_413;
	ld.global.f32 	%f158, [%rd149+44];
$L__BB4_413:
	add.s32 	%r251, %r374, 12;
	setp.ge.s32 	%p16, %r251, %r144;
	@%p16 bra 	$L__BB4_415;
	ld.global.f32 	%f159, [%rd149+48];
$L__BB4_415:
	add.s32 	%r252, %r374, 13;
	setp.ge.s32 	%p17, %r252, %r144;
	@%p17 bra 	$L__BB4_417;
	ld.global.f32 	%f160, [%rd149+52];
$L__BB4_417:
	setp.ge.s32 	%p18, %r374, %r144;
	bar.sync 	0;
	setp.eq.s16 	%p19, %rs37, 0;
	selp.b64 	%rd213, %rd207, 0, %p19;
	add.s64 	%rd214, %rd213, %rd147;
	add.s64 	%rd215, %rd214, %rd148;
	add.s64 	%rd150, %rd5, %rd215;
	mov.b32 	%r1403, 1;
	@%p18 bra 	$L__BB4_419;
	ld.global.u8 	%rs39, [%rd150];
	setp.eq.s16 	%p20, %rs39, 0;
	selp.u32 	%r1403, 1, 0, %p20;
$L__BB4_419:
	setp.ge.s32 	%p21, %r240, %r144;
	mov.b32 	%r1404, 1;
	@%p21 bra 	$L__BB4_421;
	ld.global.u8 	%rs40, [%rd150+1];
	setp.eq.s16 	%p22, %rs40, 0;
	selp.u32 	%r1404, 1, 0, %p22;
$L__BB4_421:
	setp.ge.s32 	%p23, %r241, %r144;
	mov.b32 	%r1405, 1;
	@%p23 bra 	$L__BB4_423;
	ld.global.u8 	%rs41, [%rd150+2];
	setp.eq.s16 	%p24, %rs41, 0;
	selp.u32 	%r1405, 1, 0, %p24;
$L__BB4_423:
	setp.ge.s32 	%p25, %r242, %r144;
	mov.b32 	%r1406, 1;
	@%p25 bra 	$L__BB4_425;
	ld.global.u8 	%rs42, [%rd150+3];
	setp.eq.s16 	%p26, %rs42, 0;
	selp.u32 	%r1406, 1, 0, %p26;
$L__BB4_425:
	setp.ge.s32 	%p27, %r243, %r144;
	mov.b32 	%r1407, 1;
	@%p27 bra 	$L__BB4_427;
	ld.global.u8 	%rs43, [%rd150+4];
	setp.eq.s16 	%p28, %rs43, 0;
	selp.u32 	%r1407, 1, 0, %p28;
$L__BB4_427:
	setp.ge.s32 	%p29, %r244, %r144;
	mov.b32 	%r1408, 1;
	@%p29 bra 	$L__BB4_429;
	ld.global.u8 	%rs44, [%rd150+5];
	setp.eq.s16 	%p30, %rs44, 0;
	selp.u32 	%r1408, 1, 0, %p30;
$L__BB4_429:
	setp.ge.s32 	%p31, %r245, %r144;
	mov.b32 	%r1409, 1;
	@%p31 bra 	$L__BB4_431;
	ld.global.u8 	%rs45, [%rd150+6];
	setp.eq.s16 	%p32, %rs45, 0;
	selp.u32 	%r1409, 1, 0, %p32;
$L__BB4_431:
	setp.ge.s32 	%p33, %r246, %r144;
	mov.b32 	%r1410, 1;
	@%p33 bra 	$L__BB4_433;
	ld.global.u8 	%rs46, [%rd150+7];
	setp.eq.s16 	%p34, %rs46, 0;
	selp.u32 	%r1410, 1, 0, %p34;
$L__BB4_433:
	setp.ge.s32 	%p35, %r247, %r144;
	mov.b32 	%r1411, 1;
	@%p35 bra 	$L__BB4_435;
	ld.global.u8 	%rs47, [%rd150+8];
	setp.eq.s16 	%p36, %rs47, 0;
	selp.u32 	%r1411, 1, 0, %p36;
$L__BB4_435:
	setp.ge.s32 	%p37, %r248, %r144;
	mov.b32 	%r1412, 1;
	@%p37 bra 	$L__BB4_437;
	ld.global.u8 	%rs48, [%rd150+9];
	setp.eq.s16 	%p38, %rs48, 0;
	selp.u32 	%r1412, 1, 0, %p38;
$L__BB4_437:
	setp.ge.s32 	%p39, %r249, %r144;
	mov.b32 	%r1413, 1;
	@%p39 bra 	$L__BB4_439;
	ld.global.u8 	%rs49, [%rd150+10];
	setp.eq.s16 	%p40, %rs49, 0;
	selp.u32 	%r1413, 1, 0, %p40;
$L__BB4_439:
	setp.ge.s32 	%p41, %r250, %r144;
	mov.b32 	%r1414, 1;
	@%p41 bra 	$L__BB4_441;
	ld.global.u8 	%rs50, [%rd150+11];
	setp.eq.s16 	%p42, %rs50, 0;
	selp.u32 	%r1414, 1, 0, %p42;
$L__BB4_441:
	setp.ge.s32 	%p43, %r251, %r144;
	mov.b32 	%r1415, 1;
	@%p43 bra 	$L__BB4_443;
	ld.global.u8 	%rs51, [%rd150+12];
	setp.eq.s16 	%p44, %rs51, 0;
	selp.u32 	%r1415, 1, 0, %p44;
$L__BB4_443:
	setp.ge.s32 	%p45, %r252, %r144;
	mov.b32 	%r1416, 1;
	@%p45 bra 	$L__BB4_445;
	ld.global.u8 	%rs52, [%rd150+13];
	setp.eq.s16 	%p46, %rs52, 0;
	selp.u32 	%r1416, 1, 0, %p46;
$L__BB4_445:
	bar.sync 	0;
	add.s32 	%r433, %r1404, %r1403;
	add.s32 	%r434, %r1405, %r433;
	add.s32 	%r435, %r1406, %r434;
	add.s32 	%r436, %r1407, %r435;
	add.s32 	%r437, %r1408, %r436;
	add.s32 	%r438, %r1409, %r437;
	add.s32 	%r439, %r1410, %r438;
	add.s32 	%r440, %r1411, %r439;
	add.s32 	%r441, %r1412, %r440;
	add.s32 	%r442, %r1413, %r441;
	add.s32 	%r443, %r1414, %r442;
	add.s32 	%r444, %r1415, %r443;
	add.s32 	%r407, %r1416, %r444;
	shr.u32 	%r282, %r1434, 5;
	// begin inline asm
	mov.u32 %r402, %laneid;
	// end inline asm
	mov.b32 	%r405, 1;
	mov.b32 	%r430, 0;
	mov.b32 	%r432, -1;
	// begin inline asm
	{  .reg .s32 r0;  .reg .pred p;  shfl.sync.up.b32 r0|p, %r407, %r405, %r430, %r432;  @p add.s32 r0, r0, %r407;  mov.s32 %r403, r0;}
	// end inline asm
	mov.b32 	%r411, 2;
	// begin inline asm
	{  .reg .s32 r0;  .reg .pred p;  shfl.sync.up.b32 r0|p, %r403, %r411, %r430, %r432;  @p add.s32 r0, r0, %r403;  mov.s32 %r409, r0;}
	// end inline asm
	mov.b32 	%r417, 4;
	// begin inline asm
	{  .reg .s32 r0;  .reg .pred p;  shfl.sync.up.b32 r0|p, %r409, %r417, %r430, %r432;  @p add.s32 r0, r0, %r409;  mov.s32 %r415, r0;}
	// end inline asm
	mov.b32 	%r423, 8;
	// begin inline asm
	{  .reg .s32 r0;  .reg .pred p;  shfl.sync.up.b32 r0|p, %r415, %r423, %r430, %r432;  @p add.s32 r0, r0, %r415;  mov.s32 %r421, r0;}
	// end inline asm
	mov.b32 	%r429, 16;
	// begin inline asm
	{  .reg .s32 r0;  .reg .pred p;  shfl.sync.up.b32 r0|p, %r421, %r429, %r430, %r432;  @p add.s32 r0, r0, %r421;  mov.s32 %r427, r0;}
	// end inline asm
	setp.ne.s32 	%p47, %r402, 31;
	@%p47 bra 	$L__BB4_447;
	shl.b32 	%r445, %r282, 2;
	mov.u32 	%r446, _ZZN3cub18CUB_300001_SM_10006detail6select23DeviceSelectSweepKernelINS2_10policy_hubIfhiLb0ELNS0_10SelectImplE0EE10Policy1000EN6thrust24THRUST_300001_SM_1000_NS6detail15normal_iteratorINS9_10device_ptrIfEEEENSB_INSC_IhEEEESE_PlNS0_13ScanTileStateIiLb1EEEN4vtkm21WrappedUnaryPredicateIhZNK4TaskclEvE10InCompleteEENS0_8NullTypeEiNS2_19streaming_context_tIlLb1EEELS5_0EEEvT0_T1_T2_T3_T4_T5_T6_T7_iT8_NS1_7vsmem_tEE19static_temp_storage;
	add.s32 	%r447, %r446, %r445;
	st.shared.u32 	[%r447], %r427;
$L__BB4_447:
	sub.s32 	%r448, %r427, %r407;
	bar.sync 	0;
	ld.shared.v4.u32 	{%r449, %r450, %r451, %r452}, [_ZZN3cub18CUB_300001_SM_10006detail6select23DeviceSelectSweepKernelINS2_10policy_hubIfhiLb0ELNS0_10SelectImplE0EE10Policy1000EN6thrust24THRUST_300001_SM_1000_NS6detail15normal_iteratorINS9_10device_ptrIfEEEENSB_INSC_IhEEEESE_PlNS0_13ScanTileStateIiLb1EEEN4vtkm21WrappedUnaryPredicateIhZNK4TaskclEvE10InCompleteEENS0_8NullTypeEiNS2_19streaming_context_tIlLb1EEELS5_0EEEvT0_T1_T2_T3_T4_T5_T6_T7_iT8_NS1_7vsmem_tEE19static_temp_storage];
	add.s32 	%r453, %r450, %r449;
	setp.eq.s32 	%p48, %r282, 2;
	selp.b32 	%r454, %r453, %r449, %p48;
	add.s32 	%r455, %r453, %r451;
	setp.eq.s32 	%p49, %r282, 3;
	selp.b32 	%r456, %r455, %r454, %p49;
	add.s32 	%r457, %r455, %r452;
	setp.eq.s32 	%p50, %r282, 4;
	selp.b32 	%r458, %r457, %r456, %p50;
	ld.shared.v4.u32 	{%r459, %r460, %r461, %r462}, [_ZZN3cub18CUB_300001_SM_10006detail6select23DeviceSelectSweepKernelINS2_10policy_hubIfhiLb0ELNS0_10SelectImplE0EE10Policy1000EN6thrust24THRUST_300001_SM_1000_NS6detail15normal_iteratorINS9_10device_ptrIfEEEENSB_INSC_IhEEEESE_PlNS0_13ScanTileStateIiLb1EEEN4vtkm21WrappedUnaryPredicateIhZNK4TaskclEvE10InCompleteEENS0_8NullTypeEiNS2_19streaming_context_tIlLb1EEELS5_0EEEvT0_T1_T2_T3_T4_T5_T6_T7_iT8_NS1_7vsmem_tEE19static_temp_storage+16];
	add.s32 	%r463, %r457, %r459;
	setp.eq.s32 	%p51, %r282, 5;
	selp.b32 	%r464, %r463, %r458, %p51;
	add.s32 	%r465, %r463, %r460;
	setp.eq.s32 	%p52, %r282, 6;
	selp.b32 	%r466, %r465, %r464, %p52;
	add.s32 	%r467, %r465, %r461;
	setp.eq.s32 	%p53, %r282, 7;
	selp.b32 	%r468, %r467, %r466, %p53;
	add.s32 	%r469, %r467, %r462;
	setp.eq.s32 	%p54, %r282, 8;
	selp.b32 	%r470, %r469, %r468, %p54;
	ld.shared.v4.u32 	{%r471, %r472, %r473, %r474}, [_ZZN3cub18CUB_300001_SM_10006detail6select23DeviceSelectSweepKernelINS2_10policy_hubIfhiLb0ELNS0_10SelectImplE0EE10Policy1000EN6thrust24THRUST_300001_SM_1000_NS6detail15normal_iteratorINS9_10device_ptrIfEEEENSB_INSC_IhEEEESE_PlNS0_13ScanTileStateIiLb1EEEN4vtkm21WrappedUnaryPredicateIhZNK4TaskclEvE10InCompleteEENS0_8NullTypeEiNS2_19streaming_context_tIlLb1EEELS5_0EEEvT0_T1_T2_T3_T4_T5_T6_T7_iT8_NS1_7vsmem_tEE19static_temp_storage+32];
	add.s32 	%r475, %r469, %r471;
	setp.eq.s32 	%p55, %r282, 9;
	selp.b32 	%r476, %r475, %r470, %p55;
	add.s32 	%r477, %r475, %r472;
	setp.eq.s32 	%p56, %r282, 10;
	selp.b32 	%r478, %r477, %r476, %p56;
	add.s32 	%r479, %r477, %r473;
	setp.eq.s32 	%p57, %r282, 11;
	selp.b32 	%r480, %r479, %r478, %p57;
	add.s32 	%r481, %r479, %r474;
	setp.eq.s32 	%p58, %r282, 12;
	selp.b32 	%r482, %r481, %r480, %p58;
	ld.shared.v4.u32 	{%r483, %r484, %r485, %r486}, [_ZZN3cub18CUB_300001_SM_10006detail6select23DeviceSelectSweepKernelINS2_10policy_hubIfhiLb0ELNS0_10SelectImplE0EE10Policy1000EN6thrust24THRUST_300001_SM_1000_NS6detail15normal_iteratorINS9_10device_ptrIfEEEENSB_INSC_IhEEEESE_PlNS0_13ScanTileStateIiLb1EEEN4vtkm21WrappedUnaryPredicateIhZNK4TaskclEvE10InCompleteEENS0_8NullTypeEiNS2_19streaming_context_tIlLb1EEELS5_0EEEvT0_T1_T2_T3_T4_T5_T6_T7_iT8_NS1_7vsmem_tEE19static_temp_storage+48];
	add.s32 	%r487, %r481, %r483;
	setp.eq.s32 	%p59, %r282, 13;
	selp.b32 	%r488, %r487, %r482, %p59;
	add.s32 	%r489, %r487, %r484;
	setp.eq.s32 	%p60, %r282, 14;
	selp.b32 	%r490, %r489, %r488, %p60;
	add.s32 	%r491, %r489, %r485;
	setp.eq.s32 	%p61, %r282, 15;
	selp.b32 	%r492, %r491, %r490, %p61;
	add.s32 	%r285, %r491, %r486;
	setp.gt.u32 	%p62, %r1434, 31;
	setp.lt.u32 	%p63, %r1434, 32;
	setp.eq.s32 	%p64, %r402, 0;
	selp.b32 	%r493, 0, %r448, %p64;
	add.s32 	%r1430, %r492, %r493;
	selp.b32 	%r287, %r448, %r1430, %p63;
	@%p62 bra 	$L__BB4_463;
	setp.ne.s32 	%p65, %r1434, 0;
	mul.wide.s32 	%rd216, %r1363, 8;
	add.s64 	%rd151, %rd2, %rd216;
	@%p65 bra 	$L__BB4_450;
	st.shared.u32 	[_ZZN3cub18CUB_300001_SM_10006detail6select23DeviceSelectSweepKernelINS2_10policy_hubIfhiLb0ELNS0_10SelectImplE0EE10Policy1000EN6thrust24THRUST_300001_SM_1000_NS6detail15normal_iteratorINS9_10device_ptrIfEEEENSB_INSC_IhEEEESE_PlNS0_13ScanTileStateIiLb1EEEN4vtkm21WrappedUnaryPredicateIhZNK4TaskclEvE10InCompleteEENS0_8NullTypeEiNS2_19streaming_context_tIlLb1EEELS5_0EEEvT0_T1_T2_T3_T4_T5_T6_T7_iT8_NS1_7vsmem_tEE19static_temp_storage+108], %r285;
	add.s64 	%rd217, %rd151, 256;
	mov.b32 	%r494, 100;
	// begin inline asm
	st.relaxed.gpu.v2.u32 [%rd217], {%r494, %r285};
	// end inline asm
$L__BB4_450:
	not.b32 	%r500, %r1434;
	add.s32 	%r1425, %r1363, %r500;
	mov.b32 	%r496, 675;
	// begin inline asm
	nanosleep.u32 %r496;
	// end inline asm
	mul.wide.s32 	%rd219, %r1425, 8;
	add.s64 	%rd220, %rd2, %rd219;
	add.s64 	%rd218, %rd220, 256;
	// begin inline asm
	ld.relaxed.gpu.v2.u32 {%r1427, %r1419}, [%rd218];
	// end inline asm
	mov.b32 	%r1420, 422;
$L__BB4_451:
	setp.eq.s32 	%p66, %r1427, 99;
	mov.b32 	%r501, -1;
	vote.sync.any.pred 	%p67, %p66, %r501;
	not.pred 	%p68, %p67;
	@%p68 bra 	$L__BB4_453;
	mul.lo.s32 	%r670, %r1363, 16807;
	and.b32  	%r1363, %r670, 2147483647;
	add.s32 	%r671, %r1420, 1;
	rem.u32 	%r667, %r1363, %r671;
	// begin inline asm
	nanosleep.u32 %r667;
	// end inline asm
	shr.u32 	%r1420, %r1420, 1;
	// begin inline asm
	ld.relaxed.gpu.v2.u32 {%r1427, %r1419}, [%rd218];
	// end inline asm
	bra.uni 	$L__BB4_451;
$L__BB4_453:
	setp.eq.s32 	%p69, %r1427, 101;
	mov.b32 	%r528, -1;
	vote.sync.ballot.b32 	%r530, %p69, %r528;
	// begin inline asm
	mov.u32 %r503, %lanemask_ge;
	// end inline asm
	and.b32  	%r531, %r530, %r503;
	or.b32  	%r532, %r531, -2147483648;
	add.s32 	%r533, %r532, -1;
	not.b32 	%r534, %r532;
	and.b32  	%r535, %r534, %r533;
	popc.b32 	%r507, %r535;
	mov.b32 	%r506, 1;
	// begin inline asm
	shfl.sync.down.b32 %r504, %r1419, %r506, %r507, %r528;
	// end inline asm
	setp.lt.s32 	%p71, %r402, %r507;
	selp.b32 	%r536, %r504, 0, %p71;
	add.s32 	%r510, %r536, %r1419;
	mov.b32 	%r511, 2;
	// begin inline asm
	shfl.sync.down.b32 %r509, %r510, %r511, %r507, %r528;
	// end inline asm
	add.s32 	%r302, %r402, 2;
	setp.gt.s32 	%p72, %r302, %r507;
	selp.b32 	%r537, 0, %r509, %p72;
	add.s32 	%r515, %r510, %r537;
	mov.b32 	%r516, 4;
	// begin inline asm
	shfl.sync.down.b32 %r514, %r515, %r516, %r507, %r528;
	// end inline asm
	add.s32 	%r303, %r402, 4;
	setp.gt.s32 	%p73, %r303, %r507;
	selp.b32 	%r538, 0, %r514, %p73;
	add.s32 	%r520, %r515, %r538;
	mov.b32 	%r521, 8;
	// begin inline asm
	shfl.sync.down.b32 %r519, %r520, %r521, %r507, %r528;
	// end inline asm
	add.s32 	%r304, %r402, 8;
	setp.gt.s32 	%p74, %r304, %r507;
	selp.b32 	%r539, 0, %r519, %p74;
	add.s32 	%r525, %r520, %r539;
	mov.b32 	%r526, 16;
	// begin inline asm
	shfl.sync.down.b32 %r524, %r525, %r526, %r507, %r528;
	// end inline asm
	add.s32 	%r305, %r402, 16;
	setp.gt.s32 	%p75, %r305, %r507;
	selp.b32 	%r540, 0, %r524, %p75;
	add.s32 	%r1423, %r525, %r540;
	add.s64 	%rd153, %rd2, 256;
	mov.b32 	%r1421, 422;
$L__BB4_454:
	setp.ne.s32 	%p76, %r1427, 101;
	mov.b32 	%r541, -1;
	vote.sync.all.pred 	%p77, %p76, %r541;
	not.pred 	%p78, %p77;
	@%p78 bra 	$L__BB4_459;
	shr.u32 	%r1421, %r1421, 1;
	mul.wide.s32 	%rd316, %r1425, 8;
	add.s64 	%rd317, %rd153, %rd316;
	add.s64 	%rd315, %rd317, -256;
	// begin inline asm
	ld.relaxed.gpu.v2.u32 {%r1427, %r1428}, [%rd315];
	// end inline asm
	mov.u32 	%r1429, %r1421;
$L__BB4_456:
	setp.eq.s32 	%p163, %r1427, 99;
	mov.b32 	%r623, -1;
	vote.sync.any.pred 	%p164, %p163, %r623;
	not.pred 	%p165, %p164;
	@%p165 bra 	$L__BB4_458;
	mul.lo.s32 	%r665, %r1363, 16807;
	and.b32  	%r1363, %r665, 2147483647;
	add.s32 	%r666, %r1429, 1;
	rem.u32 	%r662, %r1363, %r666;
	// begin inline asm
	nanosleep.u32 %r662;
	// end inline asm
	shr.u32 	%r1429, %r1429, 1;
	// begin inline asm
	ld.relaxed.gpu.v2.u32 {%r1427, %r1428}, [%rd315];
	// end inline asm
	bra.uni 	$L__BB4_456;
$L__BB4_458:
	setp.eq.s32 	%p166, %r1427, 101;
	mov.b32 	%r649, -1;
	vote.sync.ballot.b32 	%r650, %p166, %r649;
	and.b32  	%r651, %r650, %r503;
	or.b32  	%r652, %r651, -2147483648;
	add.s32 	%r653, %r652, -1;
	not.b32 	%r654, %r652;
	and.b32  	%r655, %r654, %r653;
	popc.b32 	%r628, %r655;
	mov.b32 	%r627, 1;
	// begin inline asm
	shfl.sync.down.b32 %r625, %r1428, %r627, %r628, %r649;
	// end inline asm
	setp.lt.s32 	%p168, %r402, %r628;
	selp.b32 	%r656, %r625, 0, %p168;
	add.s32 	%r631, %r656, %r1428;
	mov.b32 	%r632, 2;
	// begin inline asm
	shfl.sync.down.b32 %r630, %r631, %r632, %r628, %r649;
	// end inline asm
	setp.gt.s32 	%p169, %r302, %r628;
	selp.b32 	%r657, 0, %r630, %p169;
	add.s32 	%r636, %r631, %r657;
	mov.b32 	%r637, 4;
	// begin inline asm
	shfl.sync.down.b32 %r635, %r636, %r637, %r628, %r649;
	// end inline asm
	setp.gt.s32 	%p170, %r303, %r628;
	selp.b32 	%r658, 0, %r635, %p170;
	add.s32 	%r641, %r636, %r658;
	mov.b32 	%r642, 8;
	// begin inline asm
	shfl.sync.down.b32 %r640, %r641, %r642, %r628, %r649;
	// end inline asm
	setp.gt.s32 	%p171, %r304, %r628;
	selp.b32 	%r659, 0, %r640, %p171;
	add.s32 	%r646, %r641, %r659;
	mov.b32 	%r647, 16;
	// begin inline asm
	shfl.sync.down.b32 %r645, %r646, %r647, %r628, %r649;
	// end inline asm
	setp.gt.s32 	%p172, %r305, %r628;
	selp.b32 	%r660, 0, %r645, %p172;
	add.s32 	%r661, %r660, %r1423;
	add.s32 	%r1423, %r661, %r646;
	add.s32 	%r1425, %r1425, -32;
	bra.uni 	$L__BB4_454;
$L__BB4_459:
	setp.ne.s32 	%p79, %r1434, 0;
	@%p79 bra 	$L__BB4_461;
	add.s32 	%r544, %r1423, %r285;
	add.s64 	%rd221, %rd151, 256;
	mov.b32 	%r543, 101;
	// begin inline asm
	st.relaxed.gpu.v2.u32 [%rd221], {%r543, %r544};
	// end inline asm
	st.shared.u32 	[_ZZN3cub18CUB_300001_SM_10006detail6select23DeviceSelectSweepKernelINS2_10policy_hubIfhiLb0ELNS0_10SelectImplE0EE10Policy1000EN6thrust24THRUST_300001_SM_1000_NS6detail15normal_iteratorINS9_10device_ptrIfEEEENSB_INSC_IhEEEESE_PlNS0_13ScanTileStateIiLb1EEEN4vtkm21WrappedUnaryPredicateIhZNK4TaskclEvE10InCompleteEENS0_8NullTypeEiNS2_19streaming_context_tIlLb1EEELS5_0EEEvT0_T1_T2_T3_T4_T5_T6_T7_iT8_NS1_7vsmem_tEE19static_temp_storage+100], %r1423;
	st.shared.u32 	[_ZZN3cub18CUB_300001_SM_10006detail6select23DeviceSelectSweepKernelINS2_10policy_hubIfhiLb0ELNS0_10SelectImplE0EE10Policy1000EN6thrust24THRUST_300001_SM_1000_NS6detail15normal_iteratorINS9_10device_ptrIfEEEENSB_INSC_IhEEEESE_PlNS0_13ScanTileStateIiLb1EEEN4vtkm21WrappedUnaryPredicateIhZNK4TaskclEvE10InCompleteEENS0_8NullTypeEiNS2_19streaming_context_tIlLb1EEELS5_0EEEvT0_T1_T2_T3_T4_T5_T6_T7_iT8_NS1_7vsmem_tEE19static_temp_storage+104], %r544;
$L__BB4_461:
	setp.ne.s32 	%p80, %r402, 0;
	mov.u32 	%r1430, %r287;
	@%p80 bra 	$L__BB4_463;
	st.shared.u32 	[_ZZN3cub18CUB_300001_SM_10006detail6select23DeviceSelectSweepKernelINS2_10policy_hubIfhiLb0ELNS0_10SelectImplE0EE10Policy1000EN6thrust24THRUST_300001_SM_1000_NS6detail15normal_iteratorINS9_10device_ptrIfEEEENSB_INSC_IhEEEESE_PlNS0_13ScanTileStateIiLb1EEEN4vtkm21WrappedUnaryPredicateIhZNK4TaskclEvE10InCompleteEENS0_8NullTypeEiNS2_19streaming_context_tIlLb1EEELS5_0EEEvT0_T1_T2_T3_T4_T5_T6_T7_iT8_NS1_7vsmem_tEE19static_temp_storage+80], %r1423;
	mov.u32 	%r1430, %r1423;
$L__BB4_463:
	mov.u64 	%rd155, %rd203;
	bar.sync 	0;
	setp.eq.s32 	%p81, %r1434, 0;
	ld.shared.u32 	%r545, [_ZZN3cub18CUB_300001_SM_10006detail6select23DeviceSelectSweepKernelINS2_10policy_hubIfhiLb0ELNS0_10SelectImplE0EE10Policy1000EN6thrust24THRUST_300001_SM_1000_NS6detail15normal_iteratorINS9_10device_ptrIfEEEENSB_INSC_IhEEEESE_PlNS0_13ScanTileStateIiLb1EEEN4vtkm21WrappedUnaryPredicateIhZNK4TaskclEvE10InCompleteEENS0_8NullTypeEiNS2_19streaming_context_tIlLb1EEELS5_0EEEvT0_T1_T2_T3_T4_T5_T6_T7_iT8_NS1_7vsmem_tEE19static_temp_storage+80];
	selp.b32 	%r546, 0, %r545, %p81;
	add.s32 	%r328, %r546, %r1430;
	add.s32 	%r329, %r328, %r1403;
	add.s32 	%r330, %r433, %r328;
	add.s32 	%r331, %r330, %r1405;
	add.s32 	%r332, %r331, %r1406;
	add.s32 	%r333, %r332, %r1407;
	add.s32 	%r334, %r333, %r1408;
	add.s32 	%r335, %r334, %r1409;
	add.s32 	%r336, %r335, %r1410;
	add.s32 	%r337, %r336, %r1411;
	add.s32 	%r338, %r337, %r1412;
	add.s32 	%r339, %r338, %r1413;
	add.s32 	%r340, %r339, %r1414;
	add.s32 	%r341, %r340, %r1415;
	ld.shared.v2.u32 	{%r548, %r342}, [_ZZN3cub18CUB_300001_SM_10006detail6select23DeviceSelectSweepKernelINS2_10policy_hubIfhiLb0ELNS0_10SelectImplE0EE10Policy1000EN6thrust24THRUST_300001_SM_1000_NS6detail15normal_iteratorINS9_10device_ptrIfEEEENSB_INSC_IhEEEESE_PlNS0_13ScanTileStateIiLb1EEEN4vtkm21WrappedUnaryPredicateIhZNK4TaskclEvE10InCompleteEENS0_8NullTypeEiNS2_19streaming_context_tIlLb1EEELS5_0EEEvT0_T1_T2_T3_T4_T5_T6_T7_iT8_NS1_7vsmem_tEE19static_temp_storage+104];
	ld.shared.u32 	%r343, [_ZZN3cub18CUB_300001_SM_10006detail6select23DeviceSelectSweepKernelINS2_10policy_hubIfhiLb0ELNS0_10SelectImplE0EE10Policy1000EN6thrust24THRUST_300001_SM_1000_NS6detail15normal_iteratorINS9_10device_ptrIfEEEENSB_INSC_IhEEEESE_PlNS0_13ScanTileStateIiLb1EEEN4vtkm21WrappedUnaryPredicateIhZNK4TaskclEvE10InCompleteEENS0_8NullTypeEiNS2_19streaming_context_tIlLb1EEELS5_0EEEvT0_T1_T2_T3_T4_T5_T6_T7_iT8_NS1_7vsmem_tEE19static_temp_storage+100];
	sub.s32 	%r549, 7168, %r144;
	sub.s32 	%r1438, %r548, %r549;
	sub.s32 	%r345, %r342, %r549;
	setp.gt.s32 	%p82, %r345, 512;
	@%p82 bra 	$L__BB4_520;
	ld.param.u8 	%rs35, [%rd155];
	ld.param.u64 	%rd222, [%rd155+24];
	cvta.to.global.u64 	%rd156, %rd222;
	setp.ne.s32 	%p83, %r1403, 0;
	setp.lt.s32 	%p84, %r328, %r1438;
	and.pred  	%p85, %p83, %p84;
	@%p85 bra 	$L__BB4_465;
	bra.uni 	$L__BB4_468;
$L__BB4_465:
	setp.ne.s16 	%p86, %rs35, 0;
	mov.b64 	%rd726, 0;
	@%p86 bra 	$L__BB4_467;
	ld.global.u64 	%rd726, [%rd156];
$L__BB4_467:
	cvt.s64.s32 	%rd224, %r328;
	add.s64 	%rd225, %rd726, %rd224;
	shl.b64 	%rd226, %rd225, 2;
	add.s64 	%rd227, %rd4, %rd226;
	st.global.f32 	[%rd227], %f147;
$L__BB4_468:
	setp.eq.s32 	%p87, %r1404, 0;
	setp.ge.s32 	%p88, %r329, %r1438;
	or.pred  	%p89, %p87, %p88;
	@%p89 bra 	$L__BB4_472;
	setp.ne.s16 	%p90, %rs35, 0;
	mov.b64 	%rd727, 0;
	@%p90 bra 	$L__BB4_471;
	ld.global.u64 	%rd727, [%rd156];
$L__BB4_471:
	cvt.s64.s32 	%rd229, %r329;
	add.s64 	%rd230, %rd727, %rd229;
	shl.b64 	%rd231, %rd230, 2;
	add.s64 	%rd232, %rd4, %rd231;
	st.global.f32 	[%rd232], %f148;
$L__BB4_472:
	setp.eq.s32 	%p91, %r1405, 0;
	setp.ge.s32 	%p92, %r330, %r1438;
	or.pred  	%p93, %p91, %p92;
	@%p93 bra 	$L__BB4_476;
	setp.ne.s16 	%p94, %rs35, 0;
	mov.b64 	%rd728, 0;
	@%p94 bra 	$L__BB4_475;
	ld.global.u64 	%rd728, [%rd156];
$L__BB4_475:
	cvt.s64.s32 	%rd234, %r330;
	add.s64 	%rd235, %rd728, %rd234;
	shl.b64 	%rd236, %rd235, 2;
	add.s64 	%rd237, %rd4, %rd236;
	st.global.f32 	[%rd237], %f149;
$L__BB4_476:
	setp.eq.s32 	%p95, %r1406, 0;
	setp.ge.s32 	%p96, %r331, %r1438;
	or.pred  	%p97, %p95, %p96;
	@%p97 bra 	$L__BB4_480;
	setp.ne.s16 	%p98, %rs35, 0;
	mov.b64 	%rd729, 0;
	@%p98 bra 	$L__BB4_479;
	ld.global.u64 	%rd729, [%rd156];
$L__BB4_479:
	cvt.s64.s32 	%rd239, %r331;
	add.s64 	%rd240, %rd729, %rd239;
	shl.b64 	%rd241, %rd240, 2;
	add.s64 	%rd242, %rd4, %rd241;
	st.global.f32 	[%rd242], %f150;
$L__BB4_480:
	setp.eq.s32 	%p99, %r1407, 0;
	setp.ge.s32 	%p100, %r332, %r1438;
	or.pred  	%p101, %p99, %p100;
	@%p101 bra 	$L__BB4_484;
	setp.ne.s16 	%p102, %rs35, 0;
	mov.b64 	%rd730, 0;
	@%p102 bra 	$L__BB4_483;
	ld.global.u64 	%rd730, [%rd156];
$L__BB4_483:
	cvt.s64.s32 	%rd244, %r332;
	add.s64 	%rd245, %rd730, %rd244;
	shl.b64 	%rd246, %rd245, 2;
	add.s64 	%rd247, %rd4, %rd246;
	st.global.f32 	[%rd247], %f151;
$L__BB4_484:
	setp.eq.s32 	%p103, %r1408, 0;
	setp.ge.s32 	%p104, %r333, %r1438;
	or.pred  	%p105, %p103, %p104;
	@%p105 bra 	$L__BB4_488;
	setp.ne.s16 	%p106, %rs35, 0;
	mov.b64 	%rd731, 0;
	@%p106 bra 	$L__BB4_487;
	ld.global.u64 	%rd731, [%rd156];
$L__BB4_487:
	cvt.s64.s32 	%rd249, %r333;
	add.s64 	%rd250, %rd731, %rd249;
	shl.b64 	%rd251, %rd250, 2;
	add.s64 	%rd252, %rd4, %rd251;
	st.global.f32 	[%rd252], %f152;
$L__BB4_488:
	setp.eq.s32 	%p107, %r1409, 0;
	setp.ge.s32 	%p108, %r334, %r1438;
	or.pred  	%p109, %p107, %p108;
	@%p109 bra 	$L__BB4_492;
	setp.ne.s16 	%p110, %rs35, 0;
	mov.b64 	%rd732, 0;
	@%p110 bra 	$L__BB4_491;
	ld.global.u64 	%rd732, [%rd156];
$L__BB4_491:
	cvt.s64.s32 	%rd254, %r334;
	add.s64 	%rd255, %rd732, %rd254;
	shl.b64 	%rd256, %rd255, 2;
	add.s64 	%rd257, %rd4, %rd256;
	st.global.f32 	[%rd257], %f153;
$L__BB4_492:
	setp.eq.s32 	%p111, %r1410, 0;
	setp.ge.s32 	%p112, %r335, %r1438;
	or.pred  	%p113, %p111, %p112;
	@%p113 bra 	$L__BB4_496;
	setp.ne.s16 	%p114, %rs35, 0;
	mov.b64 	%rd733, 0;
	@%p114 bra 	$L__BB4_495;
	ld.global.u64 	%rd733, [%rd156];
$L__BB4_495:
	cvt.s64.s32 	%rd259, %r335;
	add.s64 	%rd260, %rd733, %rd259;
	shl.b64 	%rd261, %rd260, 2;
	add.s64 	%rd262, %rd4, %rd261;
	st.global.f32 	[%rd262], %f154;
$L__BB4_496:
	setp.eq.s32 	%p115, %r1411, 0;
	setp.ge.s32 	%p116, %r336, %r1438;
	or.pred  	%p117, %p115, %p116;
	@%p117 bra 	$L__BB4_500;
	setp.ne.s16 	%p118, %rs35, 0;
	mov.b64 	%rd734, 0;
	@%p118 bra 	$L__BB4_499;
	ld.global.u64 	%rd734, [%rd156];
$L__BB4_499:
	cvt.s64.s32 	%rd264, %r336;
	add.s64 	%rd265, %rd734, %rd264;
	shl.b64 	%rd266, %rd265, 2;
	add.s64 	%rd267, %rd4, %rd266;
	st.global.f32 	[%rd267], %f155;
$L__BB4_500:
	setp.eq.s32 	%p119, %r1412, 0;
	setp.ge.s32 	%p120, %r337, %r1438;
	or.pred  	%p121, %p119, %p120;
	@%p121 bra 	$L__BB4_504;
	setp.ne.s16 	%p122, %rs35, 0;
	mov.b64 	%rd735, 0;
	@%p122 bra 	$L__BB4_503;
	ld.global.u64 	%rd735, [%rd156];
$L__BB4_503:
	cvt.s64.s32 	%rd269, %r337;
	add.s64 	%rd270, %rd735, %rd269;
	shl.b64 	%rd271, %rd270, 2;
	add.s64 	%rd272, %rd4, %rd271;
	st.global.f32 	[%rd272], %f156;
$L__BB4_504:
	setp.eq.s32 	%p123, %r1413, 0;
	setp.ge.s32 	%p124, %r338, %r1438;
	or.pred  	%p125, %p123, %p124;
	@%p125 bra 	$L__BB4_508;
	setp.ne.s16 	%p126, %rs35, 0;
	mov.b64 	%rd736, 0;
	@%p126 bra 	$L__BB4_507;
	ld.global.u64 	%rd736, [%rd156];
$L__BB4_507:
	cvt.s64.s32 	%rd274, %r338;
	add.s64 	%rd275, %rd736, %rd274;
	shl.b64 	%rd276, %rd275, 2;
	add.s64 	%rd277, %rd4, %rd276;
	st.global.f32 	[%rd277], %f157;
$L__BB4_508:
	setp.eq.s32 	%p127, %r1414, 0;
	setp.ge.s32 	%p128, %r339, %r1438;
	or.pred  	%p129, %p127, %p128;
	@%p129 bra 	$L__BB4_512;
	setp.ne.s16 	%p130, %rs35, 0;
	mov.b64 	%rd737, 0;
	@%p130 bra 	$L__BB4_511;
	ld.global.u64 	%rd737, [%rd156];
$L__BB4_511:
	cvt.s64.s32 	%rd279, %r339;
	add.s64 	%rd280, %rd737, %rd279;
	shl.b64 	%rd281, %rd280, 2;
	add.s64 	%rd282, %rd4, %rd281;
	st.global.f32 	[%rd282], %f158;
$L__BB4_512:
	setp.eq.s32 	%p131, %r1415, 0;
	setp.ge.s32 	%p132, %r340, %r1438;
	or.pred  	%p133, %p131, %p132;
	@%p133 bra 	$L__BB4_516;
	setp.ne.s16 	%p134, %rs35, 0;
	mov.b64 	%rd738, 0;
	@%p134 bra 	$L__BB4_515;
	ld.global.u64 	%rd738, [%rd156];
$L__BB4_515:
	cvt.s64.s32 	%rd284, %r340;
	add.s64 	%rd285, %rd738, %rd284;
	shl.b64 	%rd286, %rd285, 2;
	add.s64 	%rd287, %rd4, %rd286;
	st.global.f32 	[%rd287], %f159;
$L__BB4_516:
	setp.eq.s32 	%p135, %r1416, 0;
	setp.ge.s32 	%p136, %r341, %r1438;
	or.pred  	%p137, %p135, %p136;
	@%p137 bra 	$L__BB4_565;
	setp.ne.s16 	%p138, %rs35, 0;
	mov.b64 	%rd739, 0;
	@%p138 bra 	$L__BB4_519;
	ld.global.u64 	%rd739, [%rd156];
$L__BB4_519:
	cvt.s64.s32 	%rd289, %r341;
	add.s64 	%rd290, %rd739, %rd289;
	shl.b64 	%rd291, %rd290, 2;
	add.s64 	%rd292, %rd4, %rd291;
	st.global.f32 	[%rd292], %f160;
	bra.uni 	$L__BB4_565;
$L__BB4_520:
	bar.sync 	0;
	setp.eq.s32 	%p139, %r1403, 0;
	@%p139 bra 	$L__BB4_522;
	sub.s32 	%r550, %r328, %r343;
	shl.b32 	%r551, %r550, 2;
	mov.u32 	%r552, _ZZN3cub18CUB_300001_SM_10006detail6select23DeviceSelectSweepKernelINS2_10policy_hubIfhiLb0ELNS0_10SelectImplE0EE10Policy1000EN6thrust24THRUST_300001_SM_1000_NS6detail15normal_iteratorINS9_10device_ptrIfEEEENSB_INSC_IhEEEESE_PlNS0_13ScanTileStateIiLb1EEEN4vtkm21WrappedUnaryPredicateIhZNK4TaskclEvE10InCompleteEENS0_8NullTypeEiNS2_19streaming_context_tIlLb1EEELS5_0EEEvT0_T1_T2_T3_T4_T5_T6_T7_iT8_NS1_7vsmem_tEE19static_temp_storage;
	add.s32 	%r553, %r552, %r551;
	st.shared.f32 	[%r553], %f147;
$L__BB4_522:
	setp.eq.s32 	%p140, %r1404, 0;
	@%p140 bra 	$L__BB4_524;
	sub.s32 	%r554, %r329, %r343;
	shl.b32 	%r555, %r554, 2;
	mov.u32 	%r556, _ZZN3cub18CUB_300001_SM_10006detail6select23DeviceSelectSweepKernelINS2_10policy_hubIfhiLb0ELNS0_10SelectImplE0EE10Policy1000EN6thrust24THRUST_300001_SM_1000_NS6detail15normal_iteratorINS9_10device_ptrIfEEEENSB_INSC_IhEEEESE_PlNS0_13ScanTileStateIiLb1EEEN4vtkm21WrappedUnaryPredicateIhZNK4TaskclEvE10InCompleteEENS0_8NullTypeEiNS2_19streaming_context_tIlLb1EEELS5_0EEEvT0_T1_T2_T3_T4_T5_T6_T7_iT8_NS1_7vsmem_tEE19static_temp_storage;
	add.s32 	%r557, %r556, %r555;
	st.shared.f32 	[%r557], %f148;
$L__BB4_524:
	setp.eq.s32 	%p141, %r1405, 0;
	@%p141 bra 	$L__BB4_526;
	sub.s32 	%r558, %r330, %r343;
	shl.b32 	%r559, %r558, 2;
	mov.u32 	%r560, _ZZN3cub18CUB_300001_SM_10006detail6select23DeviceSelectSweepKernelINS2_10policy_hubIfhiLb0ELNS0_10SelectImplE0EE10Policy1000EN6thrust24THRUST_300001_SM_1000_NS6detail15normal_iteratorINS9_10device_ptrIfEEEENSB_INSC_IhEEEESE_PlNS0_13ScanTileStateIiLb1EEEN4vtkm21WrappedUnaryPredicateIhZNK4TaskclEvE10InCompleteEENS0_8NullTypeEiNS2_19streaming_context_tIlLb1EEELS5_0EEEvT0_T1_T2_T3_T4_T5_T6_T7_iT8_NS1_7vsmem_tEE19static_temp_storage;
	add.s32 	%r561, %r560, %r559;
	st.shared.f32 	[%r561], %f149;
$L__BB4_526:
	setp.eq.s32 	%p142, %r1406, 0;
	@%p142 bra 	$L__BB4_528;
	sub.s32 	%r562, %r331, %r343;
	shl.b32 	%r563, %r562, 2;
	mov.u32 	%r564, _ZZN3cub18CUB_300001_SM_10006detail6select23DeviceSelectSweepKernelINS2_10policy_hubIfhiLb0ELNS0_10SelectImplE0EE10Policy1000EN6thrust24THRUST_300001_SM_1000_NS6detail15normal_iteratorINS9_10device_ptrIfEEEENSB_INSC_IhEEEESE_PlNS0_13ScanTileStateIiLb1EEEN4vtkm21WrappedUnaryPredicateIhZNK4TaskclEvE10InCompleteEENS0_8NullTypeEiNS2_19streaming_context_tIlLb1EEELS5_0EEEvT0_T1_T2_T3_T4_T5_T6_T7_iT8_NS1_7vsmem_tEE19static_temp_storage;
	add.s32 	%r565, %r564, %r563;
	st.shared.f32 	[%r565], %f150;
$L__BB4_528:
	setp.eq.s32 	%p143, %r1407, 0;
	@%p143 bra 	$L__BB4_530;
	sub.s32 	%r566, %r332, %r343;
	shl.b32 	%r567, %r566, 2;
	mov.u32 	%r568, _ZZN3cub18CUB_300001_SM_10006detail6select23DeviceSelectSweepKernelINS2_10policy_hubIfhiLb0ELNS0_10SelectImplE0EE10Policy1000EN6thrust24THRUST_300001_SM_1000_NS6detail15normal_iteratorINS9_10device_ptrIfEEEENSB_INSC_IhEEEESE_PlNS0_13ScanTileStateIiLb1EEEN4vtkm21WrappedUnaryPredicateIhZNK4TaskclEvE10InCompleteEENS0_8NullTypeEiNS2_19streaming_context_tIlLb1EEELS5_0EEEvT0_T1_T2_T3_T4_T5_T6_T7_iT8_NS1_7vsmem_tEE19static_temp_storage;
	add.s32 	%r569, %r568, %r567;
	st.shared.f32 	[%r569], %f151;
$L__BB4_530:
	setp.eq.s32 	%p144, %r1408, 0;
	@%p144 bra 	$L__BB4_532;
	sub.s32 	%r570, %r333, %r343;
	shl.b32 	%r571, %r570, 2;
	mov.u32 	%r572, _ZZN3cub18CUB_300001_SM_10006detail6select23DeviceSelectSweepKernelINS2_10policy_hubIfhiLb0ELNS0_10SelectImplE0EE10Policy1000EN6thrust24THRUST_300001_SM_1000_NS6detail15normal_iteratorINS9_10device_ptrIfEEEENSB_INSC_IhEEEESE_PlNS0_13ScanTileStateIiLb1EEEN4vtkm21WrappedUnaryPredicateIhZNK4TaskclEvE10InCompleteEENS0_8NullTypeEiNS2_19streaming_context_tIlLb1EEELS5_0EEEvT0_T1_T2_T3_T4_T5_T6_T7_iT8_NS1_7vsmem_tEE19static_temp_storage;
	add.s32 	%r573, %r572, %r571;
	st.shared.f32 	[%r573], %f152;
$L__BB4_532:
	setp.eq.s32 	%p145, %r1409, 0;
	@%p145 bra 	$L__BB4_534;
	sub.s32 	%r574, %r334, %r343;
	shl.b32 	%r575, %r574, 2;
	mov.u32 	%r576, _ZZN3cub18CUB_300001_SM_10006detail6select23DeviceSelectSweepKernelINS2_10policy_hubIfhiLb0ELNS0_10SelectImplE0EE10Policy1000EN6thrust24THRUST_300001_SM_1000_NS6detail15normal_iteratorINS9_10device_ptrIfEEEENSB_INSC_IhEEEESE_PlNS0_13ScanTileStateIiLb1EEEN4vtkm21WrappedUnaryPredicateIhZNK4TaskclEvE10InCompleteEENS0_8NullTypeEiNS2_19streaming_context_tIlLb1EEELS5_0EEEvT0_T1_T2_T3_T4_T5_T6_T7_iT8_NS1_7vsmem_tEE19static_temp_storage;
	add.s32 	%r577, %r576, %r575;
	st.shared.f32 	[%r577], %f153;
$L__BB4_534:
	setp.eq.s32 	%p146, %r1410, 0;
	@%p146 bra 	$L__BB4_536;
	sub.s32 	%r578, %r335, %r343;
	shl.b32 	%r579, %r578, 2;
	mov.u32 	%r580, _ZZN3cub18CUB_300001_SM_10006detail6select23DeviceSelectSweepKernelINS2_10policy_hubIfhiLb0ELNS0_10SelectImplE0EE10Policy1000EN6thrust24THRUST_300001_SM_1000_NS6detail15normal_iteratorINS9_10device_ptrIfEEEENSB_INSC_IhEEEESE_PlNS0_13ScanTileStateIiLb1EEEN4vtkm21WrappedUnaryPredicateIhZNK4TaskclEvE10InCompleteEENS0_8NullTypeEiNS2_19streaming_context_tIlLb1EEELS5_0EEEvT0_T1_T2_T3_T4_T5_T6_T7_iT8_NS1_7vsmem_tEE19static_temp_storage;
	add.s32 	%r581, %r580, %r579;
	st.shared.f32 	[%r581], %f154;
$L__BB4_536:
	setp.eq.s32 	%p147, %r1411, 0;
	@%p147 bra 	$L__BB4_538;
	sub.s32 	%r582, %r336, %r343;
	shl.b32 	%r583, %r582, 2;
	mov.u32 	%r584, _ZZN3cub18CUB_300001_SM_10006detail6select23DeviceSelectSweepKernelINS2_10policy_hubIfhiLb0ELNS0_10SelectImplE0EE10Policy1000EN6thrust24THRUST_300001_SM_1000_NS6detail15normal_iteratorINS9_10device_ptrIfEEEENSB_INSC_IhEEEESE_PlNS0_13ScanTileStateIiLb1EEEN4vtkm21WrappedUnaryPredicateIhZNK4TaskclEvE10InCompleteEENS0_8NullTypeEiNS2_19streaming_context_tIlLb1EEELS5_0EEEvT0_T1_T2_T3_T4_T5_T6_T7_iT8_NS1_7vsmem_tEE19static_temp_storage;
	add.s32 	%r585, %r584, %r583;
	st.shared.f32 	[%r585], %f155;
$L__BB4_538:
	setp.eq.s32 	%p148, %r1412, 0;
	@%p148 bra 	$L__BB4_540;
	sub.s32 	%r586, %r337, %r343;
	shl.b32 	%r587, %r586, 2;
	mov.u32 	%r588, _ZZN3cub18CUB_300001_SM_10006detail6select23DeviceSelectSweepKernelINS2_10policy_hubIfhiLb0ELNS0_10SelectImplE0EE10Policy1000EN6thrust24THRUST_300001_SM_1000_NS6detail15normal_iteratorINS9_10device_ptrIfEEEENSB_INSC_IhEEEESE_PlNS0_13ScanTileStateIiLb1EEEN4vtkm21WrappedUnaryPredicateIhZNK4TaskclEvE10InCompleteEENS0_8NullTypeEiNS2_19streaming_context_tIlLb1EEELS5_0EEEvT0_T1_T2_T3_T4_T5_T6_T7_iT8_NS1_7vsmem_tEE19static_temp_storage;
	add.s32 	%r589, %r588, %r587;
	st.shared.f32 	[%r589], %f156;
$L__BB4_540:
	setp.eq.s32 	%p149, %r1413, 0;
	@%p149 bra 	$L__BB4_542;
	sub.s32 	%r590, %r338, %r343;
	shl.b32 	%r591, %r590, 2;
	mov.u32 	%r592, _ZZN3cub18CUB_300001_SM_10006detail6select23DeviceSelectSweepKernelINS2_10policy_hubIfhiLb0ELNS0_10SelectImplE0EE10Policy1000EN6thrust24THRUST_300001_SM_1000_NS6detail15normal_iteratorINS9_10device_ptrIfEEEENSB_INSC_IhEEEESE_PlNS0_13ScanTileStateIiLb1EEEN4vtkm21WrappedUnaryPredicateIhZNK4TaskclEvE10InCompleteEENS0_8NullTypeEiNS2_19streaming_context_tIlLb1EEELS5_0EEEvT0_T1_T2_T3_T4_T5_T6_T7_iT8_NS1_7vsmem_tEE19static_temp_storage;
	add.s32 	%r593, %r592, %r591;
	st.shared.f32 	[%r593], %f157;
$L__BB4_542:
	setp.eq.s32 	%p150, %r1414, 0;
	@%p150 bra 	$L__BB4_544;
	sub.s32 	%r594, %r339, %r343;
	shl.b32 	%r595, %r594, 2;
	mov.u32 	%r596, _ZZN3cub18CUB_300001_SM_10006detail6select23DeviceSelectSweepKernelINS2_10policy_hubIfhiLb0ELNS0_10SelectImplE0EE10Policy1000EN6thrust24THRUST_300001_SM_1000_NS6detail15normal_iteratorINS9_10device_ptrIfEEEENSB_INSC_IhEEEESE_PlNS0_13ScanTileStateIiLb1EEEN4vtkm21WrappedUnaryPredicateIhZNK4TaskclEvE10InCompleteEENS0_8NullTypeEiNS2_19streaming_context_tIlLb1EEELS5_0EEEvT0_T1_T2_T3_T4_T5_T6_T7_iT8_NS1_7vsmem_tEE19static_temp_storage;
	add.s32 	%r597, %r596, %r595;
	st.shared.f32 	[%r597], %f158;
$L__BB4_544:
	setp.eq.s32 	%p151, %r1415, 0;
	@%p151 bra 	$L__BB4_546;
	sub.s32 	%r598, %r340, %r343;
	shl.b32 	%r599, %r598, 2;
	mov.u32 	%r600, _ZZN3cub18CUB_300001_SM_10006detail6select23DeviceSelectSweepKernelINS2_10policy_hubIfhiLb0ELNS0_10SelectImplE0EE10Policy1000EN6thrust24THRUST_300001_SM_1000_NS6detail15normal_iteratorINS9_10device_ptrIfEEEENSB_INSC_IhEEEESE_PlNS0_13ScanTileStateIiLb1EEEN4vtkm21WrappedUnaryPredicateIhZNK4TaskclEvE10InCompleteEENS0_8NullTypeEiNS2_19streaming_context_tIlLb1EEELS5_0EEEvT0_T1_T2_T3_T4_T5_T6_T7_iT8_NS1_7vsmem_tEE19static_temp_storage;
	add.s32 	%r601, %r600, %r599;
	st.shared.f32 	[%r601], %f159;
$L__BB4_546:
	setp.eq.s32 	%p152, %r1416, 0;
	@%p152 bra 	$L__BB4_548;
	sub.s32 	%r602, %r341, %r343;
	shl.b32 	%r603, %r602, 2;
	mov.u32 	%r604, _ZZN3cub18CUB_300001_SM_10006detail6select23DeviceSelectSweepKernelINS2_10policy_hubIfhiLb0ELNS0_10SelectImplE0EE10Policy1000EN6thrust24THRUST_300001_SM_1000_NS6detail15normal_iteratorINS9_10device_ptrIfEEEENSB_INSC_IhEEEESE_PlNS0_13ScanTileStateIiLb1EEEN4vtkm21WrappedUnaryPredicateIhZNK4TaskclEvE10InCompleteEENS0_8NullTypeEiNS2_19streaming_context_tIlLb1EEELS5_0EEEvT0_T1_T2_T3_T4_T5_T6_T7_iT8_NS1_7vsmem_tEE19static_temp_storage;
	add.s32 	%r605, %r604, %r603;
	st.shared.f32 	[%r605], %f160;
$L__BB4_548:
	bar.sync 	0;
	setp.ge.s32 	%p153, %r1434, %r345;
	@%p153 bra 	$L__BB4_565;
	ld.param.u32 	%r1356, [_ZN3cub18CUB_300001_SM_10006detail6select23DeviceSelectSweepKernelINS2_10policy_hubIfhiLb0ELNS0_10SelectImplE0EE10Policy1000EN6thrust24THRUST_300001_SM_1000_NS6detail15normal_iteratorINS9_10device_ptrIfEEEENSB_INSC_IhEEEESE_PlNS0_13ScanTileStateIiLb1EEEN4vtkm21WrappedUnaryPredicateIhZNK4TaskclEvE10InCompleteEENS0_8NullTypeEiNS2_19streaming_context_tIlLb1EEELS5_0EEEvT0_T1_T2_T3_T4_T5_T6_T7_iT8_NS1_7vsmem_tE_param_7];
	ld.param.u8 	%rs36, [%rd155];
	ld.param.u64 	%rd293, [%rd155+24];
	cvta.to.global.u64 	%rd157, %rd293;
	add.s32 	%r606, %r342, %r1356;
	add.s32 	%r607, %r1434, %r2;
	sub.s32 	%r608, %r606, %r607;
	add.s32 	%r346, %r608, -7169;
	and.b32  	%r609, %r346, 1536;
	setp.eq.s32 	%p154, %r609, 1536;
	@%p154 bra 	$L__BB4_554;
	shr.u32 	%r610, %r346, 9;
	add.s32 	%r611, %r610, 1;
	and.b32  	%r612, %r611, 3;
	add.s32 	%r1433, %r1434, %r343;
	shl.b32 	%r613, %r1434, 2;
	mov.u32 	%r614, _ZZN3cub18CUB_300001_SM_10006detail6select23DeviceSelectSweepKernelINS2_10policy_hubIfhiLb0ELNS0_10SelectImplE0EE10Policy1000EN6thrust24THRUST_300001_SM_1000_NS6detail15normal_iteratorINS9_10device_ptrIfEEEENSB_INSC_IhEEEESE_PlNS0_13ScanTileStateIiLb1EEEN4vtkm21WrappedUnaryPredicateIhZNK4TaskclEvE10InCompleteEENS0_8NullTypeEiNS2_19streaming_context_tIlLb1EEELS5_0EEEvT0_T1_T2_T3_T4_T5_T6_T7_iT8_NS1_7vsmem_tEE19static_temp_storage;
	add.s32 	%r1432, %r614, %r613;
	neg.s32 	%r1431, %r612;
	shl.b32 	%r615, %r611, 9;
	and.b32  	%r616, %r615, 1536;
	add.s32 	%r1434, %r1434, %r616;
$L__BB4_551:
	.pragma "nounroll";
	setp.ne.s16 	%p155, %rs36, 0;
	mov.b64 	%rd721, 0;
	@%p155 bra 	$L__BB4_553;
	ld.global.u64 	%rd721, [%rd157];
$L__BB4_553:
	cvt.s64.s32 	%rd295, %r1433;
	add.s64 	%rd296, %rd721, %rd295;
	shl.b64 	%rd297, %rd296, 2;
	add.s64 	%rd298, %rd4, %rd297;
	ld.shared.f32 	%f99, [%r1432];
	st.global.f32 	[%rd298], %f99;
	add.s32 	%r1433, %r1433, 512;
	add.s32 	%r1432, %r1432, 2048;
	add.s32 	%r1431, %r1431, 1;
	setp.ne.s32 	%p156, %r1431, 0;
	@%p156 bra 	$L__BB4_551;
$L__BB4_554:
	setp.lt.u32 	%p157, %r346, 1536;
	@%p157 bra 	$L__BB4_565;
	add.s32 	%r1436, %r1434, %r343;
	shl.b32 	%r617, %r1434, 2;
	mov.u32 	%r618, _ZZN3cub18CUB_300001_SM_10006detail6select23DeviceSelectSweepKernelINS2_10policy_hubIfhiLb0ELNS0_10SelectImplE0EE10Policy1000EN6thrust24THRUST_300001_SM_1000_NS6detail15normal_iteratorINS9_10device_ptrIfEEEENSB_INSC_IhEEEESE_PlNS0_13ScanTileStateIiLb1EEEN4vtkm21WrappedUnaryPredicateIhZNK4TaskclEvE10InCompleteEENS0_8NullTypeEiNS2_19streaming_context_tIlLb1EEELS5_0EEEvT0_T1_T2_T3_T4_T5_T6_T7_iT8_NS1_7vsmem_tEE19static_temp_storage;
	add.s32 	%r619, %r617, %r618;
	add.s32 	%r1435, %r619, 4096;
$L__BB4_556:
	setp.ne.s16 	%p158, %rs36, 0;
	cvt.s64.s32 	%rd160, %r1436;
	mov.b64 	%rd722, 0;
	@%p158 bra 	$L__BB4_558;
	ld.global.u64 	%rd722, [%rd157];
$L__BB4_558:
	setp.ne.s16 	%p159, %rs36, 0;
	add.s64 	%rd301, %rd722, %rd160;
	shl.b64 	%rd302, %rd301, 2;
	add.s64 	%rd303, %rd4, %rd302;
	ld.shared.f32 	%f100, [%r1435+-4096];
	st.global.f32 	[%rd303], %f100;
	mov.b64 	%rd723, 0;
	@%p159 bra 	$L__BB4_560;
	ld.global.u64 	%rd723, [%rd157];
$L__BB4_560:
	setp.ne.s16 	%p160, %rs36, 0;
	add.s64 	%rd305, %rd723, %rd160;
	shl.b64 	%rd306, %rd305, 2;
	add.s64 	%rd307, %rd4, %rd306;
	ld.shared.f32 	%f101, [%r1435+-2048];
	st.global.f32 	[%rd307+2048], %f101;
	mov.b64 	%rd724, 0;
	@%p160 bra 	$L__BB4_562;
	ld.global.u64 	%rd724, [%rd157];
$L__BB4_562:
	setp.ne.s16 	%p161, %rs36, 0;
	add.s64 	%rd309, %rd724, %rd160;
	shl.b64 	%rd310, %rd309, 2;
	add.s64 	%rd311, %rd4, %rd310;
	ld.shared.f32 	%f102, [%r1435];
	st.global.f32 	[%rd311+4096], %f102;
	mov.b64 	%rd725, 0;
	@%p161 bra 	$L__BB4_564;
	ld.global.u64 	%rd725, [%rd157];
$L__BB4_564:
	cvt.u32.u64 	%r620, %rd160;
	add.s64 	%rd312, %rd725, %rd160;
	shl.b64 	%rd313, %rd312, 2;
	add.s64 	%rd314, %rd4, %rd313;
	ld.shared.f32 	%f103, [%r1435+2048];
	st.global.f32 	[%rd314+6144], %f103;
	add.s32 	%r1434, %r1434, 2048;
	add.s32 	%r1436, %r620, 2048;
	add.s32 	%r1435, %r1435, 8192;
	setp.lt.s32 	%p162, %r1434, %r345;
	@%p162 bra 	$L__BB4_556;
$L__BB4_565:
	mov.u32 	%r853, %tid.x;
	setp.ne.s32 	%p315, %r853, 0;
	@%p315 bra 	$L__BB4_573;
	mov.u64 	%rd197, %rd203;
	ld.param.u8 	%rs107, [%rd197+1];
	setp.eq.s16 	%p316, %rs107, 0;
	@%p316 bra 	$L__BB4_570;
	ld.param.u8 	%rs108, [%rd197];
	setp.ne.s16 	%p317, %rs108, 0;
	mov.b64 	%rd740, 0;
	@%p317 bra 	$L__BB4_569;
	ld.param.u64 	%rd426, [%rd197+24];
	cvta.to.global.u64 	%rd427, %rd426;
	ld.global.u64 	%rd740, [%rd427];
$L__BB4_569:
	ld.param.u64 	%rd659, [_ZN3cub18CUB_300001_SM_10006detail6select23DeviceSelectSweepKernelINS2_10policy_hubIfhiLb0ELNS0_10SelectImplE0EE10Policy1000EN6thrust24THRUST_300001_SM_1000_NS6detail15normal_iteratorINS9_10device_ptrIfEEEENSB_INSC_IhEEEESE_PlNS0_13ScanTileStateIiLb1EEEN4vtkm21WrappedUnaryPredicateIhZNK4TaskclEvE10InCompleteEENS0_8NullTypeEiNS2_19streaming_context_tIlLb1EEELS5_0EEEvT0_T1_T2_T3_T4_T5_T6_T7_iT8_NS1_7vsmem_tE_param_3];
	cvt.s64.s32 	%rd428, %r1438;
	add.s64 	%rd429, %rd740, %rd428;
	cvta.to.global.u64 	%rd430, %rd659;
	st.global.u64 	[%rd430], %rd429;
	bra.uni 	$L__BB4_573;
$L__BB4_570:
	ld.param.u8 	%rs109, [%rd197];
	setp.ne.s16 	%p318, %rs109, 0;
	mov.b64 	%rd741, 0;
	@%p318 bra 	$L__BB4_572;
	ld.param.u64 	%rd432, [%rd197+24];
	cvta.to.global.u64 	%rd433, %rd432;
	ld.global.u64 	%rd741, [%rd433];
$L__BB4_572:
	cvt.s64.s32 	%rd434, %r1438;
	add.s64 	%rd435, %rd741, %rd434;
	ld.param.u64 	%rd436, [%rd197+32];
	cvta.to.global.u64 	%rd437, %rd436;
	st.global.u64 	[%rd437], %rd435;
$L__BB4_573:
	ret;

}


// ===== COMPILED SASS (sm_100) =====

	.target	sm_100

	.elftype	@"ET_EXEC"


//--------------------- .note.nv.tkinfo           --------------------------
	.section	.note.nv.tkinfo,"",@"SHT_NOTE"
	.sectionflags	@"SHF_NOTE_NV_TKINFO"
	.tkinfo
        /*0018*/ 	.word	0x00000002
        /*0030*/ 	.string	""
        /*0030*/ 	.string	"ptxas"
        /*0030*/ 	.string	"Cuda compilation tools, release 13.0, V13.0.88"
        /*0030*/ 	.string	"Build cuda_13.0.r13.0/compiler.36424714_0"
        /*0030*/ 	.string	"-arch sm_100 -m 64 "



//--------------------- .note.nv.cuinfo           --------------------------
	.section	.note.nv.cuinfo,"",@"SHT_NOTE"
	.sectionflags	@"SHF_NOTE_NV_CUINFO"
        /*0018*/ 	.short	0x0002
        /*001a*/ 	.short	0x0064
        /*001c*/ 	.short	0x0082
	.zero		2


//--------------------- .nv.info                  --------------------------
	.section	.nv.info,"",@"SHT_CUDA_INFO"
	.align	4


	//----- nvinfo : EIATTR_REGCOUNT
	.align		4
        /*0000*/ 	.byte	0x04, 0x2f
        /*0002*/ 	.short	(.L_46 - .L_45)
	.align		4
.L_45:
        /*0004*/ 	.word	index@(_ZN3cub18CUB_300001_SM_10006detail11EmptyKernelIvEEvv)
        /*0008*/ 	.word	0x00000004


	//----- nvinfo : EIATTR_FRAME_SIZE
	.align		4
.L_46:
        /*000c*/ 	.byte	0x04, 0x11
        /*000e*/ 	.short	(.L_48 - .L_47)
	.align		4
.L_47:
        /*0010*/ 	.word	index@(_ZN3cub18CUB_300001_SM_10006detail11EmptyKernelIvEEvv)
        /*0014*/ 	.word	0x00000000


	//----- nvinfo : EIATTR_REGCOUNT
	.align		4
.L_48:
        /*0018*/ 	.byte	0x04, 0x2f
        /*001a*/ 	.short	(.L_50 - .L_49)
	.align		4
.L_49:
        /*001c*/ 	.word	index@(_ZN3cub18CUB_300001_SM_10006detail8for_each13static_kernelINS2_12policy_hub_t12policy_500_tEmN6thrust24THRUST_300001_SM_1000_NS8cuda_cub20__uninitialized_fill7functorINS7_10device_ptrIfEEfEEEEvT0_T1_)
        /*0020*/ 	.word	0x00000008


	//----- nvinfo : EIATTR_FRAME_SIZE
	.align		4
.L_50:
        /*0024*/ 	.byte	0x04, 0x11
        /*0026*/ 	.short	(.L_52 - .L_51)
	.align		4
.L_51:
        /*0028*/ 	.word	index@(_ZN3cub18CUB_300001_SM_10006detail8for_each13static_kernelINS2_12policy_hub_t12policy_500_tEmN6thrust24THRUST_300001_SM_1000_NS8cuda_cub20__uninitialized_fill7functorINS7_10device_ptrIfEEfEEEEvT0_T1_)
        /*002c*/ 	.word	0x00000000


	//----- nvinfo : EIATTR_REGCOUNT
	.align		4
.L_52:
        /*0030*/ 	.byte	0x04, 0x2f
        /*0032*/ 	.short	(.L_54 - .L_53)
	.align		4
.L_53:
        /*0034*/ 	.word	index@(_ZN3cub18CUB_300001_SM_10006detail8for_each13static_kernelINS2_12policy_hub_t12policy_500_tEmN6thrust24THRUST_300001_SM_1000_NS8cuda_cub20__uninitialized_fill7functorINS7_10device_ptrIhEEhEEEEvT0_T1_)
        /*0038*/ 	.word	0x0000000a


	//----- nvinfo : EIATTR_FRAME_SIZE
	.align		4
.L_54:
        /*003c*/ 	.byte	0x04, 0x11
        /*003e*/ 	.short	(.L_56 - .L_55)
	.align		4
.L_55:
        /*0040*/ 	.word	index@(_ZN3cub18CUB_300001_SM_10006detail8for_each13static_kernelINS2_12policy_hub_t12policy_500_tEmN6thrust24THRUST_300001_SM_1000_NS8cuda_cub20__uninitialized_fill7functorINS7_10device_ptrIhEEhEEEEvT0_T1_)
        /*0044*/ 	.word	0x00000000


	//----- nvinfo : EIATTR_REGCOUNT
	.align		4
.L_56:
        /*0048*/ 	.byte	0x04, 0x2f
        /*004a*/ 	.short	(.L_58 - .L_57)
	.align		4
.L_57:
        /*004c*/ 	.word	index@(_ZN3cub18CUB_300001_SM_10006detail4scan23DeviceCompactInitKernelINS0_13ScanTileStateIiLb1EEEPlEEvT_iT0_)
        /*0050*/ 	.word	0x0000000a


	//----- nvinfo : EIATTR_FRAME_SIZE
	.align		4
.L_58:
        /*0054*/ 	.byte	0x04, 0x11
        /*0056*/ 	.short	(.L_60 - .L_59)
	.align		4
.L_59:
        /*0058*/ 	.word	index@(_ZN3cub18CUB_300001_SM_10006detail4scan23DeviceCompactInitKernelINS0_13ScanTileStateIiLb1EEEPlEEvT_iT0_)
        /*005c*/ 	.word	0x00000000


	//----- nvinfo : EIATTR_REGCOUNT
	.align		4
.L_60:
        /*0060*/ 	.byte	0x04, 0x2f
        /*0062*/ 	.short	(.L_62 - .L_61)
	.align		4
.L_61:
        /*0064*/ 	.word	index@(_ZN3cub18CUB_300001_SM_10006detail6select23DeviceSelectSweepKernelINS2_10policy_hubIfhiLb0ELNS0_10SelectImplE0EE10Policy1000EN6thrust24THRUST_300001_SM_1000_NS6detail15normal_iteratorINS9_10device_ptrIfEEEENSB_INSC_IhEEEESE_PlNS0_13ScanTileStateIiLb1EEEN4vtkm21WrappedUnaryPredicateIhZNK4TaskclEvE10InCompleteEENS0_8NullTypeEiNS2_19streaming_context_tIlLb1EEELS5_0EEEvT0_T1_T2_T3_T4_T5_T6_T7_iT8_NS1_7vsmem_tE)
        /*0068*/ 	.word	0x00000040


	//----- nvinfo : EIATTR_FRAME_SIZE
	.align		4
.L_62:
        /*006c*/ 	.byte	0x04, 0x11
        /*006e*/ 	.short	(.L_64 - .L_63)
	.align		4
.L_63:
        /*0070*/ 	.word	index@(_ZN3cub18CUB_300001_SM_10006detail6select23DeviceSelectSweepKernelINS2_10policy_hubIfhiLb0ELNS0_10SelectImplE0EE10Policy1000EN6thrust24THRUST_300001_SM_1000_NS6detail15normal_iteratorINS9_10device_ptrIfEEEENSB_INSC_IhEEEESE_PlNS0_13ScanTileStateIiLb1EEEN4vtkm21WrappedUnaryPredicateIhZNK4TaskclEvE10InCompleteEENS0_8NullTypeEiNS2_19streaming_context_tIlLb1EEELS5_0EEEvT0_T1_T2_T3_T4_T5_T6_T7_iT8_NS1_7vsmem_tE)
        /*0074*/ 	.word	0x00000008


	//----- nvinfo : EIATTR_MIN_STACK_SIZE
	.align		4
.L_64:
        /*0078*/ 	.byte	0x04, 0x12
        /*007a*/ 	.short	(.L_66 - .L_65)
	.align		4
.L_65:
        /*007c*/ 	.word	index@(_ZN3cub18CUB_300001_SM_10006detail6select23DeviceSelectSweepKernelINS2_10policy_hubIfhiLb0ELNS0_10SelectImplE0EE10Policy1000EN6thrust24THRUST_300001_SM_1000_NS6detail15normal_iteratorINS9_10device_ptrIfEEEENSB_INSC_IhEEEESE_PlNS0_13ScanTileStateIiLb1EEEN4vtkm21WrappedUnaryPredicateIhZNK4TaskclEvE10InCompleteEENS0_8NullTypeEiNS2_19streaming_context_tIlLb1EEELS5_0EEEvT0_T1_T2_T3_T4_T5_T6_T7_iT8_NS1_7vsmem_tE)
        /*0080*/ 	.word	0x00000008


	//----- nvinfo : EIATTR_MIN_STACK_SIZE
	.align		4
.L_66:
        /*0084*/ 	.byte	0x04, 0x12
        /*0086*/ 	.short	(.L_68 - .L_67)
	.align		4
.L_67:
        /*0088*/ 	.word	index@(_ZN3cub18CUB_300001_SM_10006detail4scan23DeviceCompactInitKernelINS0_13ScanTileStateIiLb1EEEPlEEvT_iT0_)
        /*008c*/ 	.word	0x00000000


	//----- nvinfo : EIATTR_MIN_STACK_SIZE
	.align		4
.L_68:
        /*0090*/ 	.byte	0x04, 0x12
        /*0092*/ 	.short	(.L_70 - .L_69)
	.align		4
.L_69:
        /*0094*/ 	.word	index@(_ZN3cub18CUB_300001_SM_10006detail8for_each13static_kernelINS2_12policy_hub_t12policy_500_tEmN6thrust24THRUST_300001_SM_1000_NS8cuda_cub20__uninitialized_fill7functorINS7_10device_ptrIhEEhEEEEvT0_T1_)
        /*0098*/ 	.word	0x00000000


	//----- nvinfo : EIATTR_MIN_STACK_SIZE
	.align		4
.L_70:
        /*009c*/ 	.byte	0x04, 0x12
        /*009e*/ 	.short	(.L_72 - .L_71)
	.align		4
.L_71:
        /*00a0*/ 	.word	index@(_ZN3cub18CUB_300001_SM_10006detail8for_each13static_kernelINS2_12policy_hub_t12policy_500_tEmN6thrust24THRUST_300001_SM_1000_NS8cuda_cub20__uninitialized_fill7functorINS7_10device_ptrIfEEfEEEEvT0_T1_)
        /*00a4*/ 	.word	0x00000000


	//----- nvinfo : EIATTR_MIN_STACK_SIZE
	.align		4
.L_72:
        /*00a8*/ 	.byte	0x04, 0x12
        /*00aa*/ 	.short	(.L_74 - .L_73)
	.align		4
.L_73:
        /*00ac*/ 	.word	index@(_ZN3cub18CUB_300001_SM_10006detail11EmptyKernelIvEEvv)
        /*00b0*/ 	.word	0x00000000
.L_74:


//--------------------- .nv.compat                --------------------------
	.section	.nv.compat,"",@"SHT_CUDA_COMPAT_INFO"
	.align	4
        /*0000*/ 	.byte	0x02, 0x09, 0x00, 0x00, 0x02, 0x02, 0x01, 0x00, 0x02, 0x05, 0x05, 0x00, 0x03, 0x07, 0x01, 0x01
        /*0010*/ 	.byte	0x02, 0x03, 0x00, 0x00, 0x02, 0x06, 0x01, 0x00, 0x04, 0x0b, 0x08, 0x00, 0x09, 0x00, 0x00, 0x00
        /*0020*/ 	.byte	0x00, 0x00, 0x00, 0x00


//--------------------- .nv.info._ZN3cub18CUB_300001_SM_10006detail6select23DeviceSelectSweepKernelINS2_10policy_hubIfhiLb0ELNS0_10SelectImplE0EE10Policy1000EN6thrust24THRUST_300001_SM_1000_NS6detail15normal_iteratorINS9_10device_ptrIfEEEENSB_INSC_IhEEEESE_PlNS0_13ScanTileStateIiLb1EEEN4vtkm21WrappedUnaryPredicateIhZNK4TaskclEvE10InCompleteEENS0_8NullTypeEiNS2_19streaming_context_tIlLb1EEELS5_0EEEvT0_T1_T2_T3_T4_T5_T6_T7_iT8_NS1_7vsmem_tE --------------------------
	.section	.nv.info._ZN3cub18CUB_300001_SM_10006detail6select23DeviceSelectSweepKernelINS2_10policy_hubIfhiLb0ELNS0_10SelectImplE0EE10Policy1000EN6thrust24THRUST_300001_SM_1000_NS6detail15normal_iteratorINS9_10device_ptrIfEEEENSB_INSC_IhEEEESE_PlNS0_13ScanTileStateIiLb1EEEN4vtkm21WrappedUnaryPredicateIhZNK4TaskclEvE10InCompleteEENS0_8NullTypeEiNS2_19streaming_context_tIlLb1EEELS5_0EEEvT0_T1_T2_T3_T4_T5_T6_T7_iT8_NS1_7vsmem_tE,"",@"SHT_CUDA_INFO"
	.sectionflags	@""
	.align	4


	//----- nvinfo : EIATTR_CUDA_API_VERSION
	.align		4
        /*0000*/ 	.byte	0x04, 0x37
        /*0002*/ 	.short	(.L_76 - .L_75)
.L_75:
        /*0004*/ 	.word	0x00000082


	//----- nvinfo : EIATTR_KPARAM_INFO
	.align		4
.L_76:
        /*0008*/ 	.byte	0x04, 0x17
        /*000a*/ 	.short	(.L_78 - .L_77)
.L_77:
        /*000c*/ 	.word	0x00000000
        /*0010*/ 	.short	0x000a
        /*0012*/ 	.short	0x0060
        /*0014*/ 	.byte	0x00, 0xf0, 0x21, 0x00


	//----- nvinfo : EIATTR_KPARAM_INFO
	.align		4
.L_78:
        /*0018*/ 	.byte	0x04, 0x17
        /*001a*/ 	.short	(.L_80 - .L_79)
.L_79:
        /*001c*/ 	.word	0x00000000
        /*0020*/ 	.short	0x0009
        /*0022*/ 	.short	0x0038
        /*0024*/ 	.byte	0x00, 0xf0, 0xa1, 0x00


	//----- nvinfo : EIATTR_KPARAM_INFO
	.align		4
.L_80:
        /*0028*/ 	.byte	0x04, 0x17
        /*002a*/ 	.short	(.L_82 - .L_81)
.L_81:
        /*002c*/ 	.word	0x00000000
        /*0030*/ 	.short	0x0008
        /*0032*/ 	.short	0x0030
        /*0034*/ 	.byte	0x00, 0xf0, 0x11, 0x00


	//----- nvinfo : EIATTR_KPARAM_INFO
	.align		4
.L_82:
        /*0038*/ 	.byte	0x04, 0x17
        /*003a*/ 	.short	(.L_84 - .L_83)
.L_83:
        /*003c*/ 	.word	0x00000000
        /*0040*/ 	.short	0x0007
        /*0042*/ 	.short	0x002c
        /*0044*/ 	.byte	0x00, 0xf0, 0x11, 0x00


	//----- nvinfo : EIATTR_KPARAM_INFO
	.align		4
.L_84:
        /*0048*/ 	.byte	0x04, 0x17
        /*004a*/ 	.short	(.L_86 - .L_85)
.L_85:
        /*004c*/ 	.word	0x00000000
        /*0050*/ 	.short	0x0006
        /*0052*/ 	.short	0x0029
        /*0054*/ 	.byte	0x00, 0xf0, 0x05, 0x00


	//----- nvinfo : EIATTR_KPARAM_INFO
	.align		4
.L_86:
        /*0058*/ 	.byte	0x04, 0x17
        /*005a*/ 	.short	(.L_88 - .L_87)
.L_87:
        /*005c*/ 	.word	0x00000000
        /*0060*/ 	.short	0x0005
        /*0062*/ 	.short	0x0028
        /*0064*/ 	.byte	0x00, 0xf0, 0x05, 0x00


	//----- nvinfo : EIATTR_KPARAM_INFO
	.align		4
.L_88:
        /*0068*/ 	.byte	0x04, 0x17
        /*006a*/ 	.short	(.L_90 - .L_89)
.L_89:
        /*006c*/ 	.word	0x00000000
        /*0070*/ 	.short	0x0004
        /*0072*/ 	.short	0x0020
        /*0074*/ 	.byte	0x00, 0xf0, 0x21, 0x00


	//----- nvinfo : EIATTR_KPARAM_INFO
	.align		4
.L_90:
        /*0078*/ 	.byte	0x04, 0x17
        /*007a*/ 	.short	(.L_92 - .L_91)
.L_91:
        /*007c*/ 	.word	0x00000000
        /*0080*/ 	.short	0x0003
        /*0082*/ 	.short	0x0018
        /*0084*/ 	.byte	0x00, 0xf5, 0x21, 0x00


	//----- nvinfo : EIATTR_KPARAM_INFO
	.align		4
.L_92:
        /*0088*/ 	.byte	0x04, 0x17
        /*008a*/ 	.short	(.L_94 - .L_93)
.L_93:
        /*008c*/ 	.word	0x00000000
        /*0090*/ 	.short	0x0002
        /*0092*/ 	.short	0x0010
        /*0094*/ 	.byte	0x00, 0xf0, 0x21, 0x00


	//----- nvinfo : EIATTR_KPARAM_INFO
	.align		4
.L_94:
        /*0098*/ 	.byte	0x04, 0x17
        /*009a*/ 	.short	(.L_96 - .L_95)
.L_95:
        /*009c*/ 	.word	0x00000000
        /*00a0*/ 	.short	0x0001
        /*00a2*/ 	.short	0x0008
        /*00a4*/ 	.byte	0x00, 0xf0, 0x21, 0x00


	//----- nvinfo : EIATTR_KPARAM_INFO
	.align		4
.L_96:
        /*00a8*/ 	.byte	0x04, 0x17
        /*00aa*/ 	.short	(.L_98 - .L_97)
.L_97:
        /*00ac*/ 	.word	0x00000000
        /*00b0*/ 	.short	0x0000
        /*00b2*/ 	.short	0x0000
        /*00b4*/ 	.byte	0x00, 0xf0, 0x21, 0x00


	//----- nvinfo : EIATTR_SPARSE_MMA_MASK
	.align		4
.L_98:
        /*00b8*/ 	.byte	0x03, 0x50
        /*00ba*/ 	.short	0x0000


	//----- nvinfo : EIATTR_MAXREG_COUNT
	.align		4
        /*00bc*/ 	.byte	0x03, 0x1b
        /*00be*/ 	.short	0x0080


	//----- nvinfo : EIATTR_NUM_BARRIERS
	.align		4
        /*00c0*/ 	.byte	0x02, 0x4c
        /*00c2*/ 	.byte	0x01
	.zero		1


	//----- nvinfo : EIATTR_ANNOTATIONS
	.align		4
        /*00c4*/ 	.byte	0x04, 0x55
        /*00c6*/ 	.short	(.L_100 - .L_99)


	//   ....[0]....
.L_99:
        /*00c8*/ 	.word	0x00000001
        /*00cc*/ 	.byte	0x20, 0x0d, 0x00, 0x00, 0x01, 0x00, 0x00, 0x00, 0xd0, 0x0d, 0x00, 0x00


	//----- nvinfo : EIATTR_MERCURY_ISA_VERSION
	.align		4
.L_100:
        /*00d8*/ 	.byte	0x03, 0x5f
        /*00da*/ 	.short	0x0101


	//----- nvinfo : EIATTR_UNUSED_LOAD_BYTE_OFFSET
	.align		4
        /*00dc*/ 	.byte	0x04, 0x44
        /*00de*/ 	.short	(.L_102 - .L_101)


	//   ....[0]....
.L_101:
        /*00e0*/ 	.word	0x00009070
        /*00e4*/ 	.word	0x0000fff0


	//----- nvinfo : EIATTR_COOP_GROUP_MASK_REGIDS
	.align		4
.L_102:
        /*00e8*/ 	.byte	0x04, 0x29
        /*00ea*/ 	.short	(.L_104 - .L_103)


	//   ....[0]....
.L_103:
        /*00ec*/ 	.word	0xffffffff


	//   ....[1]....
        /*00f0*/ 	.word	0xffffffff


	//   ....[2]....
        /*00f4*/ 	.word	0xffffffff


	//   ....[3]....
        /*00f8*/ 	.word	0xffffffff


	//   ....[4]....
        /*00fc*/ 	.word	0xffffffff


	//   ....[5]....
        /*0100*/ 	.word	0xffffffff


	//   ....[6]....
        /*0104*/ 	.word	0xffffffff


	//   ....[7]....
        /*0108*/ 	.word	0xffffffff


	//   ....[8]....
        /*010c*/ 	.word	0xffffffff


	//   ....[9]....
        /*0110*/ 	.word	0xffffffff


	//   ....[10]....
        /*0114*/ 	.word	0xffffffff


	//   ....[11]....
        /*0118*/ 	.word	0xffffffff


	//   ....[12]....
        /*011c*/ 	.word	0xffffffff


	//   ....[13]....
        /*0120*/ 	.word	0xffffffff


	//   ....[14]....
        /*0124*/ 	.word	0xffffffff


	//   ....[15]....
        /*0128*/ 	.word	0xffffffff


	//   ....[16]....
        /*012c*/ 	.word	0xffffffff


	//   ....[17]....
        /*0130*/ 	.word	0xffffffff


	//   ....[18]....
        /*0134*/ 	.word	0xffffffff


	//   ....[19]....
        /*0138*/ 	.word	0xffffffff


	//   ....[20]....
        /*013c*/ 	.word	0xffffffff


	//   ....[21]....
        /*0140*/ 	.word	0xffffffff


	//   ....[22]....
        /*0144*/ 	.word	0xffffffff


	//   ....[23]....
        /*0148*/ 	.word	0xffffffff


	//   ....[24]....
        /*014c*/ 	.word	0xffffffff


	//   ....[25]....
        /*0150*/ 	.word	0xffffffff


	//   ....[26]....
        /*0154*/ 	.word	0xffffffff


	//   ....[27]....
        /*0158*/ 	.word	0xffffffff


	//   ....[28]....
        /*015c*/ 	.word	0xffffffff


	//   ....[29]....
        /*0160*/ 	.word	0xffffffff


	//   ....[30]....
        /*0164*/ 	.word	0xffffffff


	//   ....[31]....
        /*0168*/ 	.word	0xffffffff


	//   ....[32]....
        /*016c*/ 	.word	0xffffffff


	//   ....[33]....
        /*0170*/ 	.word	0xffffffff


	//   ....[34]....
        /*0174*/ 	.word	0xffffffff


	//   ....[35]....
        /*0178*/ 	.word	0xffffffff


	//   ....[36]....
        /*017c*/ 	.word	0xffffffff


	//   ....[37]....
        /*0180*/ 	.word	0xffffffff


	//   ....[38]....
        /*0184*/ 	.word	0xffffffff


	//   ....[39]....
        /*0188*/ 	.word	0xffffffff


	//   ....[40]....
        /*018c*/ 	.word	0xffffffff


	//   ....[41]....
        /*0190*/ 	.word	0xffffffff


	//   ....[42]....
        /*0194*/ 	.word	0xffffffff


	//   ....[43]....
        /*0198*/ 	.word	0xffffffff


	//   ....[44]....
        /*019c*/ 	.word	0xffffffff


	//   ....[45]....
        /*01a0*/ 	.word	0xffffffff


	//   ....[46]....
        /*01a4*/ 	.word	0xffffffff


	//   ....[47]....
        /*01a8*/ 	.word	0xffffffff


	//   ....[48]....
        /*01ac*/ 	.word	0xffffffff


	//   ....[49]....
        /*01b0*/ 	.word	0xffffffff


	//   ....[50]....
        /*01b4*/ 	.word	0xffffffff


	//   ....[51]....
        /*01b8*/ 	.word	0xffffffff


	//   ....[52]....
        /*01bc*/ 	.word	0xffffffff


	//   ....[53]....
        /*01c0*/ 	.word	0xffffffff


	//   ....[54]....
        /*01c4*/ 	.word	0xffffffff


	//   ....[55]....
        /*01c8*/ 	.word	0xffffffff


	//   ....[56]....
        /*01cc*/ 	.word	0x05000012


	//   ....[57]....
        /*01d0*/ 	.word	0x05000012


	//   ....[58]....
        /*01d4*/ 	.word	0x05000012


	//   ....[59]....
        /*01d8*/ 	.word	0x05000012


	//   ....[60]....
        /*01dc*/ 	.word	0x05000012


	//   ....[61]....
        /*01e0*/ 	.word	0x05000012


	//   ....[62]....
        /*01e4*/ 	.word	0x05000012


	//   ....[63]....
        /*01e8*/ 	.word	0x05000012


	//   ....[64]....
        /*01ec*/ 	.word	0x05000012


	//   ....[65]....
        /*01f0*/ 	.word	0x05000012


	//   ....[66]....
        /*01f4*/ 	.word	0x05000012


	//   ....[67]....
        /*01f8*/ 	.word	0x05000012


	//   ....[68]....
        /*01fc*/ 	.word	0x05000012


	//   ....[69]....
        /*0200*/ 	.word	0x05000012


	//   ....[70]....
        /*0204*/ 	.word	0x05000012


	//   ....[71]....
        /*0208*/ 	.word	0x05000012


	//   ....[72]....
        /*020c*/ 	.word	0x05000012


	//   ....[73]....
        /*0210*/ 	.word	0x05000012


	//   ....[74]....
        /*0214*/ 	.word	0x05000012


	//   ....[75]....
        /*0218*/ 	.word	0x05000012


	//   ....[76]....
        /*021c*/ 	.word	0x05000012


	//   ....[77]....
        /*0220*/ 	.word	0x05000012


	//   ....[78]....
        /*0224*/ 	.word	0x05000012


	//   ....[79]....
        /*0228*/ 	.word	0x05000012


	//   ....[80]....
        /*022c*/ 	.word	0x05000012


	//   ....[81]....
        /*0230*/ 	.word	0x05000012


	//   ....[82]....
        /*0234*/ 	.word	0x05000012


	//   ....[83]....
        /*0238*/ 	.word	0x05000012


	//   ....[84]....
        /*023c*/ 	.word	0x05000012


	//   ....[85]....
        /*0240*/ 	.word	0x05000012


	//   ....[86]....
        /*0244*/ 	.word	0x05000012


	//   ....[87]....
        /*0248*/ 	.word	0x05000012


	//   ....[88]....
        /*024c*/ 	.word	0x05000012


	//   ....[89]....
        /*0250*/ 	.word	0x05000012


	//   ....[90]....
        /*0254*/ 	.word	0x05000012


	//   ....[91]....
        /*0258*/ 	.word	0x05000012


	//----- nvinfo : EIATTR_COOP_GROUP_INSTR_OFFSETS
	.align		4
.L_104:
        /*025c*/ 	.byte	0x04, 0x28
        /*025e*/ 	.short	(.L_106 - .L_105)


	//   ....[0]....
.L_105:
        /*0260*/ 	.word	0x00000720


	//   ....[1]....
        /*0264*/ 	.word	0x00000740


	//   ....[2]....
        /*0268*/ 	.word	0x00000760


	//   ....[3]....
        /*026c*/ 	.word	0x00000780


	//   ....[4]....
        /*0270*/ 	.word	0x000007d0


	//   ....[5]....
        /*0274*/ 	.word	0x00002ab0


	//   ....[6]....
        /*0278*/ 	.word	0x00002ae0


	//   ....[7]....
        /*027c*/ 	.word	0x00002b00


	//   ....[8]....
        /*0280*/ 	.word	0x00002b20


	//   ....[9]....
        /*0284*/ 	.word	0x00002b40


	//   ....[10]....
        /*0288*/ 	.word	0x00002fd0


	//   ....[11]....
        /*028c*/ 	.word	0x000031a0


	//   ....[12]....
        /*0290*/ 	.word	0x00003200


	//   ....[13]....
        /*0294*/ 	.word	0x00003280


	//   ....[14]....
        /*0298*/ 	.word	0x000032d0


	//   ....[15]....
        /*029c*/ 	.word	0x00003320


	//   ....[16]....
        /*02a0*/ 	.word	0x00003370


	//   ....[17]....
        /*02a4*/ 	.word	0x000033c0


	//   ....[18]....
        /*02a8*/ 	.word	0x000033d0


	//   ....[19]....
        /*02ac*/ 	.word	0x000034d0


	//   ....[20]....
        /*02b0*/ 	.word	0x000036a0


	//   ....[21]....
        /*02b4*/ 	.word	0x000036f0


	//   ....[22]....
        /*02b8*/ 	.word	0x00003750


	//   ....[23]....
        /*02bc*/ 	.word	0x000037b0


	//   ....[24]....
        /*02c0*/ 	.word	0x000037f0


	//   ....[25]....
        /*02c4*/ 	.word	0x00003830


	//   ....[26]....
        /*02c8*/ 	.word	0x00003870


	//   ....[27]....
        /*02cc*/ 	.word	0x00003880


	//   ....[28]....
        /*02d0*/ 	.word	0x00005b70


	//   ....[29]....
        /*02d4*/ 	.word	0x00005b90


	//   ....[30]....
        /*02d8*/ 	.word	0x00005bb0


	//   ....[31]....
        /*02dc*/ 	.word	0x00005bd0


	//   ....[32]....
        /*02e0*/ 	.word	0x00005c00


	//   ....[33]....
        /*02e4*/ 	.word	0x000080c0


	//   ....[34]....
        /*02e8*/ 	.word	0x000080e0


	//   ....[35]....
        /*02ec*/ 	.word	0x00008100


	//   ....[36]....
        /*02f0*/ 	.word	0x00008120


	//   ....[37]....
        /*02f4*/ 	.word	0x00008150


	//   ....[38]....
        /*02f8*/ 	.word	0x000085f0


	//   ....[39]....
        /*02fc*/ 	.word	0x000087c0


	//   ....[40]....
        /*0300*/ 	.word	0x00008820


	//   ....[41]....
        /*0304*/ 	.word	0x000088b0


	//   ....[42]....
        /*0308*/ 	.word	0x00008920


	//   ....[43]....
        /*030c*/ 	.word	0x00008970


	//   ....[44]....
        /*0310*/ 	.word	0x000089c0


	//   ....[45]....
        /*0314*/ 	.word	0x00008a00


	//   ....[46]....
        /*0318*/ 	.word	0x00008a10


	//   ....[47]....
        /*031c*/ 	.word	0x00008af0


	//   ....[48]....
        /*0320*/ 	.word	0x00008cc0


	//   ....[49]....
        /*0324*/ 	.word	0x00008d10


	//   ....[50]....
        /*0328*/ 	.word	0x00008d70


	//   ....[51]....
        /*032c*/ 	.word	0x00008dd0


	//   ....[52]....
        /*0330*/ 	.word	0x00008e10


	//   ....[53]....
        /*0334*/ 	.word	0x00008e50


	//   ....[54]....
        /*0338*/ 	.word	0x00008e90


	//   ....[55]....
        /*033c*/ 	.word	0x00008ea0


	//   ....[56]....
        /*0340*/ 	.word	0x0000aae0


	//   ....[57]....
        /*0344*/ 	.word	0x0000ab60


	//   ....[58]....
        /*0348*/ 	.word	0x0000abf0


	//   ....[59]....
        /*034c*/ 	.word	0x0000acd0


	//   ....[60]....
        /*0350*/ 	.word	0x0000ad50


	//   ....[61]....
        /*0354*/ 	.word	0x0000adf0


	//   ....[62]....
        /*0358*/ 	.word	0x0000ae80


	//   ....[63]....
        /*035c*/ 	.word	0x0000af00


	//   ....[64]....
        /*0360*/ 	.word	0x0000af30


	//   ....[65]....
        /*0364*/ 	.word	0x0000aff0


	//   ....[66]....
        /*0368*/ 	.word	0x0000b070


	//   ....[67]....
        /*036c*/ 	.word	0x0000b0f0


	//   ....[68]....
        /*0370*/ 	.word	0x0000b1a0


	//   ....[69]....
        /*0374*/ 	.word	0x0000b230


	//   ....[70]....
        /*0378*/ 	.word	0x0000b2b0


	//   ....[71]....
        /*037c*/ 	.word	0x0000b320


	//   ....[72]....
        /*0380*/ 	.word	0x0000b3a0


	//   ....[73]....
        /*0384*/ 	.word	0x0000b400


	//   ....[74]....
        /*0388*/ 	.word	0x0000b470


	//   ....[75]....
        /*038c*/ 	.word	0x0000b4f0


	//   ....[76]....
        /*0390*/ 	.word	0x0000b580


	//   ....[77]....
        /*0394*/ 	.word	0x0000b690


	//   ....[78]....
        /*0398*/ 	.word	0x0000b710


	//   ....[79]....
        /*039c*/ 	.word	0x0000b7a0


	//   ....[80]....
        /*03a0*/ 	.word	0x0000b820


	//   ....[81]....
        /*03a4*/ 	.word	0x0000b8a0


	//   ....[82]....
        /*03a8*/ 	.word	0x0000b8d0


	//   ....[83]....
        /*03ac*/ 	.word	0x0000b980


	//   ....[84]....
        /*03b0*/ 	.word	0x0000ba00


	//   ....[85]....
        /*03b4*/ 	.word	0x0000ba80


	//   ....[86]....
        /*03b8*/ 	.word	0x0000bb30


	//   ....[87]....
        /*03bc*/ 	.word	0x0000bbd0


	//   ....[88]....
        /*03c0*/ 	.word	0x0000bc50


	//   ....[89]....
        /*03c4*/ 	.word	0x0000bcd0


	//   ....[90]....
        /*03c8*/ 	.word	0x0000bd50


	//   ....[91]....
        /*03cc*/ 	.word	0x0000bd80


	//----- nvinfo : EIATTR_VRC_CTA_INIT_COUNT
	.align		4
.L_106:
        /*03d0*/ 	.byte	0x02, 0x4a
	.zero		1
	.zero		1


	//----- nvinfo : EIATTR_EXIT_INSTR_OFFSETS
	.align		4
        /*03d4*/ 	.byte	0x04, 0x1c
        /*03d6*/ 	.short	(.L_108 - .L_107)


	//   ....[0]....
.L_107:
        /*03d8*/ 	.word	0x00001b10


	//   ....[1]....
        /*03dc*/ 	.word	0x00001bd0


	//   ....[2]....
        /*03e0*/ 	.word	0x00001eb0


	//   ....[3]....
        /*03e4*/ 	.word	0x00002130


	//   ....[4]....
        /*03e8*/ 	.word	0x000024b0


	//   ....[5]....
        /*03ec*/ 	.word	0x00004850


	//   ....[6]....
        /*03f0*/ 	.word	0x00004910


	//   ....[7]....
        /*03f4*/ 	.word	0x00004cd0


	//   ....[8]....
        /*03f8*/ 	.word	0x00004ef0


	//   ....[9]....
        /*03fc*/ 	.word	0x00005250


	//   ....[10]....
        /*0400*/ 	.word	0x0000a900


	//   ....[11]....
        /*0404*/ 	.word	0x0000a9e0


	//   ....[12]....
        /*0408*/ 	.word	0x0000aa90


	//----- nvinfo : EIATTR_MAX_THREADS
	.align		4
.L_108:
        /*040c*/ 	.byte	0x04, 0x05
        /*040e*/ 	.short	(.L_110 - .L_109)
.L_109:
        /*0410*/ 	.word	0x00000200
        /*0414*/ 	.word	0x00000001
        /*0418*/ 	.word	0x00000001


	//----- nvinfo : EIATTR_CRS_STACK_SIZE
	.align		4
.L_110:
        /*041c*/ 	.byte	0x04, 0x1e
        /*041e*/ 	.short	(.L_112 - .L_111)
.L_111:
        /*0420*/ 	.word	0x00000000


	//----- nvinfo : EIATTR_CBANK_PARAM_SIZE
	.align		4
.L_112:
        /*0424*/ 	.byte	0x03, 0x19
        /*0426*/ 	.short	0x0068


	//----- nvinfo : EIATTR_PARAM_CBANK
	.align		4
        /*0428*/ 	.byte	0x04, 0x0a
        /*042a*/ 	.short	(.L_114 - .L_113)
	.align		4
.L_113:
        /*042c*/ 	.word	index@(.nv.constant0._ZN3cub18CUB_300001_SM_10006detail6select23DeviceSelectSweepKernelINS2_10policy_hubIfhiLb0ELNS0_10SelectImplE0EE10Policy1000EN6thrust24THRUST_300001_SM_1000_NS6detail15normal_iteratorINS9_10device_ptrIfEEEENSB_INSC_IhEEEESE_PlNS0_13ScanTileStateIiLb1EEEN4vtkm21WrappedUnaryPredicateIhZNK4TaskclEvE10InCompleteEENS0_8NullTypeEiNS2_19streaming_context_tIlLb1EEELS5_0EEEvT0_T1_T2_T3_T4_T5_T6_T7_iT8_NS1_7vsmem_tE)
        /*0430*/ 	.short	0x0380
        /*0432*/ 	.short	0x0068


	//----- nvinfo : EIATTR_SW_WAR
	.align		4
.L_114:
        /*0434*/ 	.byte	0x04, 0x36
        /*0436*/ 	.short	(.L_116 - .L_115)
.L_115:
        /*0438*/ 	.word	0x00000008
.L_116:


//--------------------- .nv.info._ZN3cub18CUB_300001_SM_10006detail4scan23DeviceCompactInitKernelINS0_13ScanTileStateIiLb1EEEPlEEvT_iT0_ --------------------------
	.section	.nv.info._ZN3cub18CUB_300001_SM_10006detail4scan23DeviceCompactInitKernelINS0_13ScanTileStateIiLb1EEEPlEEvT_iT0_,"",@"SHT_CUDA_INFO"
	.sectionflags	@""
	.align	4


	//----- nvinfo : EIATTR_CUDA_API_VERSION
	.align		4
        /*0000*/ 	.byte	0x04, 0x37
        /*0002*/ 	.short	(.L_118 - .L_117)
.L_117:
        /*0004*/ 	.word	0x00000082


	//----- nvinfo : EIATTR_KPARAM_INFO
	.align		4
.L_118:
        /*0008*/ 	.byte	0x04, 0x17
        /*000a*/ 	.short	(.L_120 - .L_119)
.L_119:
        /*000c*/ 	.word	0x00000000
        /*0010*/ 	.short	0x0002
        /*0012*/ 	.short	0x0010
        /*0014*/ 	.byte	0x00, 0xf5, 0x21, 0x00


	//----- nvinfo : EIATTR_KPARAM_INFO
	.align		4
.L_120:
        /*0018*/ 	.byte	0x04, 0x17
        /*001a*/ 	.short	(.L_122 - .L_121)
.L_121:
        /*001c*/ 	.word	0x00000000
        /*0020*/ 	.short	0x0001
        /*0022*/ 	.short	0x0008
        /*0024*/ 	.byte	0x00, 0xf0, 0x11, 0x00


	//----- nvinfo : EIATTR_KPARAM_INFO
	.align		4
.L_122:
        /*0028*/ 	.byte	0x04, 0x17
        /*002a*/ 	.short	(.L_124 - .L_123)
.L_123:
        /*002c*/ 	.word	0x00000000
        /*0030*/ 	.short	0x0000
        /*0032*/ 	.short	0x0000
        /*0034*/ 	.byte	0x00, 0xf0, 0x21, 0x00


	//----- nvinfo : EIATTR_SPARSE_MMA_MASK
	.align		4
.L_124:
        /*0038*/ 	.byte	0x03, 0x50
        /*003a*/ 	.short	0x0000


	//----- nvinfo : EIATTR_MAXREG_COUNT
	.align		4
        /*003c*/ 	.byte	0x03, 0x1b
        /*003e*/ 	.short	0x00ff


	//----- nvinfo : EIATTR_MERCURY_ISA_VERSION
	.align		4
        /*0040*/ 	.byte	0x03, 0x5f
        /*0042*/ 	.short	0x0101


	//----- nvinfo : EIATTR_VRC_CTA_INIT_COUNT
	.align		4
        /*0044*/ 	.byte	0x02, 0x4a
	.zero		1
	.zero		1


	//----- nvinfo : EIATTR_EXIT_INSTR_OFFSETS
	.align		4
        /*0048*/ 	.byte	0x04, 0x1c
        /*004a*/ 	.short	(.L_126 - .L_125)


	//   ....[0]....
.L_125:
        /*004c*/ 	.word	0x00000130


	//   ....[1]....
        /*0050*/ 	.word	0x00000160


	//----- nvinfo : EIATTR_CBANK_PARAM_SIZE
	.align		4
.L_126:
        /*0054*/ 	.byte	0x03, 0x19
        /*0056*/ 	.short	0x0018


	//----- nvinfo : EIATTR_PARAM_CBANK
	.align		4
        /*0058*/ 	.byte	0x04, 0x0a
        /*005a*/ 	.short	(.L_128 - .L_127)
	.align		4
.L_127:
        /*005c*/ 	.word	index@(.nv.constant0._ZN3cub18CUB_300001_SM_10006detail4scan23DeviceCompactInitKernelINS0_13ScanTileStateIiLb1EEEPlEEvT_iT0_)
        /*0060*/ 	.short	0x0380
        /*0062*/ 	.short	0x0018


	//----- nvinfo : EIATTR_SW_WAR
	.align		4
.L_128:
        /*0064*/ 	.byte	0x04, 0x36
        /*0066*/ 	.short	(.L_130 - .L_129)
.L_129:
        /*0068*/ 	.word	0x00000008
.L_130:


//--------------------- .nv.info._ZN3cub18CUB_300001_SM_10006detail8for_each13static_kernelINS2_12policy_hub_t12policy_500_tEmN6thrust24THRUST_300001_SM_1000_NS8cuda_cub20__uninitialized_fill7functorINS7_10device_ptrIhEEhEEEEvT0_T1_ --------------------------
	.section	.nv.info._ZN3cub18CUB_300001_SM_10006detail8for_each13static_kernelINS2_12policy_hub_t12policy_500_tEmN6thrust24THRUST_300001_SM_1000_NS8cuda_cub20__uninitialized_fill7functorINS7_10device_ptrIhEEhEEEEvT0_T1_,"",@"SHT_CUDA_INFO"
	.sectionflags	@""
	.align	4


	//----- nvinfo : EIATTR_CUDA_API_VERSION
	.align		4
        /*0000*/ 	.byte	0x04, 0x37
        /*0002*/ 	.short	(.L_132 - .L_131)
.L_131:
        /*0004*/ 	.word	0x00000082


	//----- nvinfo : EIATTR_KPARAM_INFO
	.align		4
.L_132:
        /*0008*/ 	.byte	0x04, 0x17
        /*000a*/ 	.short	(.L_134 - .L_133)
.L_133:
        /*000c*/ 	.word	0x00000000
        /*0010*/ 	.short	0x0001
        /*0012*/ 	.short	0x0008
        /*0014*/ 	.byte	0x00, 0xf0, 0x41, 0x00


	//----- nvinfo : EIATTR_KPARAM_INFO
	.align		4
.L_134:
        /*0018*/ 	.byte	0x04, 0x17
        /*001a*/ 	.short	(.L_136 - .L_135)
.L_135:
        /*001c*/ 	.word	0x00000000
        /*0020*/ 	.short	0x0000
        /*0022*/ 	.short	0x0000
        /*0024*/ 	.byte	0x00, 0xf0, 0x21, 0x00


	//----- nvinfo : EIATTR_SPARSE_MMA_MASK
	.align		4
.L_136:
        /*0028*/ 	.byte	0x03, 0x50
        /*002a*/ 	.short	0x0000


	//----- nvinfo : EIATTR_MAXREG_COUNT
	.align		4
        /*002c*/ 	.byte	0x03, 0x1b
        /*002e*/ 	.short	0x00ff


	//----- nvinfo : EIATTR_MERCURY_ISA_VERSION
	.align		4
        /*0030*/ 	.byte	0x03, 0x5f
        /*0032*/ 	.short	0x0101


	//----- nvinfo : EIATTR_VRC_CTA_INIT_COUNT
	.align		4
        /*0034*/ 	.byte	0x02, 0x4a
	.zero		1
	.zero		1


	//----- nvinfo : EIATTR_EXIT_INSTR_OFFSETS
	.align		4
        /*0038*/ 	.byte	0x04, 0x1c
        /*003a*/ 	.short	(.L_138 - .L_137)


	//   ....[0]....
.L_137:
        /*003c*/ 	.word	0x00000120


	//   ....[1]....
        /*0040*/ 	.word	0x000001f0


	//   ....[2]....
        /*0044*/ 	.word	0x00000210


	//----- nvinfo : EIATTR_MAX_THREADS
	.align		4
.L_138:
        /*0048*/ 	.byte	0x04, 0x05
        /*004a*/ 	.short	(.L_140 - .L_139)
.L_139:
        /*004c*/ 	.word	0x00000100
        /*0050*/ 	.word	0x00000001
        /*0054*/ 	.word	0x00000001


	//----- nvinfo : EIATTR_CBANK_PARAM_SIZE
	.align		4
.L_140:
        /*0058*/ 	.byte	0x03, 0x19
        /*005a*/ 	.short	0x0018


	//----- nvinfo : EIATTR_PARAM_CBANK
	.align		4
        /*005c*/ 	.byte	0x04, 0x0a
        /*005e*/ 	.short	(.L_142 - .L_141)
	.align		4
.L_141:
        /*0060*/ 	.word	index@(.nv.constant0._ZN3cub18CUB_300001_SM_10006detail8for_each13static_kernelINS2_12policy_hub_t12policy_500_tEmN6thrust24THRUST_300001_SM_1000_NS8cuda_cub20__uninitialized_fill7functorINS7_10device_ptrIhEEhEEEEvT0_T1_)
        /*0064*/ 	.short	0x0380
        /*0066*/ 	.short	0x0018


	//----- nvinfo : EIATTR_SW_WAR
	.align		4
.L_142:
        /*0068*/ 	.byte	0x04, 0x36
        /*006a*/ 	.short	(.L_144 - .L_143)
.L_143:
        /*006c*/ 	.word	0x00000008
.L_144:


//--------------------- .nv.info._ZN3cub18CUB_300001_SM_10006detail8for_each13static_kernelINS2_12policy_hub_t12policy_500_tEmN6thrust24THRUST_300001_SM_1000_NS8cuda_cub20__uninitialized_fill7functorINS7_10device_ptrIfEEfEEEEvT0_T1_ --------------------------
	.section	.nv.info._ZN3cub18CUB_300001_SM_10006detail8for_each13static_kernelINS2_12policy_hub_t12policy_500_tEmN6thrust24THRUST_300001_SM_1000_NS8cuda_cub20__uninitialized_fill7functorINS7_10device_ptrIfEEfEEEEvT0_T1_,"",@"SHT_CUDA_INFO"
	.sectionflags	@""
	.align	4


	//----- nvinfo : EIATTR_CUDA_API_VERSION
	.align		4
        /*0000*/ 	.byte	0x04, 0x37
        /*0002*/ 	.short	(.L_146 - .L_145)
.L_145:
        /*0004*/ 	.word	0x00000082


	//----- nvinfo : EIATTR_KPARAM_INFO
	.align		4
.L_146:
        /*0008*/ 	.byte	0x04, 0x17
        /*000a*/ 	.short	(.L_148 - .L_147)
.L_147:
        /*000c*/ 	.word	0x00000000
        /*0010*/ 	.short	0x0001
        /*0012*/ 	.short	0x0008
        /*0014*/ 	.byte	0x00, 0xf0, 0x41, 0x00


	//----- nvinfo : EIATTR_KPARAM_INFO
	.align		4
.L_148:
        /*0018*/ 	.byte	0x04, 0x17
        /*001a*/ 	.short	(.L_150 - .L_149)
.L_149:
        /*001c*/ 	.word	0x00000000
        /*0020*/ 	.short	0x0000
        /*0022*/ 	.short	0x0000
        /*0024*/ 	.byte	0x00, 0xf0, 0x21, 0x00


	//----- nvinfo : EIATTR_SPARSE_MMA_MASK
	.align		4
.L_150:
        /*0028*/ 	.byte	0x03, 0x50
        /*002a*/ 	.short	0x0000


	//----- nvinfo : EIATTR_MAXREG_COUNT
	.align		4
        /*002c*/ 	.byte	0x03, 0x1b
        /*002e*/ 	.short	0x00ff


	//----- nvinfo : EIATTR_MERCURY_ISA_VERSION
	.align		4
        /*0030*/ 	.byte	0x03, 0x5f
        /*0032*/ 	.short	0x0101


	//----- nvinfo : EIATTR_VRC_CTA_INIT_COUNT
	.align		4
        /*0034*/ 	.byte	0x02, 0x4a
	.zero		1
	.zero		1


	//----- nvinfo : EIATTR_EXIT_INSTR_OFFSETS
	.align		4
        /*0038*/ 	.byte	0x04, 0x1c
        /*003a*/ 	.short	(.L_152 - .L_151)


	//   ....[0]....
.L_151:
        /*003c*/ 	.word	0x00000130


	//   ....[1]....
        /*0040*/ 	.word	0x00000230


	//   ....[2]....
        /*0044*/ 	.word	0x00000260


	//----- nvinfo : EIATTR_MAX_THREADS
	.align		4
.L_152:
        /*0048*/ 	.byte	0x04, 0x05
        /*004a*/ 	.short	(.L_154 - .L_153)
.L_153:
        /*004c*/ 	.word	0x00000100
        /*0050*/ 	.word	0x00000001
        /*0054*/ 	.word	0x00000001


	//----- nvinfo : EIATTR_CBANK_PARAM_SIZE
	.align		4
.L_154:
        /*0058*/ 	.byte	0x03, 0x19
        /*005a*/ 	.short	0x0018


	//----- nvinfo : EIATTR_PARAM_CBANK
	.align		4
        /*005c*/ 	.byte	0x04, 0x0a
        /*005e*/ 	.short	(.L_156 - .L_155)
	.align		4
.L_155:
        /*0060*/ 	.word	index@(.nv.constant0._ZN3cub18CUB_300001_SM_10006detail8for_each13static_kernelINS2_12policy_hub_t12policy_500_tEmN6thrust24THRUST_300001_SM_1000_NS8cuda_cub20__uninitialized_fill7functorINS7_10device_ptrIfEEfEEEEvT0_T1_)
        /*0064*/ 	.short	0x0380
        /*0066*/ 	.short	0x0018


	//----- nvinfo : EIATTR_SW_WAR
	.align		4
.L_156:
        /*0068*/ 	.byte	0x04, 0x36
        /*006a*/ 	.short	(.L_158 - .L_157)
.L_157:
        /*006c*/ 	.word	0x00000008
.L_158:


//--------------------- .nv.info._ZN3cub18CUB_300001_SM_10006detail11EmptyKernelIvEEvv --------------------------
	.section	.nv.info._ZN3cub18CUB_300001_SM_10006detail11EmptyKernelIvEEvv,"",@"SHT_CUDA_INFO"
	.sectionflags	@""
	.align	4


	//----- nvinfo : EIATTR_CUDA_API_VERSION
	.align		4
        /*0000*/ 	.byte	0x04, 0x37
        /*0002*/ 	.short	(.L_160 - .L_159)
.L_159:
        /*0004*/ 	.word	0x00000082


	//----- nvinfo : EIATTR_SPARSE_MMA_MASK
	.align		4
.L_160:
        /*0008*/ 	.byte	0x03, 0x50
        /*000a*/ 	.short	0x0000


	//----- nvinfo : EIATTR_MAXREG_COUNT
	.align		4
        /*000c*/ 	.byte	0x03, 0x1b
        /*000e*/ 	.short	0x00ff


	//----- nvinfo : EIATTR_MERCURY_ISA_VERSION
	.align		4
        /*0010*/ 	.byte	0x03, 0x5f
        /*0012*/ 	.short	0x0101


	//----- nvinfo : EIATTR_VRC_CTA_INIT_COUNT
	.align		4
        /*0014*/ 	.byte	0x02, 0x4a
	.zero		1
	.zero		1


	//----- nvinfo : EIATTR_EXIT_INSTR_OFFSETS
	.align		4
        /*0018*/ 	.byte	0x04, 0x1c
        /*001a*/ 	.short	(.L_162 - .L_161)


	//   ....[0]....
.L_161:
        /*001c*/ 	.word	0x00000010


	//----- nvinfo : EIATTR_SW_WAR
	.align		4
.L_162:
        /*0020*/ 	.byte	0x04, 0x36
        /*0022*/ 	.short	(.L_164 - .L_163)
.L_163:
        /*0024*/ 	.word	0x00000008
.L_164:


//--------------------- .nv.callgraph             --------------------------
	.section	.nv.callgraph,"",@"SHT_CUDA_CALLGRAPH"
	.align	4
	.sectionentsize	8
	.align		4
        /*0000*/ 	.word	0x00000000
	.align		4
        /*0004*/ 	.word	0xffffffff
	.align		4
        /*0008*/ 	.word	0x00000000
	.align		4
        /*000c*/ 	.word	0xfffffffe
	.align		4
        /*0010*/ 	.word	0x00000000
	.align		4
        /*0014*/ 	.word	0xfffffffd
	.align		4
        /*0018*/ 	.word	0x00000000
	.align		4
        /*001c*/ 	.word	0xfffffffc


//--------------------- .nv.constant4             --------------------------
	.section	.nv.constant4,"a",@progbits
	.align	8
	.align		8
.nv.constant4:
        /*0000*/ 	.dword	_ZN30_INTERNAL_dc2a20e7_4_k_cu_main4cuda3std3__45__cpo5beginE
	.align		8
        /*0008*/ 	.dword	_ZN30_INTERNAL_dc2a20e7_4_k_cu_main4cuda3std3__45__cpo3endE
	.align		8
        /*0010*/ 	.dword	_ZN30_INTERNAL_dc2a20e7_4_k_cu_main4cuda3std3__45__cpo6cbeginE
	.align		8
        /*0018*/ 	.dword	_ZN30_INTERNAL_dc2a20e7_4_k_cu_main4cuda3std3__45__cpo4cendE
	.align		8
        /*0020*/ 	.dword	_ZN30_INTERNAL_dc2a20e7_4_k_cu_main4cuda3std3__45__cpo6rbeginE
	.align		8
        /*0028*/ 	.dword	_ZN30_INTERNAL_dc2a20e7_4_k_cu_main4cuda3std3__45__cpo4rendE
	.align		8
        /*0030*/ 	.dword	_ZN30_INTERNAL_dc2a20e7_4_k_cu_main4cuda3std3__45__cpo7crbeginE
	.align		8
        /*0038*/ 	.dword	_ZN30_INTERNAL_dc2a20e7_4_k_cu_main4cuda3std3__45__cpo5crendE
	.align		8
        /*0040*/ 	.dword	_ZN30_INTERNAL_dc2a20e7_4_k_cu_main4cuda3std3__432_GLOBAL__N__dc2a20e7_4_k_cu_main6ignoreE
	.align		8
        /*0048*/ 	.dword	_ZN30_INTERNAL_dc2a20e7_4_k_cu_main4cuda3std3__419piecewise_constructE
	.align		8
        /*0050*/ 	.dword	_ZN30_INTERNAL_dc2a20e7_4_k_cu_main4cuda3std3__48in_placeE
	.align		8
        /*0058*/ 	.dword	_ZN30_INTERNAL_dc2a20e7_4_k_cu_main4cuda3std3__420unreachable_sentinelE
	.align		8
        /*0060*/ 	.dword	_ZN30_INTERNAL_dc2a20e7_4_k_cu_main4cuda3std3__47nulloptE
	.align		8
        /*0068*/ 	.dword	_ZN30_INTERNAL_dc2a20e7_4_k_cu_main4cuda3std3__48unexpectE
	.align		8
        /*0070*/ 	.dword	_ZN30_INTERNAL_dc2a20e7_4_k_cu_main4cuda3std6ranges3__45__cpo4swapE
	.align		8
        /*0078*/ 	.dword	_ZN30_INTERNAL_dc2a20e7_4_k_cu_main4cuda3std6ranges3__45__cpo9iter_moveE
	.align		8
        /*0080*/ 	.dword	_ZN30_INTERNAL_dc2a20e7_4_k_cu_main4cuda3std6ranges3__45__cpo5beginE
	.align		8
        /*0088*/ 	.dword	_ZN30_INTERNAL_dc2a20e7_4_k_cu_main4cuda3std6ranges3__45__cpo3endE
	.align		8
        /*0090*/ 	.dword	_ZN30_INTERNAL_dc2a20e7_4_k_cu_main4cuda3std6ranges3__45__cpo6cbeginE
	.align		8
        /*0098*/ 	.dword	_ZN30_INTERNAL_dc2a20e7_4_k_cu_main4cuda3std6ranges3__45__cpo4cendE
	.align		8
        /*00a0*/ 	.dword	_ZN30_INTERNAL_dc2a20e7_4_k_cu_main4cuda3std6ranges3__45__cpo7advanceE
	.align		8
        /*00a8*/ 	.dword	_ZN30_INTERNAL_dc2a20e7_4_k_cu_main4cuda3std6ranges3__45__cpo9iter_swapE
	.align		8
        /*00b0*/ 	.dword	_ZN30_INTERNAL_dc2a20e7_4_k_cu_main4cuda3std6ranges3__45__cpo4nextE
	.align		8
        /*00b8*/ 	.dword	_ZN30_INTERNAL_dc2a20e7_4_k_cu_main4cuda3std6ranges3__45__cpo4prevE
	.align		8
        /*00c0*/ 	.dword	_ZN30_INTERNAL_dc2a20e7_4_k_cu_main4cuda3std6ranges3__45__cpo4dataE
	.align		8
        /*00c8*/ 	.dword	_ZN30_INTERNAL_dc2a20e7_4_k_cu_main4cuda3std6ranges3__45__cpo5cdataE
	.align		8
        /*00d0*/ 	.dword	_ZN30_INTERNAL_dc2a20e7_4_k_cu_main4cuda3std6ranges3__45__cpo4sizeE
	.align		8
        /*00d8*/ 	.dword	_ZN30_INTERNAL_dc2a20e7_4_k_cu_main4cuda3std6ranges3__45__cpo5ssizeE
	.align		8
        /*00e0*/ 	.dword	_ZN30_INTERNAL_dc2a20e7_4_k_cu_main4cuda3std6ranges3__45__cpo8distanceE
	.align		8
        /*00e8*/ 	.dword	_ZN30_INTERNAL_dc2a20e7_4_k_cu_main6thrust24THRUST_300001_SM_1000_NS6system6detail10sequential3seqE
	.align		8
        /*00f0*/ 	.dword	_ZN30_INTERNAL_dc2a20e7_4_k_cu_main6thrust24THRUST_300001_SM_1000_NS6system3cpp3parE
	.align		8
        /*00f8*/ 	.dword	_ZN30_INTERNAL_dc2a20e7_4_k_cu_main6thrust24THRUST_300001_SM_1000_NS8cuda_cub3parE
	.align		8
        /*0100*/ 	.dword	_ZN30_INTERNAL_dc2a20e7_4_k_cu_main6thrust24THRUST_300001_SM_1000_NS8cuda_cub10par_nosyncE
	.align		8
        /*0108*/ 	.dword	_ZN30_INTERNAL_dc2a20e7_4_k_cu_main6thrust24THRUST_300001_SM_1000_NS12placeholders2_1E
	.align		8
        /*0110*/ 	.dword	_ZN30_INTERNAL_dc2a20e7_4_k_cu_main6thrust24THRUST_300001_SM_1000_NS12placeholders2_2E
	.align		8
        /*0118*/ 	.dword	_ZN30_INTERNAL_dc2a20e7_4_k_cu_main6thrust24THRUST_300001_SM_1000_NS12placeholders2_3E
	.align		8
        /*0120*/ 	.dword	_ZN30_INTERNAL_dc2a20e7_4_k_cu_main6thrust24THRUST_300001_SM_1000_NS12placeholders2_4E
	.align		8
        /*0128*/ 	.dword	_ZN30_INTERNAL_dc2a20e7_4_k_cu_main6thrust24THRUST_300001_SM_1000_NS12placeholders2_5E
	.align		8
        /*0130*/ 	.dword	_ZN30_INTERNAL_dc2a20e7_4_k_cu_main6thrust24THRUST_300001_SM_1000_NS12placeholders2_6E
	.align		8
        /*0138*/ 	.dword	_ZN30_INTERNAL_dc2a20e7_4_k_cu_main6thrust24THRUST_300001_SM_1000_NS12placeholders2_7E
	.align		8
        /*0140*/ 	.dword	_ZN30_INTERNAL_dc2a20e7_4_k_cu_main6thrust24THRUST_300001_SM_1000_NS12placeholders2_8E
	.align		8
        /*0148*/ 	.dword	_ZN30_INTERNAL_dc2a20e7_4_k_cu_main6thrust24THRUST_300001_SM_1000_NS12placeholders2_9E
	.align		8
        /*0150*/ 	.dword	_ZN30_INTERNAL_dc2a20e7_4_k_cu_main6thrust24THRUST_300001_SM_1000_NS12placeholders3_10E
	.align		8
        /*0158*/ 	.dword	_ZN30_INTERNAL_dc2a20e7_4_k_cu_main6thrust24THRUST_300001_SM_1000_NS3seqE
	.align		8
        /*0160*/ 	.dword	_ZN30_INTERNAL_dc2a20e7_4_k_cu_main6thrust24THRUST_300001_SM_1000_NS6deviceE


//--------------------- .text._ZN3cub18CUB_300001_SM_10006detail6select23DeviceSelectSweepKernelINS2_10policy_hubIfhiLb0ELNS0_10SelectImplE0EE10Policy1000EN6thrust24THRUST_300001_SM_1000_NS6detail15normal_iteratorINS9_10device_ptrIfEEEENSB_INSC_IhEEEESE_PlNS0_13ScanTileStateIiLb1EEEN4vtkm21WrappedUnaryPredicateIhZNK4TaskclEvE10InCompleteEENS0_8NullTypeEiNS2_19streaming_context_tIlLb1EEELS5_0EEEvT0_T1_T2_T3_T4_T5_T6_T7_iT8_NS1_7vsmem_tE --------------------------
	.section	.text._ZN3cub18CUB_300001_SM_10006detail6select23DeviceSelectSweepKernelINS2_10policy_hubIfhiLb0ELNS0_10SelectImplE0EE10Policy1000EN6thrust24THRUST_300001_SM_1000_NS6detail15normal_iteratorINS9_10device_ptrIfEEEENSB_INSC_IhEEEESE_PlNS0_13ScanTileStateIiLb1EEEN4vtkm21WrappedUnaryPredicateIhZNK4TaskclEvE10InCompleteEENS0_8NullTypeEiNS2_19streaming_context_tIlLb1EEELS5_0EEEvT0_T1_T2_T3_T4_T5_T6_T7_iT8_NS1_7vsmem_tE,"ax",@progbits
	.align	128
        .global         _ZN3cub18CUB_300001_SM_10006detail6select23DeviceSelectSweepKernelINS2_10policy_hubIfhiLb0ELNS0_10SelectImplE0EE10Policy1000EN6thrust24THRUST_300001_SM_1000_NS6detail15normal_iteratorINS9_10device_ptrIfEEEENSB_INSC_IhEEEESE_PlNS0_13ScanTileStateIiLb1EEEN4vtkm21WrappedUnaryPredicateIhZNK4TaskclEvE10InCompleteEENS0_8NullTypeEiNS2_19streaming_context_tIlLb1EEELS5_0EEEvT0_T1_T2_T3_T4_T5_T6_T7_iT8_NS1_7vsmem_tE
        .type           _ZN3cub18CUB_300001_SM_10006detail6select23DeviceSelectSweepKernelINS2_10policy_hubIfhiLb0ELNS0_10SelectImplE0EE10Policy1000EN6thrust24THRUST_300001_SM_1000_NS6detail15normal_iteratorINS9_10device_ptrIfEEEENSB_INSC_IhEEEESE_PlNS0_13ScanTileStateIiLb1EEEN4vtkm21WrappedUnaryPredicateIhZNK4TaskclEvE10InCompleteEENS0_8NullTypeEiNS2_19streaming_context_tIlLb1EEELS5_0EEEvT0_T1_T2_T3_T4_T5_T6_T7_iT8_NS1_7vsmem_tE,@function
        .size           _ZN3cub18CUB_300001_SM_10006detail6select23DeviceSelectSweepKernelINS2_10policy_hubIfhiLb0ELNS0_10SelectImplE0EE10Policy1000EN6thrust24THRUST_300001_SM_1000_NS6detail15normal_iteratorINS9_10device_ptrIfEEEENSB_INSC_IhEEEESE_PlNS0_13ScanTileStateIiLb1EEEN4vtkm21WrappedUnaryPredicateIhZNK4TaskclEvE10InCompleteEENS0_8NullTypeEiNS2_19streaming_context_tIlLb1EEELS5_0EEEvT0_T1_T2_T3_T4_T5_T6_T7_iT8_NS1_7vsmem_tE,(.L_x_285 - _ZN3cub18CUB_300001_SM_10006detail6select23DeviceSelectSweepKernelINS2_10policy_hubIfhiLb0ELNS0_10SelectImplE0EE10Policy1000EN6thrust24THRUST_300001_SM_1000_NS6detail15normal_iteratorINS9_10device_ptrIfEEEENSB_INSC_IhEEEESE_PlNS0_13ScanTileStateIiLb1EEEN4vtkm21WrappedUnaryPredicateIhZNK4TaskclEvE10InCompleteEENS0_8NullTypeEiNS2_19streaming_context_tIlLb1EEELS5_0EEEvT0_T1_T2_T3_T4_T5_T6_T7_iT8_NS1_7vsmem_tE)
        .other          _ZN3cub18CUB_300001_SM_10006detail6select23DeviceSelectSweepKernelINS2_10policy_hubIfhiLb0ELNS0_10SelectImplE0EE10Policy1000EN6thrust24THRUST_300001_SM_1000_NS6detail15normal_iteratorINS9_10device_ptrIfEEEENSB_INSC_IhEEEESE_PlNS0_13ScanTileStateIiLb1EEEN4vtkm21WrappedUnaryPredicateIhZNK4TaskclEvE10InCompleteEENS0_8NullTypeEiNS2_19streaming_context_tIlLb1EEELS5_0EEEvT0_T1_T2_T3_T4_T5_T6_T7_iT8_NS1_7vsmem_tE,@"STO_CUDA_ENTRY STV_DEFAULT"
_ZN3cub18CUB_300001_SM_10006detail6select23DeviceSelectSweepKernelINS2_10policy_hubIfhiLb0ELNS0_10SelectImplE0EE10Policy1000EN6thrust24THRUST_300001_SM_1000_NS6detail15normal_iteratorINS9_10device_ptrIfEEEENSB_INSC_IhEEEESE_PlNS0_13ScanTileStateIiLb1EEEN4vtkm21WrappedUnaryPredicateIhZNK4TaskclEvE10InCompleteEENS0_8NullTypeEiNS2_19streaming_context_tIlLb1EEELS5_0EEEvT0_T1_T2_T3_T4_T5_T6_T7_iT8_NS1_7vsmem_tE:
.text._ZN3cub18CUB_300001_SM_10006detail6select23DeviceSelectSweepKernelINS2_10policy_hubIfhiLb0ELNS0_10SelectImplE0EE10Policy1000EN6thrust24THRUST_300001_SM_1000_NS6detail15normal_iteratorINS9_10device_ptrIfEEEENSB_INSC_IhEEEESE_PlNS0_13ScanTileStateIiLb1EEEN4vtkm21WrappedUnaryPredicateIhZNK4TaskclEvE10InCompleteEENS0_8NullTypeEiNS2_19streaming_context_tIlLb1EEELS5_0EEEvT0_T1_T2_T3_T4_T5_T6_T7_iT8_NS1_7vsmem_tE:
[----:B------:R-:W0:Y:S08]  /*0000*/  LDC R1, c[0x0][0x37c] ;  /* 0x0000df00ff017b82 */ /* 0x000e300000000800 */
[----:B------:R-:W-:Y:S01]  /*0010*/  S2UR UR4, SR_CTAID.X ;  /* 0x00000000000479c3 */ /* 0x000fe20000002500 */
[----:B------:R-:W1:Y:S01]  /*0020*/  LDCU UR5, c[0x0][0x374] ;  /* 0x00006e80ff0577ac */ /* 0x000e620008000800 */
[----:B0-----:R-:W-:Y:S01]  /*0030*/  VIADD R1, R1, 0xfffffff8 ;  /* 0xfffffff801017836 */ /* 0x001fe20000000000 */
[----:B------:R-:W0:Y:S05]  /*0040*/  LDCU UR7, c[0x0][0x3b0] ;  /* 0x00007600ff0777ac */ /* 0x000e2a0008000800 */
[----:B------:R-:W1:Y:S01]  /*0050*/  S2UR UR6, SR_CTAID.Y ;  /* 0x00000000000679c3 */ /* 0x000e620000002600 */
[----:B------:R-:W2:Y:S01]  /*0060*/  LDCU.64 UR8, c[0x0][0x358] ;  /* 0x00006b00ff0877ac */ /* 0x000ea20008000a00 */
[----:B-1----:R-:W-:-:S02]  /*0070*/  UIMAD UR4, UR4, UR5, UR6 ;  /* 0x00000005040472a4 */ /* 0x002fc4000f8e0206 */
[----:B0-----:R-:W-:Y:S02]  /*0080*/  UIADD3 UR5, UPT, UPT, UR7, -0x1, URZ ;  /* 0xffffffff07057890 */ /* 0x001fe4000fffe0ff */
[----:B------:R-:W-:Y:S02]  /*0090*/  UIMAD UR7, UR4, 0x1c00, URZ ;  /* 0x00001c00040778a4 */ /* 0x000fe4000f8e02ff */
[----:B------:R-:W-:Y:S02]  /*00a0*/  UISETP.GE.AND UP0, UPT, UR4, UR5, UPT ;  /* 0x000000050400728c */ /* 0x000fe4000bf06270 */
[----:B------:R-:W-:-:S07]  /*00b0*/  IMAD.U32 R38, RZ, RZ, UR4 ;  /* 0x00000004ff267e24 */ /* 0x000fce000f8e00ff */
[----:B--2---:R-:W-:Y:S05]  /*00c0*/  BRA.U UP0, `(.L_x_0) ;  /* 0x0000005100647547 */ /* 0x004fea000b800000 */
[----:B------:R-:W-:-:S13]  /*00d0*/  ISETP.NE.AND P0, PT, R38, RZ, PT ;  /* 0x000000ff2600720c */ /* 0x000fda0003f05270 */
[----:B------:R-:W-:Y:S05]  /*00e0*/  @P0 BRA `(.L_x_1) ;  /* 0x0000002000f40947 */ /* 0x000fea0003800000 */
[----:B------:R-:W0:Y:S01]  /*00f0*/  S2R R60, SR_TID.X ;  /* 0x00000000003c7919 */ /* 0x000e220000002100 */
[----:B------:R-:W1:Y:S01]  /*0100*/  LDC.64 R4, c[0x0][0x3c8] ;  /* 0x0000f200ff047b82 */ /* 0x000e620000000a00 */
[----:B------:R-:W2:Y:S01]  /*0110*/  LDCU.U8 UR6, c[0x0][0x3b8] ;  /* 0x00007700ff0677ac */ /* 0x000ea20008000000 */
[----:B------:R-:W3:Y:S01]  /*0120*/  LDCU.64 UR4, c[0x0][0x380] ;  /* 0x00007000ff0477ac */ /* 0x000ee20008000a00 */
[----:B------:R-:W4:Y:S01]  /*0130*/  LDCU.64 UR10, c[0x0][0x388] ;  /* 0x00007100ff0a77ac */ /* 0x000f220008000a00 */
[----:B--2---:R-:W-:-:S04]  /*0140*/  ISETP.NE.AND P0, PT, RZ, UR6, PT ;  /* 0x00000006ff007c0c */ /* 0x004fc8000bf05270 */
[----:B-1----:R-:W-:Y:S01]  /*0150*/  SEL R3, R4, RZ, !P0 ;  /* 0x000000ff04037207 */ /* 0x002fe20004000000 */
[----:B0-----:R-:W-:-:S05]  /*0160*/  IMAD R0, R60, 0xe, RZ ;  /* 0x0000000e3c007824 */ /* 0x001fca00078e02ff */
[----:B------:R-:W-:Y:S02]  /*0170*/  IADD3 R0, P1, P2, R0, UR7, R3 ;  /* 0x0000000700007c10 */ /* 0x000fe4000fa3e003 */
[----:B------:R-:W-:Y:S02]  /*0180*/  SEL R3, R5, RZ, !P0 ;  /* 0x000000ff05037207 */ /* 0x000fe40004000000 */
[C---:B---3--:R-:W-:Y:S02]  /*0190*/  LEA R14, P0, R0.reuse, UR4, 0x2 ;  /* 0x00000004000e7c11 */ /* 0x048fe4000f8010ff */
[----:B------:R-:W-:Y:S02]  /*01a0*/  IADD3.X R3, PT, PT, RZ, R3, RZ, P1, P2 ;  /* 0x00000003ff037210 */ /* 0x000fe40000fe44ff */
[C---:B----4-:R-:W-:Y:S02]  /*01b0*/  IADD3 R12, P1, PT, R0.reuse, UR10, RZ ;  /* 0x0000000a000c7c10 */ /* 0x050fe4000ff3e0ff */
[----:B------:R-:W-:-:S02]  /*01c0*/  LEA.HI.X R15, R0, UR5, R3, 0x2, P0 ;  /* 0x00000005000f7c11 */ /* 0x000fc400080f1403 */
[----:B------:R-:W-:-:S03]  /*01d0*/  IADD3.X R13, PT, PT, R3, UR11, RZ, P1, !PT ;  /* 0x0000000b030d7c10 */ /* 0x000fc60008ffe4ff */
[----:B------:R-:W5:Y:S04]  /*01e0*/  LDG.E R55, desc[UR8][R14.64] ;  /* 0x000000080e377981 */ /* 0x000f68000c1e1900 */
        /* <DEDUP_REMOVED lines=12> */
[----:B------:R0:W5:Y:S01]  /*02b0*/  LDG.E R9, desc[UR8][R14.64+0x34] ;  /* 0x000034080e097981 */ /* 0x000162000c1e1900 */
[----:B------:R-:W-:Y:S06]  /*02c0*/  BAR.SYNC.DEFER_BLOCKING 0x0 ;  /* 0x0000000000007b1d */ /* 0x000fec0000010000 */
[----:B------:R-:W2:Y:S04]  /*02d0*/  LDG.E.U8 R58, desc[UR8][R12.64] ;  /* 0x000000080c3a7981 */ /* 0x000ea8000c1e1100 */
[----:B------:R-:W3:Y:S04]  /*02e0*/  LDG.E.U8 R56, desc[UR8][R12.64+0x1] ;  /* 0x000001080c387981 */ /* 0x000ee8000c1e1100 */
[----:B------:R-:W4:Y:S04]  /*02f0*/  LDG.E.U8 R52, desc[UR8][R12.64+0x2] ;  /* 0x000002080c347981 */ /* 0x000f28000c1e1100 */
        /* <DEDUP_REMOVED lines=8> */
[----:B------:R-:W4:Y:S01]  /*0380*/  LDG.E.U8 R33, desc[UR8][R12.64+0xb] ;  /* 0x00000b080c217981 */ /* 0x000f22000c1e1100 */
[----:B0-----:R-:W-:Y:S01]  /*0390*/  IMAD.MOV.U32 R14, RZ, RZ, 0x2 ;  /* 0x00000002ff0e7424 */ /* 0x001fe200078e00ff */
[----:B------:R-:W-:-:S02]  /*03a0*/  LOP3.LUT R16, R16, 0xffffffef, RZ, 0xc0, !PT ;  /* 0xffffffef10107812 */ /* 0x000fc400078ec0ff */
[----:B------:R-:W4:Y:S04]  /*03b0*/  LDG.E.U8 R34, desc[UR8][R12.64+0xc] ;  /* 0x00000c080c227981 */ /* 0x000f28000c1e1100 */
[----:B------:R0:W4:Y:S02]  /*03c0*/  LDG.E.U8 R35, desc[UR8][R12.64+0xd] ;  /* 0x00000d080c237981 */ /* 0x000124000c1e1100 */
[----:B0-----:R-:W0:Y:S01]  /*03d0*/  S2R R13, SR_LANEID ;  /* 0x00000000000d7919 */ /* 0x001e220000000000 */
[----:B------:R-:W1:Y:S01]  /*03e0*/  S2UR UR5, SR_CgaCtaId ;  /* 0x00000000000579c3 */ /* 0x000e620000008800 */
[----:B------:R-:W-:Y:S01]  /*03f0*/  UMOV UR4, 0x400 ;  /* 0x0000040000047882 */ /* 0x000fe20000000000 */
[----:B--2---:R-:W-:Y:S02]  /*0400*/  ISETP.NE.AND P0, PT, R58, RZ, PT ;  /* 0x000000ff3a00720c */ /* 0x004fe40003f05270 */
[----:B---3--:R-:W-:-:S02]  /*0410*/  ISETP.NE.AND P4, PT, R56, RZ, PT ;  /* 0x000000ff3800720c */ /* 0x008fc40003f85270 */
[----:B------:R-:W-:Y:S02]  /*0420*/  SEL R54, RZ, 0x1, P0 ;  /* 0x00000001ff367807 */ /* 0x000fe40000000000 */
[----:B----4-:R-:W-:Y:S02]  /*0430*/  ISETP.NE.AND P5, PT, R52, RZ, PT ;  /* 0x000000ff3400720c */ /* 0x010fe40003fa5270 */
[----:B------:R-:W-:Y:S02]  /*0440*/  P2R R19, PR, RZ, 0x1 ;  /* 0x00000001ff137803 */ /* 0x000fe40000000000 */
[----:B------:R-:W-:-:S03]  /*0450*/  ISETP.NE.AND P3, PT, R49, RZ, PT ;  /* 0x000000ff3100720c */ /* 0x000fc60003f65270 */
[----:B------:R-:W-:Y:S01]  /*0460*/  @P0 IMAD.MOV R14, RZ, RZ, 0x1 ;  /* 0x00000001ff0e0424 */ /* 0x000fe200078e02ff */
[----:B------:R-:W-:Y:S01]  /*0470*/  ISETP.NE.AND P1, PT, R10, RZ, PT ;  /* 0x000000ff0a00720c */ /* 0x000fe20003f25270 */
[----:B------:R-:W-:-:S04]  /*0480*/  @P4 IMAD.MOV R14, RZ, RZ, R54 ;  /* 0x000000ffff0e4224 */ /* 0x000fc800078e0236 */
[----:B------:R-:W-:Y:S01]  /*0490*/  @P5 LOP3.LUT R16, R16, 0x10, RZ, 0xfc, !PT ;  /* 0x0000001010105812 */ /* 0x000fe200078efcff */
[----:B------:R-:W-:Y:S02]  /*04a0*/  VIADD R15, R14, 0x1 ;  /* 0x000000010e0f7836 */ /* 0x000fe40000000000 */
[----:B------:R-:W-:Y:S01]  /*04b0*/  @P5 IMAD.MOV R15, RZ, RZ, R14 ;  /* 0x000000ffff0f5224 */ /* 0x000fe200078e020e */
[----:B------:R-:W-:Y:S02]  /*04c0*/  LOP3.LUT R16, R16, 0xfffffff7, RZ, 0xc0, !PT ;  /* 0xfffffff710107812 */ /* 0x000fe400078ec0ff */
[----:B------:R-:W-:Y:S01]  /*04d0*/  ISETP.NE.AND P5, PT, R11, RZ, PT ;  /* 0x000000ff0b00720c */ /* 0x000fe20003fa5270 */
[----:B------:R-:W-:Y:S01]  /*04e0*/  VIADD R14, R15, 0x1 ;  /* 0x000000010f0e7836 */ /* 0x000fe20000000000 */
[----:B------:R-:W-:Y:S01]  /*04f0*/  @P3 LOP3.LUT R16, R16, 0x8, RZ, 0xfc, !PT ;  /* 0x0000000810103812 */ /* 0x000fe200078efcff */
[----:B------:R-:W-:Y:S01]  /*0500*/  @P3 IMAD.MOV R14, RZ, RZ, R15 ;  /* 0x000000ffff0e3224 */ /* 0x000fe200078e020f */
[----:B------:R-:W-:-:S02]  /*0510*/  ISETP.NE.AND P3, PT, R28, RZ, PT ;  /* 0x000000ff1c00720c */ /* 0x000fc40003f65270 */
[----:B------:R-:W-:Y:S01]  /*0520*/  ISETP.NE.AND P2, PT, R29, RZ, PT ;  /* 0x000000ff1d00720c */ /* 0x000fe20003f45270 */
[----:B------:R-:W-:Y:S01]  /*0530*/  VIADD R36, R14, 0x1 ;  /* 0x000000010e247836 */ /* 0x000fe20000000000 */
[----:B------:R-:W-:Y:S01]  /*0540*/  LOP3.LUT R16, R16, 0xfffffffb, RZ, 0xc0, !PT ;  /* 0xfffffffb10107812 */ /* 0x000fe200078ec0ff */
[----:B------:R-:W-:Y:S01]  /*0550*/  @P1 IMAD.MOV R36, RZ, RZ, R14 ;  /* 0x000000ffff241224 */ /* 0x000fe200078e020e */
[----:B------:R-:W-:Y:S01]  /*0560*/  ISETP.NE.AND P1, PT, R30, RZ, PT ;  /* 0x000000ff1e00720c */ /* 0x000fe20003f25270 */
[----:B------:R-:W-:Y:S01]  /*0570*/  BAR.SYNC.DEFER_BLOCKING 0x0 ;  /* 0x0000000000007b1d */ /* 0x000fe20000010000 */
[----:B------:R-:W-:Y:S01]  /*0580*/  ISETP.NE.AND P0, PT, R31, RZ, PT ;  /* 0x000000ff1f00720c */ /* 0x000fe20003f05270 */
[----:B------:R-:W-:Y:S02]  /*0590*/  VIADD R14, R36, 0x1 ;  /* 0x00000001240e7836 */ /* 0x000fe40000000000 */
[----:B------:R-:W-:Y:S01]  /*05a0*/  @P5 IMAD.MOV R14, RZ, RZ, R36 ;  /* 0x000000ffff0e5224 */ /* 0x000fe200078e0224 */
[----:B------:R-:W-:-:S03]  /*05b0*/  ISETP.NE.AND P6, PT, R33, RZ, PT ;  /* 0x000000ff2100720c */ /* 0x000fc60003fc5270 */
[----:B------:R-:W-:Y:S02]  /*05c0*/  VIADD R15, R14, 0x1 ;  /* 0x000000010e0f7836 */ /* 0x000fe40000000000 */
[----:B------:R-:W-:-:S04]  /*05d0*/  @P3 IMAD.MOV R15, RZ, RZ, R14 ;  /* 0x000000ffff0f3224 */ /* 0x000fc800078e020e */
[----:B------:R-:W-:Y:S01]  /*05e0*/  VIADD R14, R15, 0x1 ;  /* 0x000000010f0e7836 */ /* 0x000fe20000000000 */
[----:B------:R-:W-:Y:S01]  /*05f0*/  @P0 LOP3.LUT R16, R16, 0x4, RZ, 0xfc, !PT ;  /* 0x0000000410100812 */ /* 0x000fe200078efcff */
[----:B------:R-:W-:-:S03]  /*0600*/  @P2 IMAD.MOV R14, RZ, RZ, R15 ;  /* 0x000000ffff0e2224 */ /* 0x000fc600078e020f */
[----:B------:R-:W-:Y:S01]  /*0610*/  LOP3.LUT R16, R16, 0xfffffffd, RZ, 0xc0, !PT ;  /* 0xfffffffd10107812 */ /* 0x000fe200078ec0ff */
[----:B------:R-:W-:Y:S02]  /*0620*/  VIADD R15, R14, 0x1 ;  /* 0x000000010e0f7836 */ /* 0x000fe40000000000 */
[----:B------:R-:W-:-:S04]  /*0630*/  @P1 IMAD.MOV R15, RZ, RZ, R14 ;  /* 0x000000ffff0f1224 */ /* 0x000fc800078e020e */
[----:B------:R-:W-:Y:S02]  /*0640*/  VIADD R14, R15, 0x1 ;  /* 0x000000010f0e7836 */ /* 0x000fe40000000000 */
[----:B------:R-:W-:Y:S01]  /*0650*/  @P0 IMAD.MOV R14, RZ, RZ, R15 ;  /* 0x000000ffff0e0224 */ /* 0x000fe200078e020f */
[----:B------:R-:W-:-:S03]  /*0660*/  ISETP.NE.AND P0, PT, R32, RZ, PT ;  /* 0x000000ff2000720c */ /* 0x000fc60003f05270 */
[----:B------:R-:W-:-:S10]  /*0670*/  VIADD R15, R14, 0x1 ;  /* 0x000000010e0f7836 */ /* 0x000fd40000000000 */
[----:B------:R-:W-:Y:S01]  /*0680*/  @P0 IMAD.MOV R15, RZ, RZ, R14 ;  /* 0x000000ffff0f0224 */ /* 0x000fe200078e020e */
[----:B------:R-:W-:-:S03]  /*0690*/  @P0 LOP3.LUT R16, R16, 0x2, RZ, 0xfc, !PT ;  /* 0x0000000210100812 */ /* 0x000fc600078efcff */
[----:B------:R-:W-:Y:S02]  /*06a0*/  VIADD R44, R15, 0x1 ;  /* 0x000000010f2c7836 */ /* 0x000fe40000000000 */
[----:B------:R-:W-:Y:S01]  /*06b0*/  @P6 IMAD.MOV R44, RZ, RZ, R15 ;  /* 0x000000ffff2c6224 */ /* 0x000fe200078e020f */
[----:B------:R-:W-:-:S03]  /*06c0*/  ISETP.NE.AND P6, PT, R34, RZ, PT ;  /* 0x000000ff2200720c */ /* 0x000fc60003fc5270 */
[----:B------:R-:W-:-:S10]  /*06d0*/  VIADD R45, R44, 0x1 ;  /* 0x000000012c2d7836 */ /* 0x000fd40000000000 */
[----:B------:R-:W-:Y:S01]  /*06e0*/  @P6 IMAD.MOV R45, RZ, RZ, R44 ;  /* 0x000000ffff2d6224 */ /* 0x000fe200078e022c */
[----:B------:R-:W-:-:S03]  /*06f0*/  ISETP.NE.AND P6, PT, R35, RZ, PT ;  /* 0x000000ff2300720c */ /* 0x000fc60003fc5270 */
[----:B------:R-:W-:-:S10]  /*0700*/  VIADD R14, R45, 0x1 ;  /* 0x000000012d0e7836 */ /* 0x000fd40000000000 */
[----:B------:R-:W-:-:S05]  /*0710*/  @P6 IMAD.MOV R14, RZ, RZ, R45 ;  /* 0x000000ffff0e6224 */ /* 0x000fca00078e022d */
[----:B------:R-:W2:Y:S02]  /*0720*/  SHFL.UP P0, R15, R14, 0x1, RZ ;  /* 0x042000000e0f7989 */ /* 0x000ea400000000ff */
[----:B--2---:R-:W-:-:S05]  /*0730*/  @P0 IMAD.IADD R15, R15, 0x1, R14 ;  /* 0x000000010f0f0824 */ /* 0x004fca00078e020e */
[----:B------:R-:W2:Y:S02]  /*0740*/  SHFL.UP P0, R16, R15, 0x2, RZ ;  /* 0x044000000f107989 */ /* 0x000ea400000000ff */
[----:B--2---:R-:W-:-:S05]  /*0750*/  @P0 IMAD.IADD R16, R15, 0x1, R16 ;  /* 0x000000010f100824 */ /* 0x004fca00078e0210 */
[----:B------:R-:W2:Y:S02]  /*0760*/  SHFL.UP P0, R17, R16, 0x4, RZ ;  /* 0x0480000010117989 */ /* 0x000ea400000000ff */
[----:B--2---:R-:W-:-:S05]  /*0770*/  @P0 IMAD.IADD R17, R16, 0x1, R17 ;  /* 0x0000000110110824 */ /* 0x004fca00078e0211 */
[----:B------:R-:W2:Y:S01]  /*0780*/  SHFL.UP P0, R18, R17, 0x8, RZ ;  /* 0x0500000011127989 */ /* 0x000ea200000000ff */
[----:B------:R-:W-:Y:S02]  /*0790*/  VIADD R12, R45, 0x1 ;  /* 0x000000012d0c7836 */ /* 0x000fe40000000000 */
[----:B------:R-:W-:Y:S02]  /*07a0*/  @P6 IMAD.MOV R12, RZ, RZ, R45 ;  /* 0x000000ffff0c6224 */ /* 0x000fe400078e022d */
[----:B--2---:R-:W-:Y:S01]  /*07b0*/  @P0 IMAD.IADD R18, R17, 0x1, R18 ;  /* 0x0000000111120824 */ /* 0x004fe200078e0212 */
[----:B------:R-:W-:-:S04]  /*07c0*/  ISETP.NE.AND P0, PT, R19, RZ, PT ;  /* 0x000000ff1300720c */ /* 0x000fc80003f05270 */
[----:B------:R-:W2:Y:S01]  /*07d0*/  SHFL.UP P6, R19, R18, 0x10, RZ ;  /* 0x0600000012137989 */ /* 0x000ea200000c00ff */
[----:B-1----:R-:W-:Y:S01]  /*07e0*/  ULEA UR4, UR5, UR4, 0x18 ;  /* 0x0000000405047291 */ /* 0x002fe2000f8ec0ff */
[----:B------:R-:W-:Y:S01]  /*07f0*/  SHF.R.U32.HI R37, RZ, 0x5, R60 ;  /* 0x00000005ff257819 */ /* 0x000fe2000001163c */
[----:B--2---:R-:W-:Y:S01]  /*0800*/  @P6 IMAD.IADD R19, R18, 0x1, R19 ;  /* 0x0000000112136824 */ /* 0x004fe200078e0213 */
[----:B0-----:R-:W-:-:S13]  /*0810*/  ISETP.NE.AND P6, PT, R13, 0x1f, PT ;  /* 0x0000001f0d00780c */ /* 0x001fda0003fc5270 */
[----:B------:R-:W-:-:S05]  /*0820*/  @!P6 LEA R16, R37, UR4, 0x2 ;  /* 0x000000042510ec11 */ /* 0x000fca000f8e10ff */
[----:B------:R-:W-:Y:S01]  /*0830*/  @!P6 STS [R16], R19 ;  /* 0x000000131000e388 */ /* 0x000fe20000000800 */
[----:B------:R-:W-:Y:S01]  /*0840*/  IMAD.IADD R12, R19, 0x1, -R12 ;  /* 0x00000001130c7824 */ /* 0x000fe200078e0a0c */
[----:B------:R-:W-:Y:S01]  /*0850*/  BAR.SYNC.DEFER_BLOCKING 0x0 ;  /* 0x0000000000007b1d */ /* 0x000fe20000010000 */
[----:B------:R-:W-:-:S04]  /*0860*/  ISETP.NE.AND P6, PT, R13, RZ, PT ;  /* 0x000000ff0d00720c */ /* 0x000fc80003fc5270 */
[----:B------:R-:W-:Y:S02]  /*0870*/  SEL R57, R12, RZ, P6 ;  /* 0x000000ff0c397207 */ /* 0x000fe40003000000 */
[----:B------:R-:W0:Y:S01]  /*0880*/  LDS.128 R12, [UR4] ;  /* 0x00000004ff0c7984 */ /* 0x000e220008000c00 */
[----:B------:R-:W-:Y:S01]  /*0890*/  ISETP.NE.AND P6, PT, R37, 0x2, PT ;  /* 0x000000022500780c */ /* 0x000fe20003fc5270 */
[----:B0-----:R-:W-:-:S05]  /*08a0*/  IMAD.IADD R17, R12, 0x1, R13 ;  /* 0x000000010c117824 */ /* 0x001fca00078e020d */
[----:B------:R-:W-:Y:S01]  /*08b0*/  SEL R18, R17, R12, !P6 ;  /* 0x0000000c11127207 */ /* 0x000fe20007000000 */
[----:B------:R-:W-:Y:S01]  /*08c0*/  IMAD.IADD R17, R14, 0x1, R17 ;  /* 0x000000010e117824 */ /* 0x000fe200078e0211 */
[----:B------:R-:W-:-:S03]  /*08d0*/  ISETP.NE.AND P6, PT, R37, 0x3, PT ;  /* 0x000000032500780c */ /* 0x000fc60003fc5270 */
[----:B------:R-:W-:Y:S01]  /*08e0*/  IMAD.IADD R21, R15, 0x1, R17 ;  /* 0x000000010f157824 */ /* 0x000fe200078e0211 */
[----:B------:R-:W-:Y:S02]  /*08f0*/  SEL R18, R17, R18, !P6 ;  /* 0x0000001211127207 */ /* 0x000fe40007000000 */
[----:B------:R-:W-:-:S04]  /*0900*/  ISETP.NE.AND P6, PT, R37, 0x4, PT ;  /* 0x000000042500780c */ /* 0x000fc80003fc5270 */
[----:B------:R-:W-:Y:S02]  /*0910*/  SEL R20, R21, R18, !P6 ;  /* 0x0000001215147207 */ /* 0x000fe40007000000 */
[----:B------:R-:W0:Y:S01]  /*0920*/  LDS.128 R16, [UR4+0x10] ;  /* 0x00001004ff107984 */ /* 0x000e220008000c00 */
[----:B------:R-:W-:Y:S01]  /*0930*/  ISETP.NE.AND P6, PT, R37, 0x5, PT ;  /* 0x000000052500780c */ /* 0x000fe20003fc5270 */
[----:B0-----:R-:W-:-:S05]  /*0940*/  IMAD.IADD R21, R21, 0x1, R16 ;  /* 0x0000000115157824 */ /* 0x001fca00078e0210 */
[----:B------:R-:W-:Y:S01]  /*0950*/  SEL R20, R21, R20, !P6 ;  /* 0x0000001415147207 */ /* 0x000fe20007000000 */
[----:B------:R-:W-:Y:S01]  /*0960*/  IMAD.IADD R21, R17, 0x1, R21 ;  /* 0x0000000111157824 */ /* 0x000fe200078e0215 */
[----:B------:R-:W-:-:S04]  /*0970*/  ISETP.NE.AND P6, PT, R37, 0x6, PT ;  /* 0x000000062500780c */ /* 0x000fc80003fc5270 */
        /* <DEDUP_REMOVED lines=26> */
[----:B------:R-:W-:Y:S02]  /*0b20*/  SEL R38, R39, R38, !P6 ;  /* 0x0000002627267207 */ /* 0x000fe40007000000 */
[----:B------:R-:W-:-:S13]  /*0b30*/  ISETP.NE.AND P6, PT, R37, 0xf, PT ;  /* 0x0000000f2500780c */ /* 0x000fda0003fc5270 */
[----:B------:R-:W-:Y:S01]  /*0b40*/  @!P6 IMAD.IADD R38, R26, 0x1, R39 ;  /* 0x000000011a26e824 */ /* 0x000fe200078e0227 */
[----:B------:R-:W-:-:S04]  /*0b50*/  ISETP.GE.U32.AND P6, PT, R60, 0x20, PT ;  /* 0x000000203c00780c */ /* 0x000fc80003fc6070 */
[----:B------:R-:W-:-:S05]  /*0b60*/  SEL R38, R38, RZ, P6 ;  /* 0x000000ff26267207 */ /* 0x000fca0003000000 */
[----:B------:R-:W-:Y:S01]  /*0b70*/  IMAD.IADD R57, R38, 0x1, R57 ;  /* 0x0000000126397824 */ /* 0x000fe200078e0239 */
[----:B------:R-:W-:-:S03]  /*0b80*/  IADD3 R39, PT, PT, R14, R13, R12 ;  /* 0x0000000d0e277210 */ /* 0x000fc60007ffe00c */
[----:B------:R-:W-:Y:S01]  /*0b90*/  IMAD.IADD R36, R36, 0x1, R57 ;  /* 0x0000000124247824 */ /* 0x000fe200078e0239 */
[----:B------:R-:W-:-:S03]  /*0ba0*/  IADD3 R39, PT, PT, R16, R39, R15 ;  /* 0x0000002710277210 */ /* 0x000fc60007ffe00f */
[----:B------:R-:W-:Y:S02]  /*0bb0*/  VIADD R37, R36, 0x1 ;  /* 0x0000000124257836 */ /* 0x000fe40000000000 */
[----:B------:R-:W-:Y:S01]  /*0bc0*/  @P5 IMAD.MOV R37, RZ, RZ, R36 ;  /* 0x000000ffff255224 */ /* 0x000fe200078e0224 */
[----:B------:R-:W-:-:S03]  /*0bd0*/  IADD3 R39, PT, PT, R18, R39, R17 ;  /* 0x0000002712277210 */ /* 0x000fc60007ffe011 */
[----:B------:R-:W-:Y:S02]  /*0be0*/  VIADD R38, R37, 0x1 ;  /* 0x0000000125267836 */ /* 0x000fe40000000000 */
[----:B------:R-:W-:Y:S01]  /*0bf0*/  @P3 IMAD.MOV R38, RZ, RZ, R37 ;  /* 0x000000ffff263224 */ /* 0x000fe200078e0225 */
[----:B------:R-:W-:-:S03]  /*0c00*/  IADD3 R40, PT, PT, R20, R39, R19 ;  /* 0x0000002714287210 */ /* 0x000fc60007ffe013 */
[----:B------:R-:W-:Y:S02]  /*0c10*/  VIADD R39, R38, 0x1 ;  /* 0x0000000126277836 */ /* 0x000fe40000000000 */
[----:B------:R-:W-:Y:S01]  /*0c20*/  @P2 IMAD.MOV R39, RZ, RZ, R38 ;  /* 0x000000ffff272224 */ /* 0x000fe200078e0226 */
[----:B------:R-:W-:Y:S02]  /*0c30*/  ISETP.NE.AND P2, PT, R60, RZ, PT ;  /* 0x000000ff3c00720c */ /* 0x000fe40003f45270 */
[----:B------:R-:W-:Y:S01]  /*0c40*/  IADD3 R40, PT, PT, R22, R40, R21 ;  /* 0x0000002816287210 */ /* 0x000fe20007ffe015 */
[----:B------:R-:W-:-:S03]  /*0c50*/  VIADD R42, R54, 0x1 ;  /* 0x00000001362a7836 */ /* 0x000fc60000000000 */
[----:B------:R-:W-:Y:S01]  /*0c60*/  IADD3 R41, PT, PT, R24, R40, R23 ;  /* 0x0000002818297210 */ /* 0x000fe20007ffe017 */
[----:B------:R-:W-:Y:S02]  /*0c70*/  @P4 IMAD.MOV R42, RZ, RZ, R54 ;  /* 0x000000ffff2a4224 */ /* 0x000fe400078e0236 */
[----:B------:R-:W-:Y:S01]  /*0c80*/  VIADD R40, R39, 0x1 ;  /* 0x0000000127287836 */ /* 0x000fe20000000000 */
[----:B------:R-:W-:Y:S01]  /*0c90*/  IADD3 R41, PT, PT, R26, R41, R25 ;  /* 0x000000291a297210 */ /* 0x000fe20007ffe019 */
[----:B------:R-:W-:Y:S01]  /*0ca0*/  IMAD.IADD R51, R57, 0x1, R42 ;  /* 0x0000000139337824 */ /* 0x000fe200078e022a */
[----:B------:R-:W-:Y:S01]  /*0cb0*/  BSSY.RECONVERGENT B0, `(.L_x_2) ;  /* 0x0000013000007945 */ /* 0x000fe20003800200 */
[----:B------:R-:W-:Y:S02]  /*0cc0*/  @P1 IMAD.MOV R40, RZ, RZ, R39 ;  /* 0x000000ffff281224 */ /* 0x000fe400078e0227 */
[----:B------:R-:W-:Y:S02]  /*0cd0*/  IMAD.IADD R59, R27, 0x1, R41 ;  /* 0x000000011b3b7824 */ /* 0x000fe400078e0229 */
[----:B------:R-:W-:-:S02]  /*0ce0*/  VIADD R47, R51, 0x1 ;  /* 0x00000001332f7836 */ /* 0x000fc40000000000 */
[----:B------:R-:W-:Y:S01]  /*0cf0*/  VIADD R41, R40, 0x1 ;  /* 0x0000000128297836 */ /* 0x000fe20000000000 */
[----:B------:R-:W-:Y:S06]  /*0d00*/  @P2 BRA `(.L_x_3) ;  /* 0x0000000000342947 */ /* 0x000fec0003800000 */
[----:B------:R-:W-:Y:S01]  /*0d10*/  IADD3 R42, PT, PT, R14, R13, R12 ;  /* 0x0000000d0e2a7210 */ /* 0x000fe20007ffe00c */
[----:B-----5:R0:W-:Y:S03]  /*0d20*/  STL.64 [R1], R2 ;  /* 0x0000000201007387 */ /* 0x0201e60000100a00 */
[----:B------:R-:W-:-:S04]  /*0d30*/  IADD3 R42, PT, PT, R16, R42, R15 ;  /* 0x0000002a102a7210 */ /* 0x000fc80007ffe00f */
[----:B------:R-:W-:-:S04]  /*0d40*/  IADD3 R42, PT, PT, R18, R42, R17 ;  /* 0x0000002a122a7210 */ /* 0x000fc80007ffe011 */
[----:B------:R-:W-:Y:S01]  /*0d50*/  IADD3 R42, PT, PT, R20, R42, R19 ;  /* 0x0000002a142a7210 */ /* 0x000fe20007ffe013 */
[----:B0-----:R-:W0:Y:S03]  /*0d60*/  LDC.64 R2, c[0x0][0x3a0] ;  /* 0x0000e800ff027b82 */ /* 0x001e260000000a00 */
[----:B------:R-:W-:-:S04]  /*0d70*/  IADD3 R42, PT, PT, R22, R42, R21 ;  /* 0x0000002a162a7210 */ /* 0x000fc80007ffe015 */
[----:B------:R-:W-:-:S04]  /*0d80*/  IADD3 R42, PT, PT, R24, R42, R23 ;  /* 0x0000002a182a7210 */ /* 0x000fc80007ffe017 */
[----:B------:R-:W-:-:S05]  /*0d90*/  IADD3 R42, PT, PT, R26, R42, R25 ;  /* 0x0000002a1a2a7210 */ /* 0x000fca0007ffe019 */
[----:B------:R-:W-:Y:S02]  /*0da0*/  IMAD.IADD R43, R27, 0x1, R42 ;  /* 0x000000011b2b7824 */ /* 0x000fe400078e022a */
[----:B------:R-:W-:-:S05]  /*0db0*/  IMAD.MOV.U32 R42, RZ, RZ, 0x65 ;  /* 0x00000065ff2a7424 */ /* 0x000fca00078e00ff */
[----:B0-----:R0:W-:Y:S04]  /*0dc0*/  ST.E.64.STRONG.GPU desc[UR8][R2.64+0x100], R42 ;  /* 0x0001002a02007985 */ /* 0x0011e8000c10fb08 */
[----:B0-----:R0:W5:Y:S02]  /*0dd0*/  LDL.LU.64 R2, [R1] ;  /* 0x0000000001027983 */ /* 0x0011640000300a00 */
.L_x_3:
[----:B------:R-:W-:Y:S05]  /*0de0*/  BSYNC.RECONVERGENT B0 ;  /* 0x0000000000007941 */ /* 0x000fea0003800200 */
.L_x_2:
[----:B------:R-:W-:Y:S01]  /*0df0*/  ISETP.NE.AND P1, PT, R31, RZ, PT ;  /* 0x000000ff1f00720c */ /* 0x000fe20003f25270 */
[--C-:B------:R-:W-:Y:S01]  /*0e00*/  IMAD.IADD R54, R54, 0x1, R57.reuse ;  /* 0x0000000136367824 */ /* 0x100fe200078e0239 */
[----:B------:R-:W-:Y:S01]  /*0e10*/  ISETP.NE.AND P2, PT, R52, RZ, PT ;  /* 0x000000ff3400720c */ /* 0x000fe20003f45270 */
[--C-:B------:R-:W-:Y:S01]  /*0e20*/  IMAD.IADD R44, R44, 0x1, R57.reuse ;  /* 0x000000012c2c7824 */ /* 0x100fe200078e0239 */
[----:B------:R-:W-:Y:S01]  /*0e30*/  ISETP.NE.AND P3, PT, R49, RZ, PT ;  /* 0x000000ff3100720c */ /* 0x000fe20003f65270 */
[----:B------:R-:W-:-:S08]  /*0e40*/  IMAD.IADD R45, R45, 0x1, R57 ;  /* 0x000000012d2d7824 */ /* 0x000fd000078e0239 */
[----:B------:R-:W-:Y:S01]  /*0e50*/  @P1 IMAD.MOV R41, RZ, RZ, R40 ;  /* 0x000000ffff291224 */ /* 0x000fe200078e0228 */
[----:B------:R-:W-:Y:S01]  /*0e60*/  ISETP.GT.AND P1, PT, R59, 0x200, PT ;  /* 0x000002003b00780c */ /* 0x000fe20003f24270 */
[----:B------:R-:W-:Y:S01]  /*0e70*/  @P2 IMAD.MOV R47, RZ, RZ, R51 ;  /* 0x000000ffff2f2224 */ /* 0x000fe200078e0233 */
[----:B------:R-:W-:Y:S01]  /*0e80*/  ISETP.NE.AND P2, PT, R32, RZ, PT ;  /* 0x000000ff2000720c */ /* 0x000fe20003f45270 */
[----:B------:R-:W-:Y:S02]  /*0e90*/  VIADD R43, R41, 0x1 ;  /* 0x00000001292b7836 */ /* 0x000fe40000000000 */
[----:B------:R-:W-:Y:S02]  /*0ea0*/  VIADD R42, R47, 0x1 ;  /* 0x000000012f2a7836 */ /* 0x000fe40000000000 */
[----:B------:R-:W-:-:S08]  /*0eb0*/  @P3 IMAD.MOV R42, RZ, RZ, R47 ;  /* 0x000000ffff2a3224 */ /* 0x000fd000078e022f */
[----:B------:R-:W-:Y:S01]  /*0ec0*/  @P2 IMAD.MOV R43, RZ, RZ, R41 ;  /* 0x000000ffff2b2224 */ /* 0x000fe200078e0229 */
[----:B------:R-:W-:Y:S06]  /*0ed0*/  @P1 BRA `(.L_x_4) ;  /* 0x0000000c00401947 */ /* 0x000fec0003800000 */
[----:B------:R-:W-:Y:S04]  /*0ee0*/  BSSY.RECONVERGENT B0, `(.L_x_5) ;  /* 0x000000d000007945 */ /* 0x000fe80003800200 */
[----:B------:R-:W-:Y:S05]  /*0ef0*/  @P0 BRA `(.L_x_6) ;  /* 0x00000000002c0947 */ /* 0x000fea0003800000 */
[----:B------:R-:W-:Y:S01]  /*0f00*/  UISETP.NE.AND UP0, UPT, UR6, URZ, UPT ;  /* 0x000000ff0600728c */ /* 0x000fe2000bf05270 */
[----:B------:R-:W-:Y:S01]  /*0f10*/  CS2R R12, SRZ ;  /* 0x00000000000c7805 */ /* 0x000fe2000001ff00 */
[----:B------:R-:W1:Y:S07]  /*0f20*/  LDCU.64 UR4, c[0x0][0x390] ;  /* 0x00007200ff0477ac */ /* 0x000e6e0008000a00 */
[----:B------:R-:W-:Y:S05]  /*0f30*/  BRA.U UP0, `(.L_x_7) ;  /* 0x0000000100087547 */ /* 0x000fea000b800000 */
[----:B------:R-:W2:Y:S02]  /*0f40*/  LDC.64 R12, c[0x0][0x3d0] ;  /* 0x0000f400ff0c7b82 */ /* 0x000ea40000000a00 */
[----:B--2---:R-:W5:Y:S02]  /*0f50*/  LDG.E.64 R12, desc[UR8][R12.64] ;  /* 0x000000080c0c7981 */ /* 0x004f64000c1e1b00 */
.L_x_7:
[----:B-----5:R-:W-:-:S04]  /*0f60*/  IADD3 R14, P0, PT, R57, R12, RZ ;  /* 0x0000000c390e7210 */ /* 0x020fc80007f1e0ff */
[----:B------:R-:W-:Y:S02]  /*0f70*/  LEA.HI.X.SX32 R13, R57, R13, 0x1, P0 ;  /* 0x0000000d390d7211 */ /* 0x000fe400000f0eff */
[----:B-1----:R-:W-:-:S04]  /*0f80*/  LEA R12, P0, R14, UR4, 0x2 ;  /* 0x000000040e0c7c11 */ /* 0x002fc8000f8010ff */
[----:B------:R-:W-:-:S05]  /*0f90*/  LEA.HI.X R13, R14, UR5, R13, 0x2, P0 ;  /* 0x000000050e0d7c11 */ /* 0x000fca00080f140d */
[----:B------:R1:W-:Y:S04]  /*0fa0*/  STG.E desc[UR8][R12.64], R55 ;  /* 0x000000370c007986 */ /* 0x0003e8000c101908 */
.L_x_6:
[----:B------:R-:W-:Y:S05]  /*0fb0*/  BSYNC.RECONVERGENT B0 ;  /* 0x0000000000007941 */ /* 0x000fea0003800200 */
.L_x_5:
[----:B------:R-:W-:Y:S01]  /*0fc0*/  ISETP.NE.AND P0, PT, R56, RZ, PT ;  /* 0x000000ff3800720c */ /* 0x000fe20003f05270 */
[----:B------:R-:W-:-:S12]  /*0fd0*/  BSSY.RECONVERGENT B0, `(.L_x_8) ;  /* 0x000000d000007945 */ /* 0x000fd80003800200 */
[----:B------:R-:W-:Y:S05]  /*0fe0*/  @P0 BRA `(.L_x_9) ;  /* 0x00000000002c0947 */ /* 0x000fea0003800000 */
[----:B------:R-:W-:Y:S01]  /*0ff0*/  UISETP.NE.AND UP0, UPT, UR6, URZ, UPT ;  /* 0x000000ff0600728c */ /* 0x000fe2000bf05270 */
[----:B-1----:R-:W-:Y:S01]  /*1000*/  CS2R R12, SRZ ;  /* 0x00000000000c7805 */ /* 0x002fe2000001ff00 */
[----:B------:R-:W1:Y:S07]  /*1010*/  LDCU.64 UR4, c[0x0][0x390] ;  /* 0x00007200ff0477ac */ /* 0x000e6e0008000a00 */
[----:B------:R-:W-:Y:S05]  /*1020*/  BRA.U UP0, `(.L_x_10) ;  /* 0x0000000100087547 */ /* 0x000fea000b800000 */
[----:B------:R-:W2:Y:S02]  /*1030*/  LDC.64 R12, c[0x0][0x3d0] ;  /* 0x0000f400ff0c7b82 */ /* 0x000ea40000000a00 */
[----:B--2---:R-:W5:Y:S02]  /*1040*/  LDG.E.64 R12, desc[UR8][R12.64] ;  /* 0x000000080c0c7981 */ /* 0x004f64000c1e1b00 */
.L_x_10:
[----:B-----5:R-:W-:-:S04]  /*1050*/  IADD3 R14, P0, PT, R54, R12, RZ ;  /* 0x0000000c360e7210 */ /* 0x020fc80007f1e0ff */
[----:B------:R-:W-:Y:S02]  /*1060*/  LEA.HI.X.SX32 R13, R54, R13, 0x1, P0 ;  /* 0x0000000d360d7211 */ /* 0x000fe400000f0eff */
[----:B-1----:R-:W-:-:S04]  /*1070*/  LEA R12, P0, R14, UR4, 0x2 ;  /* 0x000000040e0c7c11 */ /* 0x002fc8000f8010ff */
[----:B------:R-:W-:-:S05]  /*1080*/  LEA.HI.X R13, R14, UR5, R13, 0x2, P0 ;  /* 0x000000050e0d7c11 */ /* 0x000fca00080f140d */
[----:B------:R2:W-:Y:S04]  /*1090*/  STG.E desc[UR8][R12.64], R53 ;  /* 0x000000350c007986 */ /* 0x0005e8000c101908 */
.L_x_9:
[----:B------:R-:W-:Y:S05]  /*10a0*/  BSYNC.RECONVERGENT B0 ;  /* 0x0000000000007941 */ /* 0x000fea0003800200 */
.L_x_8:
[----:B------:R-:W-:Y:S01]  /*10b0*/  ISETP.NE.AND P0, PT, R52, RZ, PT ;  /* 0x000000ff3400720c */ /* 0x000fe20003f05270 */
[----:B------:R-:W-:-:S12]  /*10c0*/  BSSY.RECONVERGENT B0, `(.L_x_11) ;  /* 0x000000d000007945 */ /* 0x000fd80003800200 */
[----:B------:R-:W-:Y:S05]  /*10d0*/  @P0 BRA `(.L_x_12) ;  /* 0x00000000002c0947 */ /* 0x000fea0003800000 */
[----:B------:R-:W-:Y:S01]  /*10e0*/  UISETP.NE.AND UP0, UPT, UR6, URZ, UPT ;  /* 0x000000ff0600728c */ /* 0x000fe2000bf05270 */
[----:B-12---:R-:W-:Y:S01]  /*10f0*/  CS2R R12, SRZ ;  /* 0x00000000000c7805 */ /* 0x006fe2000001ff00 */
[----:B------:R-:W1:Y:S07]  /*1100*/  LDCU.64 UR4, c[0x0][0x390] ;  /* 0x00007200ff0477ac */ /* 0x000e6e0008000a00 */
[----:B------:R-:W-:Y:S05]  /*1110*/  BRA.U UP0, `(.L_x_13) ;  /* 0x0000000100087547 */ /* 0x000fea000b800000 */
[----:B------:R-:W2:Y:S02]  /*1120*/  LDC.64 R12, c[0x0][0x3d0] ;  /* 0x0000f400ff0c7b82 */ /* 0x000ea40000000a00 */
[----:B--2---:R-:W5:Y:S02]  /*1130*/  LDG.E.64 R12, desc[UR8][R12.64] ;  /* 0x000000080c0c7981 */ /* 0x004f64000c1e1b00 */
.L_x_13:
[----:B-----5:R-:W-:-:S04]  /*1140*/  IADD3 R14, P0, PT, R51, R12, RZ ;  /* 0x0000000c330e7210 */ /* 0x020fc80007f1e0ff */
[----:B------:R-:W-:Y:S02]  /*1150*/  LEA.HI.X.SX32 R13, R51, R13, 0x1, P0 ;  /* 0x0000000d330d7211 */ /* 0x000fe400000f0eff */
[----:B-1----:R-:W-:-:S04]  /*1160*/  LEA R12, P0, R14, UR4, 0x2 ;  /* 0x000000040e0c7c11 */ /* 0x002fc8000f8010ff */
[----:B------:R-:W-:-:S05]  /*1170*/  LEA.HI.X R13, R14, UR5, R13, 0x2, P0 ;  /* 0x000000050e0d7c11 */ /* 0x000fca00080f140d */
[----:B------:R3:W-:Y:S04]  /*1180*/  STG.E desc[UR8][R12.64], R48 ;  /* 0x000000300c007986 */ /* 0x0007e8000c101908 */
.L_x_12:
[----:B------:R-:W-:Y:S05]  /*1190*/  BSYNC.RECONVERGENT B0 ;  /* 0x0000000000007941 */ /* 0x000fea0003800200 */
.L_x_11:
[----:B------:R-:W-:Y:S01]  /*11a0*/  ISETP.NE.AND P0, PT, R49, RZ, PT ;  /* 0x000000ff3100720c */ /* 0x000fe20003f05270 */
[----:B------:R-:W-:-:S12]  /*11b0*/  BSSY.RECONVERGENT B0, `(.L_x_14) ;  /* 0x000000d000007945 */ /* 0x000fd80003800200 */
[----:B------:R-:W-:Y:S05]  /*11c0*/  @P0 BRA `(.L_x_15) ;  /* 0x00000000002c0947 */ /* 0x000fea0003800000 */
[----:B------:R-:W-:Y:S01]  /*11d0*/  UISETP.NE.AND UP0, UPT, UR6, URZ, UPT ;  /* 0x000000ff0600728c */ /* 0x000fe2000bf05270 */
[----:B-123--:R-:W-:Y:S01]  /*11e0*/  CS2R R12, SRZ ;  /* 0x00000000000c7805 */ /* 0x00efe2000001ff00 */
[----:B------:R-:W1:Y:S07]  /*11f0*/  LDCU.64 UR4, c[0x0][0x390] ;  /* 0x00007200ff0477ac */ /* 0x000e6e0008000a00 */
[----:B------:R-:W-:Y:S05]  /*1200*/  BRA.U UP0, `(.L_x_16) ;  /* 0x0000000100087547 */ /* 0x000fea000b800000 */
[----:B------:R-:W2:Y:S02]  /*1210*/  LDC.64 R12, c[0x0][0x3d0] ;  /* 0x0000f400ff0c7b82 */ /* 0x000ea40000000a00 */
[----:B--2---:R-:W5:Y:S02]  /*1220*/  LDG.E.64 R12, desc[UR8][R12.64] ;  /* 0x000000080c0c7981 */ /* 0x004f64000c1e1b00 */
.L_x_16:
[----:B-----5:R-:W-:-:S04]  /*1230*/  IADD3 R14, P0, PT, R47, R12, RZ ;  /* 0x0000000c2f0e7210 */ /* 0x020fc80007f1e0ff */
[----:B------:R-:W-:Y:S02]  /*1240*/  LEA.HI.X.SX32 R13, R47, R13, 0x1, P0 ;  /* 0x0000000d2f0d7211 */ /* 0x000fe400000f0eff */
[----:B-1----:R-:W-:-:S04]  /*1250*/  LEA R12, P0, R14, UR4, 0x2 ;  /* 0x000000040e0c7c11 */ /* 0x002fc8000f8010ff */
[----:B------:R-:W-:-:S05]  /*1260*/  LEA.HI.X R13, R14, UR5, R13, 0x2, P0 ;  /* 0x000000050e0d7c11 */ /* 0x000fca00080f140d */
[----:B------:R4:W-:Y:S04]  /*1270*/  STG.E desc[UR8][R12.64], R50 ;  /* 0x000000320c007986 */ /* 0x0009e8000c101908 */
.L_x_15:
[----:B------:R-:W-:Y:S05]  /*1280*/  BSYNC.RECONVERGENT B0 ;  /* 0x0000000000007941 */ /* 0x000fea0003800200 */
.L_x_14:
[----:B------:R-:W-:Y:S01]  /*1290*/  ISETP.NE.AND P0, PT, R10, RZ, PT ;  /* 0x000000ff0a00720c */ /* 0x000fe20003f05270 */
[----:B------:R-:W-:-:S12]  /*12a0*/  BSSY.RECONVERGENT B0, `(.L_x_17) ;  /* 0x000000d000007945 */ /* 0x000fd80003800200 */
[----:B------:R-:W-:Y:S05]  /*12b0*/  @P0 BRA `(.L_x_18) ;  /* 0x00000000002c0947 */ /* 0x000fea0003800000 */
[----:B------:R-:W-:Y:S01]  /*12c0*/  UISETP.NE.AND UP0, UPT, UR6, URZ, UPT ;  /* 0x000000ff0600728c */ /* 0x000fe2000bf05270 */
[----:B-1234-:R-:W-:Y:S01]  /*12d0*/  CS2R R12, SRZ ;  /* 0x00000000000c7805 */ /* 0x01efe2000001ff00 */
[----:B------:R-:W1:Y:S07]  /*12e0*/  LDCU.64 UR4, c[0x0][0x390] ;  /* 0x00007200ff0477ac */ /* 0x000e6e0008000a00 */
[----:B------:R-:W-:Y:S05]  /*12f0*/  BRA.U UP0, `(.L_x_19) ;  /* 0x0000000100087547 */ /* 0x000fea000b800000 */
[----:B------:R-:W2:Y:S02]  /*1300*/  LDC.64 R12, c[0x0][0x3d0] ;  /* 0x0000f400ff0c7b82 */ /* 0x000ea40000000a00 */
[----:B--2---:R-:W5:Y:S02]  /*1310*/  LDG.E.64 R12, desc[UR8][R12.64] ;  /* 0x000000080c0c7981 */ /* 0x004f64000c1e1b00 */
.L_x_19:
[----:B-----5:R-:W-:-:S04]  /*1320*/  IADD3 R10, P0, PT, R42, R12, RZ ;  /* 0x0000000c2a0a7210 */ /* 0x020fc80007f1e0ff */
[----:B------:R-:W-:Y:S02]  /*1330*/  LEA.HI.X.SX32 R13, R42, R13, 0x1, P0 ;  /* 0x0000000d2a0d7211 */ /* 0x000fe400000f0eff */
[----:B-1----:R-:W-:-:S04]  /*1340*/  LEA R12, P0, R10, UR4, 0x2 ;  /* 0x000000040a0c7c11 */ /* 0x002fc8000f8010ff */
[----:B------:R-:W-:-:S05]  /*1350*/  LEA.HI.X R13, R10, UR5, R13, 0x2, P0 ;  /* 0x000000050a0d7c11 */ /* 0x000fca00080f140d */
[----:B------:R1:W-:Y:S04]  /*1360*/  STG.E desc[UR8][R12.64], R46 ;  /* 0x0000002e0c007986 */ /* 0x0003e8000c101908 */
.L_x_18:
[----:B------:R-:W-:Y:S05]  /*1370*/  BSYNC.RECONVERGENT B0 ;  /* 0x0000000000007941 */ /* 0x000fea0003800200 */
.L_x_17:
[----:B------:R-:W-:Y:S01]  /*1380*/  ISETP.NE.AND P0, PT, R11, RZ, PT ;  /* 0x000000ff0b00720c */ /* 0x000fe20003f05270 */
[----:B------:R-:W-:-:S12]  /*1390*/  BSSY.RECONVERGENT B0, `(.L_x_20) ;  /* 0x000000d000007945 */ /* 0x000fd80003800200 */
[----:B------:R-:W-:Y:S05]  /*13a0*/  @P0 BRA `(.L_x_21) ;  /* 0x00000000002c0947 */ /* 0x000fea0003800000 */
[----:B------:R-:W-:Y:S01]  /*13b0*/  UISETP.NE.AND UP0, UPT, UR6, URZ, UPT ;  /* 0x000000ff0600728c */ /* 0x000fe2000bf05270 */
[----:B------:R-:W-:Y:S01]  /*13c0*/  CS2R R10, SRZ ;  /* 0x00000000000a7805 */ /* 0x000fe2000001ff00 */
[----:B------:R-:W0:Y:S07]  /*13d0*/  LDCU.64 UR4, c[0x0][0x390] ;  /* 0x00007200ff0477ac */ /* 0x000e2e0008000a00 */
[----:B------:R-:W-:Y:S05]  /*13e0*/  BRA.U UP0, `(.L_x_22) ;  /* 0x0000000100087547 */ /* 0x000fea000b800000 */
[----:B------:R-:W1:Y:S02]  /*13f0*/  LDC.64 R10, c[0x0][0x3d0] ;  /* 0x0000f400ff0a7b82 */ /* 0x000e640000000a00 */
[----:B-1----:R-:W5:Y:S02]  /*1400*/  LDG.E.64 R10, desc[UR8][R10.64] ;  /* 0x000000080a0a7981 */ /* 0x002f64000c1e1b00 */
.L_x_22:
[----:B-12345:R-:W-:-:S04]  /*1410*/  IADD3 R12, P0, PT, R36, R10, RZ ;  /* 0x0000000a240c7210 */ /* 0x03efc80007f1e0ff */
[----:B------:R-:W-:Y:S02]  /*1420*/  LEA.HI.X.SX32 R11, R36, R11, 0x1, P0 ;  /* 0x0000000b240b7211 */ /* 0x000fe400000f0eff */
[----:B0-----:R-:W-:-:S04]  /*1430*/  LEA R10, P0, R12, UR4, 0x2 ;  /* 0x000000040c0a7c11 */ /* 0x001fc8000f8010ff */
[----:B------:R-:W-:-:S05]  /*1440*/  LEA.HI.X R11, R12, UR5, R11, 0x2, P0 ;  /* 0x000000050c0b7c11 */ /* 0x000fca00080f140b */
[----:B------:R0:W-:Y:S04]  /*1450*/  STG.E desc[UR8][R10.64], R0 ;  /* 0x000000000a007986 */ /* 0x0001e8000c101908 */
.L_x_21:
[----:B------:R-:W-:Y:S05]  /*1460*/  BSYNC.RECONVERGENT B0 ;  /* 0x0000000000007941 */ /* 0x000fea0003800200 */
.L_x_20:
[----:B------:R-:W-:Y:S01]  /*1470*/  ISETP.NE.AND P0, PT, R28, RZ, PT ;  /* 0x000000ff1c00720c */ /* 0x000fe20003f05270 */
[----:B------:R-:W-:-:S12]  /*1480*/  BSSY.RECONVERGENT B0, `(.L_x_23) ;  /* 0x000000d000007945 */ /* 0x000fd80003800200 */
[----:B------:R-:W-:Y:S05]  /*1490*/  @P0 BRA `(.L_x_24) ;  /* 0x00000000002c0947 */ /* 0x000fea0003800000 */
[----:B------:R-:W-:Y:S01]  /*14a0*/  UISETP.NE.AND UP0, UPT, UR6, URZ, UPT ;  /* 0x000000ff0600728c */ /* 0x000fe2000bf05270 */
[----:B0-----:R-:W-:Y:S01]  /*14b0*/  CS2R R10, SRZ ;  /* 0x00000000000a7805 */ /* 0x001fe2000001ff00 */
[----:B------:R-:W0:Y:S07]  /*14c0*/  LDCU.64 UR4, c[0x0][0x390] ;  /* 0x00007200ff0477ac */ /* 0x000e2e0008000a00 */
[----:B------:R-:W-:Y:S05]  /*14d0*/  BRA.U UP0, `(.L_x_25) ;  /* 0x0000000100087547 */ /* 0x000fea000b800000 */
[----:B------:R-:W1:Y:S02]  /*14e0*/  LDC.64 R10, c[0x0][0x3d0] ;  /* 0x0000f400ff0a7b82 */ /* 0x000e640000000a00 */
[----:B-1----:R-:W5:Y:S02]  /*14f0*/  LDG.E.64 R10, desc[UR8][R10.64] ;  /* 0x000000080a0a7981 */ /* 0x002f64000c1e1b00 */
.L_x_25:
[----:B-----5:R-:W-:-:S04]  /*1500*/  IADD3 R0, P0, PT, R37, R10, RZ ;  /* 0x0000000a25007210 */ /* 0x020fc80007f1e0ff */
[----:B------:R-:W-:Y:S02]  /*1510*/  LEA.HI.X.SX32 R11, R37, R11, 0x1, P0 ;  /* 0x0000000b250b7211 */ /* 0x000fe400000f0eff */
[----:B0-----:R-:W-:-:S04]  /*1520*/  LEA R10, P0, R0, UR4, 0x2 ;  /* 0x00000004000a7c11 */ /* 0x001fc8000f8010ff */
[----:B------:R-:W-:-:S05]  /*1530*/  LEA.HI.X R11, R0, UR5, R11, 0x2, P0 ;  /* 0x00000005000b7c11 */ /* 0x000fca00080f140b */
[----:B------:R0:W-:Y:S04]  /*1540*/  STG.E desc[UR8][R10.64], R2 ;  /* 0x000000020a007986 */ /* 0x0001e8000c101908 */
.L_x_24:
[----:B------:R-:W-:Y:S05]  /*1550*/  BSYNC.RECONVERGENT B0 ;  /* 0x0000000000007941 */ /* 0x000fea0003800200 */
.L_x_23:
        /* <DEDUP_REMOVED lines=9> */
.L_x_28:
[----:B-----5:R-:W-:-:S04]  /*15f0*/  IADD3 R0, P0, PT, R38, R10, RZ ;  /* 0x0000000a26007210 */ /* 0x020fc80007f1e0ff */
[----:B------:R-:W-:Y:S02]  /*1600*/  LEA.HI.X.SX32 R11, R38, R11, 0x1, P0 ;  /* 0x0000000b260b7211 */ /* 0x000fe400000f0eff */
[----:B0-----:R-:W-:-:S04]  /*1610*/  LEA R10, P0, R0, UR4, 0x2 ;  /* 0x00000004000a7c11 */ /* 0x001fc8000f8010ff */
[----:B------:R-:W-:-:S05]  /*1620*/  LEA.HI.X R11, R0, UR5, R11, 0x2, P0 ;  /* 0x00000005000b7c11 */ /* 0x000fca00080f140b */
[----:B------:R0:W-:Y:S04]  /*1630*/  STG.E desc[UR8][R10.64], R3 ;  /* 0x000000030a007986 */ /* 0x0001e8000c101908 */
.L_x_27:
[----:B------:R-:W-:Y:S05]  /*1640*/  BSYNC.RECONVERGENT B0 ;  /* 0x0000000000007941 */ /* 0x000fea0003800200 */
.L_x_26:
[----:B------:R-:W-:Y:S01]  /*1650*/  ISETP.NE.AND P0, PT, R30, RZ, PT ;  /* 0x000000ff1e00720c */ /* 0x000fe20003f05270 */
[----:B------:R-:W-:-:S12]  /*1660*/  BSSY.RECONVERGENT B0, `(.L_x_29) ;  /* 0x000000d000007945 */ /* 0x000fd80003800200 */
[----:B------:R-:W-:Y:S05]  /*1670*/  @P0 BRA `(.L_x_30) ;  /* 0x00000000002c0947 */ /* 0x000fea0003800000 */
[----:B------:R-:W-:Y:S01]  /*1680*/  UISETP.NE.AND UP0, UPT, UR6, URZ, UPT ;  /* 0x000000ff0600728c */ /* 0x000fe2000bf05270 */
[----:B0----5:R-:W-:Y:S01]  /*1690*/  CS2R R2, SRZ ;  /* 0x0000000000027805 */ /* 0x021fe2000001ff00 */
[----:B------:R-:W0:Y:S07]  /*16a0*/  LDCU.64 UR4, c[0x0][0x390] ;  /* 0x00007200ff0477ac */ /* 0x000e2e0008000a00 */
[----:B------:R-:W-:Y:S05]  /*16b0*/  BRA.U UP0, `(.L_x_31) ;  /* 0x0000000100087547 */ /* 0x000fea000b800000 */
[----:B------:R-:W1:Y:S02]  /*16c0*/  LDC.64 R2, c[0x0][0x3d0] ;  /* 0x0000f400ff027b82 */ /* 0x000e640000000a00 */
[----:B-1----:R-:W5:Y:S02]  /*16d0*/  LDG.E.64 R2, desc[UR8][R2.64] ;  /* 0x0000000802027981 */ /* 0x002f64000c1e1b00 */
.L_x_31:
[----:B-----5:R-:W-:-:S04]  /*16e0*/  IADD3 R0, P0, PT, R39, R2, RZ ;  /* 0x0000000227007210 */ /* 0x020fc80007f1e0ff */
[----:B------:R-:W-:Y:S02]  /*16f0*/  LEA.HI.X.SX32 R3, R39, R3, 0x1, P0 ;  /* 0x0000000327037211 */ /* 0x000fe400000f0eff */
[----:B0-----:R-:W-:-:S04]  /*1700*/  LEA R2, P0, R0, UR4, 0x2 ;  /* 0x0000000400027c11 */ /* 0x001fc8000f8010ff */
[----:B------:R-:W-:-:S05]  /*1710*/  LEA.HI.X R3, R0, UR5, R3, 0x2, P0 ;  /* 0x0000000500037c11 */ /* 0x000fca00080f1403 */
[----:B------:R0:W-:Y:S04]  /*1720*/  STG.E desc[UR8][R2.64], R4 ;  /* 0x0000000402007986 */ /* 0x0001e8000c101908 */
.L_x_30:
[----:B------:R-:W-:Y:S05]  /*1730*/  BSYNC.RECONVERGENT B0 ;  /* 0x0000000000007941 */ /* 0x000fea0003800200 */
.L_x_29:
        /* <DEDUP_REMOVED lines=9> */
.L_x_34:
[----:B-----5:R-:W-:-:S04]  /*17d0*/  IADD3 R0, P0, PT, R40, R2, RZ ;  /* 0x0000000228007210 */ /* 0x020fc80007f1e0ff */
[----:B------:R-:W-:Y:S02]  /*17e0*/  LEA.HI.X.SX32 R3, R40, R3, 0x1, P0 ;  /* 0x0000000328037211 */ /* 0x000fe400000f0eff */
[----:B0-----:R-:W-:-:S04]  /*17f0*/  LEA R2, P0, R0, UR4, 0x2 ;  /* 0x0000000400027c11 */ /* 0x001fc8000f8010ff */
[----:B------:R-:W-:-:S05]  /*1800*/  LEA.HI.X R3, R0, UR5, R3, 0x2, P0 ;  /* 0x0000000500037c11 */ /* 0x000fca00080f1403 */
[----:B------:R0:W-:Y:S04]  /*1810*/  STG.E desc[UR8][R2.64], R5 ;  /* 0x0000000502007986 */ /* 0x0001e8000c101908 */
.L_x_33:
[----:B------:R-:W-:Y:S05]  /*1820*/  BSYNC.RECONVERGENT B0 ;  /* 0x0000000000007941 */ /* 0x000fea0003800200 */
.L_x_32:
        /* <DEDUP_REMOVED lines=9> */
.L_x_37:
[----:B-----5:R-:W-:-:S04]  /*18c0*/  IADD3 R0, P0, PT, R41, R2, RZ ;  /* 0x0000000229007210 */ /* 0x020fc80007f1e0ff */
[----:B------:R-:W-:Y:S02]  /*18d0*/  LEA.HI.X.SX32 R3, R41, R3, 0x1, P0 ;  /* 0x0000000329037211 */ /* 0x000fe400000f0eff */
[----:B0-----:R-:W-:-:S04]  /*18e0*/  LEA R2, P0, R0, UR4, 0x2 ;  /* 0x0000000400027c11 */ /* 0x001fc8000f8010ff */
[----:B------:R-:W-:-:S05]  /*18f0*/  LEA.HI.X R3, R0, UR5, R3, 0x2, P0 ;  /* 0x0000000500037c11 */ /* 0x000fca00080f1403 */
[----:B------:R0:W-:Y:S04]  /*1900*/  STG.E desc[UR8][R2.64], R6 ;  /* 0x0000000602007986 */ /* 0x0001e8000c101908 */
.L_x_36:
[----:B------:R-:W-:Y:S05]  /*1910*/  BSYNC.RECONVERGENT B0 ;  /* 0x0000000000007941 */ /* 0x000fea0003800200 */
.L_x_35:
        /* <DEDUP_REMOVED lines=9> */
.L_x_40:
[----:B-----5:R-:W-:-:S04]  /*19b0*/  IADD3 R0, P0, PT, R43, R2, RZ ;  /* 0x000000022b007210 */ /* 0x020fc80007f1e0ff */
[----:B------:R-:W-:Y:S02]  /*19c0*/  LEA.HI.X.SX32 R3, R43, R3, 0x1, P0 ;  /* 0x000000032b037211 */ /* 0x000fe400000f0eff */
[----:B0-----:R-:W-:-:S04]  /*19d0*/  LEA R2, P0, R0, UR4, 0x2 ;  /* 0x0000000400027c11 */ /* 0x001fc8000f8010ff */
[----:B------:R-:W-:-:S05]  /*19e0*/  LEA.HI.X R3, R0, UR5, R3, 0x2, P0 ;  /* 0x0000000500037c11 */ /* 0x000fca00080f1403 */
[----:B------:R0:W-:Y:S04]  /*19f0*/  STG.E desc[UR8][R2.64], R7 ;  /* 0x0000000702007986 */ /* 0x0001e8000c101908 */
.L_x_39:
[----:B------:R-:W-:Y:S05]  /*1a00*/  BSYNC.RECONVERGENT B0 ;  /* 0x0000000000007941 */ /* 0x000fea0003800200 */
.L_x_38:
        /* <DEDUP_REMOVED lines=9> */
.L_x_43:
[----:B-----5:R-:W-:-:S04]  /*1aa0*/  IADD3 R0, P0, PT, R44, R2, RZ ;  /* 0x000000022c007210 */ /* 0x020fc80007f1e0ff */
[----:B------:R-:W-:Y:S02]  /*1ab0*/  LEA.HI.X.SX32 R3, R44, R3, 0x1, P0 ;  /* 0x000000032c037211 */ /* 0x000fe400000f0eff */
[----:B0-----:R-:W-:-:S04]  /*1ac0*/  LEA R2, P0, R0, UR4, 0x2 ;  /* 0x0000000400027c11 */ /* 0x001fc8000f8010ff */
[----:B------:R-:W-:-:S05]  /*1ad0*/  LEA.HI.X R3, R0, UR5, R3, 0x2, P0 ;  /* 0x0000000500037c11 */ /* 0x000fca00080f1403 */
[----:B------:R0:W-:Y:S04]  /*1ae0*/  STG.E desc[UR8][R2.64], R8 ;  /* 0x0000000802007986 */ /* 0x0001e8000c101908 */
.L_x_42:
[----:B------:R-:W-:Y:S05]  /*1af0*/  BSYNC.RECONVERGENT B0 ;  /* 0x0000000000007941 */ /* 0x000fea0003800200 */
.L_x_41:
[----:B------:R-:W-:-:S13]  /*1b00*/  ISETP.NE.AND P0, PT, R35, RZ, PT ;  /* 0x000000ff2300720c */ /* 0x000fda0003f05270 */
[----:B------:R-:W-:Y:S05]  /*1b10*/  @P0 EXIT ;  /* 0x000000000000094d */ /* 0x000fea0003800000 */
[----:B------:R-:W-:Y:S01]  /*1b20*/  UISETP.NE.AND UP0, UPT, UR6, URZ, UPT ;  /* 0x000000ff0600728c */ /* 0x000fe2000bf05270 */
[----:B0----5:R-:W-:-:S08]  /*1b30*/  CS2R R2, SRZ ;  /* 0x0000000000027805 */ /* 0x021fd0000001ff00 */
[----:B------:R-:W-:Y:S05]  /*1b40*/  BRA.U UP0, `(.L_x_44) ;  /* 0x0000000100087547 */ /* 0x000fea000b800000 */
[----:B------:R-:W0:Y:S02]  /*1b50*/  LDC.64 R2, c[0x0][0x3d0] ;  /* 0x0000f400ff027b82 */ /* 0x000e240000000a00 */
[----:B0-----:R-:W5:Y:S02]  /*1b60*/  LDG.E.64 R2, desc[UR8][R2.64] ;  /* 0x0000000802027981 */ /* 0x001f64000c1e1b00 */
.L_x_44:
[----:B------:R-:W0:Y:S01]  /*1b70*/  LDCU.64 UR4, c[0x0][0x390] ;  /* 0x00007200ff0477ac */ /* 0x000e220008000a00 */
[----:B-----5:R-:W-:-:S04]  /*1b80*/  IADD3 R0, P0, PT, R45, R2, RZ ;  /* 0x000000022d007210 */ /* 0x020fc80007f1e0ff */
[----:B------:R-:W-:Y:S02]  /*1b90*/  LEA.HI.X.SX32 R3, R45, R3, 0x1, P0 ;  /* 0x000000032d037211 */ /* 0x000fe400000f0eff */
[----:B0-----:R-:W-:-:S04]  /*1ba0*/  LEA R2, P0, R0, UR4, 0x2 ;  /* 0x0000000400027c11 */ /* 0x001fc8000f8010ff */
[----:B------:R-:W-:-:S05]  /*1bb0*/  LEA.HI.X R3, R0, UR5, R3, 0x2, P0 ;  /* 0x0000000500037c11 */ /* 0x000fca00080f1403 */
[----:B------:R-:W-:Y:S01]  /*1bc0*/  STG.E desc[UR8][R2.64], R9 ;  /* 0x0000000902007986 */ /* 0x000fe2000c101908 */
[----:B------:R-:W-:Y:S05]  /*1bd0*/  EXIT ;  /* 0x000000000000794d */ /* 0x000fea0003800000 */
.L_x_4:
[----:B------:R-:W-:Y:S01]  /*1be0*/  BAR.SYNC.DEFER_BLOCKING 0x0 ;  /* 0x0000000000007b1d */ /* 0x000fe20000010000 */
[----:B------:R-:W-:Y:S02]  /*1bf0*/  ISETP.NE.AND P3, PT, R58, RZ, PT ;  /* 0x000000ff3a00720c */ /* 0x000fe40003f65270 */
[----:B------:R-:W-:Y:S02]  /*1c00*/  ISETP.NE.AND P4, PT, R56, RZ, PT ;  /* 0x000000ff3800720c */ /* 0x000fe40003f85270 */
[----:B------:R-:W-:Y:S02]  /*1c10*/  ISETP.NE.AND P5, PT, R52, RZ, PT ;  /* 0x000000ff3400720c */ /* 0x000fe40003fa5270 */
[----:B------:R-:W-:Y:S02]  /*1c20*/  ISETP.NE.AND P6, PT, R49, RZ, PT ;  /* 0x000000ff3100720c */ /* 0x000fe40003fc5270 */
[----:B------:R-:W-:Y:S02]  /*1c30*/  ISETP.NE.AND P0, PT, R10, RZ, PT ;  /* 0x000000ff0a00720c */ /* 0x000fe40003f05270 */
[----:B------:R-:W-:-:S02]  /*1c40*/  ISETP.NE.AND P1, PT, R11, RZ, PT ;  /* 0x000000ff0b00720c */ /* 0x000fc40003f25270 */
[----:B------:R-:W-:Y:S02]  /*1c50*/  ISETP.NE.AND P2, PT, R28, RZ, PT ;  /* 0x000000ff1c00720c */ /* 0x000fe40003f45270 */
[----:B------:R-:W-:Y:S02]  /*1c60*/  @!P3 LEA R10, R57, UR4, 0x2 ;  /* 0x00000004390abc11 */ /* 0x000fe4000f8e10ff */
[----:B------:R-:W-:Y:S02]  /*1c70*/  @!P4 LEA R54, R54, UR4, 0x2 ;  /* 0x000000043636cc11 */ /* 0x000fe4000f8e10ff */
[----:B------:R-:W-:Y:S02]  /*1c80*/  @!P5 LEA R51, R51, UR4, 0x2 ;  /* 0x000000043333dc11 */ /* 0x000fe4000f8e10ff */
[----:B------:R-:W-:Y:S02]  /*1c90*/  @!P6 LEA R47, R47, UR4, 0x2 ;  /* 0x000000042f2fec11 */ /* 0x000fe4000f8e10ff */
[----:B------:R-:W-:Y:S01]  /*1ca0*/  @!P0 LEA R11, R42, UR4, 0x2 ;  /* 0x000000042a0b8c11 */ /* 0x000fe2000f8e10ff */
[----:B-----5:R-:W-:Y:S01]  /*1cb0*/  @!P3 STS [R10], R55 ;  /* 0x000000370a00b388 */ /* 0x020fe20000000800 */
[----:B------:R-:W-:-:S02]  /*1cc0*/  ISETP.NE.AND P3, PT, R29, RZ, PT ;  /* 0x000000ff1d00720c */ /* 0x000fc40003f65270 */
[----:B------:R-:W-:Y:S01]  /*1cd0*/  @!P1 LEA R29, R36, UR4, 0x2 ;  /* 0x00000004241d9c11 */ /* 0x000fe2000f8e10ff */
[----:B------:R-:W-:Y:S01]  /*1ce0*/  @!P4 STS [R54], R53 ;  /* 0x000000353600c388 */ /* 0x000fe20000000800 */
[----:B------:R-:W-:Y:S02]  /*1cf0*/  @!P2 LEA R37, R37, UR4, 0x2 ;  /* 0x000000042525ac11 */ /* 0x000fe4000f8e10ff */
[----:B------:R-:W-:Y:S01]  /*1d00*/  ISETP.NE.AND P4, PT, R30, RZ, PT ;  /* 0x000000ff1e00720c */ /* 0x000fe20003f85270 */
[----:B------:R-:W-:Y:S01]  /*1d10*/  @!P5 STS [R51], R48 ;  /* 0x000000303300d388 */ /* 0x000fe20000000800 */
[----:B------:R-:W-:-:S03]  /*1d20*/  ISETP.NE.AND P5, PT, R31, RZ, PT ;  /* 0x000000ff1f00720c */ /* 0x000fc60003fa5270 */
[----:B------:R-:W-:Y:S01]  /*1d30*/  @!P6 STS [R47], R50 ;  /* 0x000000322f00e388 */ /* 0x000fe20000000800 */
[----:B------:R-:W-:Y:S02]  /*1d40*/  ISETP.NE.AND P6, PT, R32, RZ, PT ;  /* 0x000000ff2000720c */ /* 0x000fe40003fc5270 */
[----:B------:R-:W-:Y:S01]  /*1d50*/  @!P3 LEA R38, R38, UR4, 0x2 ;  /* 0x000000042626bc11 */ /* 0x000fe2000f8e10ff */
[----:B------:R-:W-:Y:S01]  /*1d60*/  @!P0 STS [R11], R46 ;  /* 0x0000002e0b008388 */ /* 0x000fe20000000800 */
[----:B------:R-:W-:-:S03]  /*1d70*/  ISETP.NE.AND P0, PT, R33, RZ, PT ;  /* 0x000000ff2100720c */ /* 0x000fc60003f05270 */
[----:B------:R1:W-:Y:S01]  /*1d80*/  @!P1 STS [R29], R0 ;  /* 0x000000001d009388 */ /* 0x0003e20000000800 */
[----:B------:R-:W-:Y:S02]  /*1d90*/  ISETP.NE.AND P1, PT, R34, RZ, PT ;  /* 0x000000ff2200720c */ /* 0x000fe40003f25270 */
[----:B------:R-:W-:Y:S01]  /*1da0*/  @!P4 LEA R39, R39, UR4, 0x2 ;  /* 0x000000042727cc11 */ /* 0x000fe2000f8e10ff */
[----:B------:R2:W-:Y:S01]  /*1db0*/  @!P2 STS [R37], R2 ;  /* 0x000000022500a388 */ /* 0x0005e20000000800 */
[----:B------:R-:W-:Y:S02]  /*1dc0*/  ISETP.NE.AND P2, PT, R35, RZ, PT ;  /* 0x000000ff2300720c */ /* 0x000fe40003f45270 */
[----:B------:R-:W-:Y:S01]  /*1dd0*/  @!P5 LEA R40, R40, UR4, 0x2 ;  /* 0x000000042828dc11 */ /* 0x000fe2000f8e10ff */
[----:B------:R3:W-:Y:S01]  /*1de0*/  @!P3 STS [R38], R3 ;  /* 0x000000032600b388 */ /* 0x0007e20000000800 */
[----:B------:R-:W-:Y:S02]  /*1df0*/  @!P6 LEA R41, R41, UR4, 0x2 ;  /* 0x000000042929ec11 */ /* 0x000fe4000f8e10ff */
[----:B-1----:R-:W-:Y:S01]  /*1e00*/  @!P0 LEA R0, R43, UR4, 0x2 ;  /* 0x000000042b008c11 */ /* 0x002fe2000f8e10ff */
[----:B------:R3:W-:Y:S01]  /*1e10*/  @!P4 STS [R39], R4 ;  /* 0x000000042700c388 */ /* 0x0007e20000000800 */
[----:B------:R-:W-:-:S02]  /*1e20*/  ISETP.GE.U32.AND P3, PT, R60, R59, PT ;  /* 0x0000003b3c00720c */ /* 0x000fc40003f66070 */
[----:B------:R-:W-:Y:S01]  /*1e30*/  @!P1 LEA R11, R44, UR4, 0x2 ;  /* 0x000000042c0b9c11 */ /* 0x000fe2000f8e10ff */
[----:B------:R3:W-:Y:S02]  /*1e40*/  @!P5 STS [R40], R5 ;  /* 0x000000052800d388 */ /* 0x0007e40000000800 */
[----:B--2---:R-:W-:Y:S02]  /*1e50*/  @!P2 LEA R2, R45, UR4, 0x2 ;  /* 0x000000042d02ac11 */ /* 0x004fe4000f8e10ff */
[----:B------:R3:W-:Y:S04]  /*1e60*/  @!P6 STS [R41], R6 ;  /* 0x000000062900e388 */ /* 0x0007e80000000800 */
[----:B------:R3:W-:Y:S04]  /*1e70*/  @!P0 STS [R0], R7 ;  /* 0x0000000700008388 */ /* 0x0007e80000000800 */
[----:B------:R3:W-:Y:S04]  /*1e80*/  @!P1 STS [R11], R8 ;  /* 0x000000080b009388 */ /* 0x0007e80000000800 */
[----:B------:R3:W-:Y:S01]  /*1e90*/  @!P2 STS [R2], R9 ;  /* 0x000000090200a388 */ /* 0x0007e20000000800 */
[----:B------:R-:W-:Y:S06]  /*1ea0*/  BAR.SYNC.DEFER_BLOCKING 0x0 ;  /* 0x0000000000007b1d */ /* 0x000fec0000010000 */
[----:B------:R-:W-:Y:S05]  /*1eb0*/  @P3 EXIT ;  /* 0x000000000000394d */ /* 0x000fea0003800000 */
[----:B------:R-:W-:Y:S01]  /*1ec0*/  IADD3 R13, PT, PT, R15, R13, R14 ;  /* 0x0000000d0f0d7210 */ /* 0x000fe20007ffe00e */
[----:B------:R-:W1:Y:S01]  /*1ed0*/  LDCU.64 UR10, c[0x0][0x390] ;  /* 0x00007200ff0a77ac */ /* 0x000e620008000a00 */
[----:B---3--:R-:W-:Y:S01]  /*1ee0*/  LOP3.LUT R0, RZ, R60, RZ, 0x33, !PT ;  /* 0x0000003cff007212 */ /* 0x008fe200078e33ff */
[----:B------:R-:W-:Y:S01]  /*1ef0*/  BSSY.RECONVERGENT B0, `(.L_x_45) ;  /* 0x0000022000007945 */ /* 0x000fe20003800200 */
[----:B------:R-:W-:-:S04]  /*1f00*/  IADD3 R13, PT, PT, R17, R13, R16 ;  /* 0x0000000d110d7210 */ /* 0x000fc80007ffe010 */
[----:B------:R-:W-:-:S04]  /*1f10*/  IADD3 R13, PT, PT, R19, R13, R18 ;  /* 0x0000000d130d7210 */ /* 0x000fc80007ffe012 */
[----:B------:R-:W-:-:S04]  /*1f20*/  IADD3 R13, PT, PT, R21, R13, R20 ;  /* 0x0000000d150d7210 */ /* 0x000fc80007ffe014 */
[----:B------:R-:W-:-:S04]  /*1f30*/  IADD3 R13, PT, PT, R23, R13, R22 ;  /* 0x0000000d170d7210 */ /* 0x000fc80007ffe016 */
[----:B------:R-:W-:-:S04]  /*1f40*/  IADD3 R13, PT, PT, R25, R13, R24 ;  /* 0x0000000d190d7210 */ /* 0x000fc80007ffe018 */
[----:B------:R-:W-:-:S04]  /*1f50*/  IADD3 R13, PT, PT, R27, R13, R26 ;  /* 0x0000000d1b0d7210 */ /* 0x000fc80007ffe01a */
[----:B------:R-:W-:-:S04]  /*1f60*/  IADD3 R13, PT, PT, R0, R13, R12 ;  /* 0x0000000d000d7210 */ /* 0x000fc80007ffe00c */
[----:B------:R-:W-:-:S04]  /*1f70*/  LOP3.LUT R0, R13, 0x600, RZ, 0xc0, !PT ;  /* 0x000006000d007812 */ /* 0x000fc800078ec0ff */
[----:B------:R-:W-:-:S13]  /*1f80*/  ISETP.NE.AND P0, PT, R0, 0x600, PT ;  /* 0x000006000000780c */ /* 0x000fda0003f05270 */
[----:B-1----:R-:W-:Y:S05]  /*1f90*/  @!P0 BRA `(.L_x_46) ;  /* 0x00000000005c8947 */ /* 0x002fea0003800000 */
[----:B------:R-:W-:Y:S01]  /*1fa0*/  LEA.HI R0, R13, 0x1, RZ, 0x17 ;  /* 0x000000010d007811 */ /* 0x000fe200078fb8ff */
[----:B------:R-:W-:Y:S01]  /*1fb0*/  BSSY.RECONVERGENT B1, `(.L_x_46) ;  /* 0x0000015000017945 */ /* 0x000fe20003800200 */
[----:B------:R-:W-:Y:S01]  /*1fc0*/  ISETP.NE.AND P2, PT, RZ, UR6, PT ;  /* 0x00000006ff007c0c */ /* 0x000fe2000bf45270 */
[----:B------:R-:W-:Y:S01]  /*1fd0*/  IMAD.MOV.U32 R9, RZ, RZ, RZ ;  /* 0x000000ffff097224 */ /* 0x000fe200078e00ff */
[----:B------:R-:W-:Y:S02]  /*1fe0*/  LOP3.LUT R0, R0, 0x3, RZ, 0xc0, !PT ;  /* 0x0000000300007812 */ /* 0x000fe400078ec0ff */
[----:B------:R-:W-:-:S03]  /*1ff0*/  LEA R6, R60, UR4, 0x2 ;  /* 0x000000043c067c11 */ /* 0x000fc6000f8e10ff */
[----:B------:R-:W-:-:S07]  /*2000*/  IMAD.MOV R0, RZ, RZ, -R0 ;  /* 0x000000ffff007224 */ /* 0x000fce00078e0a00 */
.L_x_47:
[----:B-1----:R-:W1:Y:S01]  /*2010*/  @!P2 LDC.64 R4, c[0x0][0x3d0] ;  /* 0x0000f400ff04ab82 */ /* 0x002e620000000a00 */
[----:B------:R-:W-:Y:S01]  /*2020*/  CS2R R2, SRZ ;  /* 0x0000000000027805 */ /* 0x000fe2000001ff00 */
[----:B------:R2:W3:Y:S05]  /*2030*/  LDS R7, [R6] ;  /* 0x0000000006077984 */ /* 0x0004ea0000000800 */
[----:B-1----:R-:W4:Y:S01]  /*2040*/  @!P2 LDG.E.64 R2, desc[UR8][R4.64] ;  /* 0x000000080402a981 */ /* 0x002f22000c1e1b00 */
[----:B------:R-:W-:Y:S02]  /*2050*/  VIADD R0, R0, 0x1 ;  /* 0x0000000100007836 */ /* 0x000fe40000000000 */
[----:B--2---:R-:W-:Y:S01]  /*2060*/  VIADD R6, R6, 0x800 ;  /* 0x0000080006067836 */ /* 0x004fe20000000000 */
[----:B----4-:R-:W-:-:S02]  /*2070*/  IADD3 R8, P0, PT, R60, R2, RZ ;  /* 0x000000023c087210 */ /* 0x010fc40007f1e0ff */
[----:B------:R-:W-:-:S03]  /*2080*/  IADD3 R60, P1, PT, R60, 0x200, RZ ;  /* 0x000002003c3c7810 */ /* 0x000fc60007f3e0ff */
[----:B------:R-:W-:Y:S01]  /*2090*/  IMAD.X R3, R9, 0x1, R3, P0 ;  /* 0x0000000109037824 */ /* 0x000fe200000e0603 */
[----:B------:R-:W-:Y:S01]  /*20a0*/  LEA R2, P0, R8, UR10, 0x2 ;  /* 0x0000000a08027c11 */ /* 0x000fe2000f8010ff */
[----:B------:R-:W-:-:S03]  /*20b0*/  IMAD.X R9, RZ, RZ, R9, P1 ;  /* 0x000000ffff097224 */ /* 0x000fc600008e0609 */
[----:B------:R-:W-:Y:S02]  /*20c0*/  LEA.HI.X R3, R8, UR11, R3, 0x2, P0 ;  /* 0x0000000b08037c11 */ /* 0x000fe400080f1403 */
[----:B------:R-:W-:-:S03]  /*20d0*/  ISETP.NE.AND P0, PT, R0, RZ, PT ;  /* 0x000000ff0000720c */ /* 0x000fc60003f05270 */
[----:B---3--:R1:W-:Y:S10]  /*20e0*/  STG.E desc[UR8][R2.64], R7 ;  /* 0x0000000702007986 */ /* 0x0083f4000c101908 */
[----:B------:R-:W-:Y:S05]  /*20f0*/  @P0 BRA `(.L_x_47) ;  /* 0xfffffffc00c40947 */ /* 0x000fea000383ffff */
[----:B------:R-:W-:Y:S05]  /*2100*/  BSYNC.RECONVERGENT B1 ;  /* 0x0000000000017941 */ /* 0x000fea0003800200 */
.L_x_46:
[----:B------:R-:W-:Y:S05]  /*2110*/  BSYNC.RECONVERGENT B0 ;  /* 0x0000000000007941 */ /* 0x000fea0003800200 */
.L_x_45:
[----:B------:R-:W-:-:S13]  /*2120*/  ISETP.GE.U32.AND P0, PT, R13, 0x600, PT ;  /* 0x000006000d00780c */ /* 0x000fda0003f06070 */
[----:B------:R-:W-:Y:S05]  /*2130*/  @!P0 EXIT ;  /* 0x000000000000894d */ /* 0x000fea0003800000 */
[----:B------:R-:W2:Y:S01]  /*2140*/  S2UR UR5, SR_CgaCtaId ;  /* 0x00000000000579c3 */ /* 0x000ea20000008800 */
[----:B------:R-:W-:Y:S01]  /*2150*/  UMOV UR4, 0x400 ;  /* 0x0000040000047882 */ /* 0x000fe20000000000 */
[----:B------:R-:W-:Y:S01]  /*2160*/  UISETP.NE.AND UP0, UPT, UR6, URZ, UPT ;  /* 0x000000ff0600728c */ /* 0x000fe2000bf05270 */
[----:B------:R-:W-:Y:S02]  /*2170*/  IMAD.MOV.U32 R19, RZ, RZ, RZ ;  /* 0x000000ffff137224 */ /* 0x000fe400078e00ff */
[----:B------:R-:W-:-:S03]  /*2180*/  IMAD.MOV.U32 R21, RZ, RZ, RZ ;  /* 0x000000ffff157224 */ /* 0x000fc600078e00ff */
[----:B-1----:R-:W1:Y:S01]  /*2190*/  LDC.64 R2, c[0x0][0x390] ;  /* 0x0000e400ff027b82 */ /* 0x002e620000000a00 */
[----:B------:R-:W-:Y:S01]  /*21a0*/  PLOP3.LUT P0, PT, PT, PT, UP0, 0x80, 0x8 ;  /* 0x000000000008781c */ /* 0x000fe20003f0f008 */
[----:B------:R-:W-:Y:S02]  /*21b0*/  UISETP.NE.AND UP0, UPT, UR6, URZ, UPT ;  /* 0x000000ff0600728c */ /* 0x000fe4000bf05270 */
[----:B--2---:R-:W-:-:S06]  /*21c0*/  ULEA UR4, UR5, UR4, 0x18 ;  /* 0x0000000405047291 */ /* 0x004fcc000f8ec0ff */
[C---:B------:R-:W-:Y:S01]  /*21d0*/  LEA R0, R60.reuse, UR4, 0x2 ;  /* 0x000000043c007c11 */ /* 0x040fe2000f8e10ff */
[----:B-1----:R-:W-:-:S04]  /*21e0*/  IMAD.WIDE.U32 R2, R60, 0x4, R2 ;  /* 0x000000043c027825 */ /* 0x002fc800078e0002 */
[----:B------:R-:W-:-:S07]  /*21f0*/  VIADD R0, R0, 0x1000 ;  /* 0x0000100000007836 */ /* 0x000fce0000000000 */
.L_x_48:
[----:B--2---:R-:W1:Y:S01]  /*2200*/  @!P0 LDC.64 R8, c[0x0][0x3d0] ;  /* 0x0000f400ff088b82 */ /* 0x004e620000000a00 */
[----:B------:R-:W-:Y:S01]  /*2210*/  CS2R R4, SRZ ;  /* 0x0000000000047805 */ /* 0x000fe2000001ff00 */
[----:B------:R-:W2:Y:S04]  /*2220*/  LDS R15, [R0+-0x1000] ;  /* 0xfff00000000f7984 */ /* 0x000ea80000000800 */
[----:B------:R-:W3:Y:S04]  /*2230*/  LDS R17, [R0+-0x800] ;  /* 0xfff8000000117984 */ /* 0x000ee80000000800 */
[----:B-1----:R-:W4:Y:S01]  /*2240*/  @!P0 LDG.E.64 R4, desc[UR8][R8.64] ;  /* 0x0000000808048981 */ /* 0x002f22000c1e1b00 */
[----:B------:R-:W-:-:S13]  /*2250*/  PLOP3.LUT P0, PT, PT, PT, UP0, 0x80, 0x8 ;  /* 0x000000000008781c */ /* 0x000fda0003f0f008 */
[----:B------:R-:W1:Y:S01]  /*2260*/  @!P0 LDC.64 R10, c[0x0][0x3d0] ;  /* 0x0000f400ff0a8b82 */ /* 0x000e620000000a00 */
[----:B----4-:R-:W-:-:S04]  /*2270*/  LEA R7, P1, R4, R19, 0x2 ;  /* 0x0000001304077211 */ /* 0x010fc800078210ff */
[----:B------:R-:W-:Y:S02]  /*2280*/  LEA.HI.X R5, R4, R21, R5, 0x2, P1 ;  /* 0x0000001504057211 */ /* 0x000fe400008f1405 */
[----:B------:R-:W-:-:S05]  /*2290*/  IADD3 R6, P1, PT, R2, R7, RZ ;  /* 0x0000000702067210 */ /* 0x000fca0007f3e0ff */
[----:B------:R-:W-:Y:S01]  /*22a0*/  IMAD.X R7, R3, 0x1, R5, P1 ;  /* 0x0000000103077824 */ /* 0x000fe200008e0605 */
[----:B------:R-:W-:-:S04]  /*22b0*/  CS2R R4, SRZ ;  /* 0x0000000000047805 */ /* 0x000fc8000001ff00 */
[----:B--2---:R2:W-:Y:S04]  /*22c0*/  STG.E desc[UR8][R6.64], R15 ;  /* 0x0000000f06007986 */ /* 0x0045e8000c101908 */
[----:B-1----:R-:W4:Y:S01]  /*22d0*/  @!P0 LDG.E.64 R4, desc[UR8][R10.64] ;  /* 0x000000080a048981 */ /* 0x002f22000c1e1b00 */
[----:B------:R-:W1:Y:S03]  /*22e0*/  @!P0 LDC.64 R12, c[0x0][0x3d0] ;  /* 0x0000f400ff0c8b82 */ /* 0x000e660000000a00 */
[----:B------:R-:W5:Y:S01]  /*22f0*/  LDS R15, [R0] ;  /* 0x00000000000f7984 */ /* 0x000f620000000800 */
[----:B----4-:R-:W-:-:S04]  /*2300*/  LEA R9, P1, R4, R19, 0x2 ;  /* 0x0000001304097211 */ /* 0x010fc800078210ff */
[----:B------:R-:W-:Y:S02]  /*2310*/  LEA.HI.X R5, R4, R21, R5, 0x2, P1 ;  /* 0x0000001504057211 */ /* 0x000fe400008f1405 */
[----:B------:R-:W-:-:S05]  /*2320*/  IADD3 R8, P1, PT, R2, R9, RZ ;  /* 0x0000000902087210 */ /* 0x000fca0007f3e0ff */
[----:B------:R-:W-:Y:S01]  /*2330*/  IMAD.X R9, R3, 0x1, R5, P1 ;  /* 0x0000000103097824 */ /* 0x000fe200008e0605 */
[----:B------:R-:W-:-:S04]  /*2340*/  CS2R R4, SRZ ;  /* 0x0000000000047805 */ /* 0x000fc8000001ff00 */
[----:B---3--:R-:W-:Y:S04]  /*2350*/  STG.E desc[UR8][R8.64+0x800], R17 ;  /* 0x0008001108007986 */ /* 0x008fe8000c101908 */
[----:B-1----:R-:W2:Y:S01]  /*2360*/  @!P0 LDG.E.64 R4, desc[UR8][R12.64] ;  /* 0x000000080c048981 */ /* 0x002ea2000c1e1b00 */
[----:B------:R-:W1:Y:S03]  /*2370*/  @!P0 LDC.64 R10, c[0x0][0x3d0] ;  /* 0x0000f400ff0a8b82 */ /* 0x000e660000000a00 */
[----:B------:R3:W4:Y:S01]  /*2380*/  LDS R9, [R0+0x800] ;  /* 0x0008000000097984 */ /* 0x0007220000000800 */
[----:B--2---:R-:W-:-:S04]  /*2390*/  LEA R7, P1, R4, R19, 0x2 ;  /* 0x0000001304077211 */ /* 0x004fc800078210ff */
[----:B------:R-:W-:Y:S02]  /*23a0*/  LEA.HI.X R5, R4, R21, R5, 0x2, P1 ;  /* 0x0000001504057211 */ /* 0x000fe400008f1405 */
[----:B------:R-:W-:-:S05]  /*23b0*/  IADD3 R6, P1, PT, R2, R7, RZ ;  /* 0x0000000702067210 */ /* 0x000fca0007f3e0ff */
[----:B------:R-:W-:Y:S01]  /*23c0*/  IMAD.X R7, R3, 0x1, R5, P1 ;  /* 0x0000000103077824 */ /* 0x000fe200008e0605 */
[----:B------:R-:W-:-:S04]  /*23d0*/  CS2R R4, SRZ ;  /* 0x0000000000047805 */ /* 0x000fc8000001ff00 */
[----:B-----5:R2:W-:Y:S04]  /*23e0*/  STG.E desc[UR8][R6.64+0x1000], R15 ;  /* 0x0010000f06007986 */ /* 0x0205e8000c101908 */
[----:B-1----:R-:W5:Y:S01]  /*23f0*/  @!P0 LDG.E.64 R4, desc[UR8][R10.64] ;  /* 0x000000080a048981 */ /* 0x002f62000c1e1b00 */
[----:B------:R-:W-:Y:S02]  /*2400*/  VIADD R60, R60, 0x800 ;  /* 0x000008003c3c7836 */ /* 0x000fe40000000000 */
[----:B---3--:R-:W-:Y:S01]  /*2410*/  VIADD R0, R0, 0x2000 ;  /* 0x0000200000007836 */ /* 0x008fe20000000000 */
[----:B-----5:R-:W-:Y:S02]  /*2420*/  LEA R13, P1, R4, R19, 0x2 ;  /* 0x00000013040d7211 */ /* 0x020fe400078210ff */
[----:B------:R-:W-:-:S02]  /*2430*/  IADD3 R19, P2, PT, R19, 0x2000, RZ ;  /* 0x0000200013137810 */ /* 0x000fc40007f5e0ff */
[----:B------:R-:W-:Y:S02]  /*2440*/  LEA.HI.X R5, R4, R21, R5, 0x2, P1 ;  /* 0x0000001504057211 */ /* 0x000fe400008f1405 */
[----:B------:R-:W-:Y:S01]  /*2450*/  IADD3 R4, P1, PT, R2, R13, RZ ;  /* 0x0000000d02047210 */ /* 0x000fe20007f3e0ff */
[----:B------:R-:W-:-:S04]  /*2460*/  IMAD.X R21, RZ, RZ, R21, P2 ;  /* 0x000000ffff157224 */ /* 0x000fc800010e0615 */
[----:B------:R-:W-:Y:S01]  /*2470*/  IMAD.X R5, R3, 0x1, R5, P1 ;  /* 0x0000000103057824 */ /* 0x000fe200008e0605 */
[----:B------:R-:W-:-:S04]  /*2480*/  ISETP.GE.AND P1, PT, R60, R59, PT ;  /* 0x0000003b3c00720c */ /* 0x000fc80003f26270 */
[----:B----4-:R2:W-:Y:S09]  /*2490*/  STG.E desc[UR8][R4.64+0x1800], R9 ;  /* 0x0018000904007986 */ /* 0x0105f2000c101908 */
[----:B------:R-:W-:Y:S05]  /*24a0*/  @!P1 BRA `(.L_x_48) ;  /* 0xfffffffc00549947 */ /* 0x000fea000383ffff */
[----:B------:R-:W-:Y:S05]  /*24b0*/  EXIT ;  /* 0x000000000000794d */ /* 0x000fea0003800000 */
.L_x_1:
[----:B------:R-:W0:Y:S01]  /*24c0*/  S2R R45, SR_TID.X ;  /* 0x00000000002d7919 */ /* 0x000e220000002100 */
[----:B------:R-:W1:Y:S01]  /*24d0*/  LDC.64 R2, c[0x0][0x3c8] ;  /* 0x0000f200ff027b82 */ /* 0x000e620000000a00 */
[----:B------:R-:W2:Y:S01]  /*24e0*/  LDCU.U8 UR4, c[0x0][0x3b8] ;  /* 0x00007700ff0477ac */ /* 0x000ea20008000000 */
[----:B------:R-:W3:Y:S01]  /*24f0*/  LDCU.64 UR10, c[0x0][0x380] ;  /* 0x00007000ff0a77ac */ /* 0x000ee20008000a00 */
[----:B------:R-:W4:Y:S01]  /*2500*/  LDCU.64 UR12, c[0x0][0x388] ;  /* 0x00007100ff0c77ac */ /* 0x000f220008000a00 */
[----:B--2---:R-:W-:Y:S01]  /*2510*/  ISETP.NE.AND P0, PT, RZ, UR4, PT ;  /* 0x00000004ff007c0c */ /* 0x004fe2000bf05270 */
[----:B------:R-:W-:-:S03]  /*2520*/  USHF.R.S32.HI UR4, URZ, 0x1f, UR7 ;  /* 0x0000001fff047899 */ /* 0x000fc60008011407 */
[----:B-1----:R-:W-:Y:S02]  /*2530*/  SEL R2, R2, RZ, !P0 ;  /* 0x000000ff02027207 */ /* 0x002fe40004000000 */
[----:B------:R-:W-:Y:S01]  /*2540*/  SEL R0, R3, RZ, !P0 ;  /* 0x000000ff03007207 */ /* 0x000fe20004000000 */
[----:B0-----:R-:W-:-:S05]  /*2550*/  IMAD R5, R45, 0xe, RZ ;  /* 0x0000000e2d057824 */ /* 0x001fca00078e02ff */
[----:B------:R-:W-:-:S04]  /*2560*/  IADD3 R5, P1, P2, R5, UR7, R2 ;  /* 0x0000000705057c10 */ /* 0x000fc8000fa3e002 */
[----:B------:R-:W-:Y:S02]  /*2570*/  IADD3.X R0, PT, PT, RZ, UR4, R0, P1, P2 ;  /* 0x00000004ff007c10 */ /* 0x000fe40008fe4400 */
[C---:B---3--:R-:W-:Y:S02]  /*2580*/  LEA R4, P0, R5.reuse, UR10, 0x2 ;  /* 0x0000000a05047c11 */ /* 0x048fe4000f8010ff */
[C---:B----4-:R-:W-:Y:S02]  /*2590*/  IADD3 R2, P1, PT, R5.reuse, UR12, RZ ;  /* 0x0000000c05027c10 */ /* 0x050fe4000ff3e0ff */
[----:B------:R-:W-:Y:S02]  /*25a0*/  LEA.HI.X R5, R5, UR11, R0, 0x2, P0 ;  /* 0x0000000b05057c11 */ /* 0x000fe400080f1400 */
        /* <DEDUP_REMOVED lines=29> */
[----:B------:R1:W4:Y:S01]  /*2780*/  LDG.E.U8 R9, desc[UR8][R2.64+0xd] ;  /* 0x00000d0802097981 */ /* 0x000322000c1e1100 */
[----:B0-----:R-:W-:Y:S01]  /*2790*/  IMAD.MOV.U32 R4, RZ, RZ, 0x2 ;  /* 0x00000002ff047424 */ /* 0x001fe200078e00ff */
[----:B------:R-:W0:Y:S01]  /*27a0*/  S2UR UR5, SR_CgaCtaId ;  /* 0x00000000000579c3 */ /* 0x000e220000008800 */
[----:B------:R-:W-:Y:S01]  /*27b0*/  UMOV UR4, 0x400 ;  /* 0x0000040000047882 */ /* 0x000fe20000000000 */
[----:B------:R-:W1:Y:S01]  /*27c0*/  S2R R58, SR_LANEID ;  /* 0x00000000003a7919 */ /* 0x000e620000000000 */
[----:B------:R-:W-:Y:S01]  /*27d0*/  SHF.R.U32.HI R47, RZ, 0x5, R45 ;  /* 0x00000005ff2f7819 */ /* 0x000fe2000001162d */
[----:B0-----:R-:W-:-:S04]  /*27e0*/  ULEA UR4, UR5, UR4, 0x18 ;  /* 0x0000000405047291 */ /* 0x001fc8000f8ec0ff */
[----:B------:R-:W-:Y:S01]  /*27f0*/  BAR.SYNC.DEFER_BLOCKING 0x0 ;  /* 0x0000000000007b1d */ /* 0x000fe20000010000 */
[----:B--2---:R-:W-:Y:S02]  /*2800*/  ISETP.NE.AND P0, PT, R34, RZ, PT ;  /* 0x000000ff2200720c */ /* 0x004fe40003f05270 */
[----:B---3--:R-:W-:Y:S02]  /*2810*/  ISETP.NE.AND P1, PT, R33, RZ, PT ;  /* 0x000000ff2100720c */ /* 0x008fe40003f25270 */
[----:B------:R-:W-:Y:S02]  /*2820*/  SEL R0, RZ, 0x1, P0 ;  /* 0x00000001ff007807 */ /* 0x000fe40000000000 */
[----:B----4-:R-:W-:-:S07]  /*2830*/  ISETP.NE.AND P2, PT, R32, RZ, PT ;  /* 0x000000ff2000720c */ /* 0x010fce0003f45270 */
[----:B------:R-:W-:Y:S01]  /*2840*/  @P0 IMAD.MOV R4, RZ, RZ, 0x1 ;  /* 0x00000001ff040424 */ /* 0x000fe200078e02ff */
[----:B------:R-:W-:Y:S01]  /*2850*/  ISETP.NE.AND P0, PT, R31, RZ, PT ;  /* 0x000000ff1f00720c */ /* 0x000fe20003f05270 */
[----:B------:R-:W-:Y:S01]  /*2860*/  @P1 IMAD.MOV R4, RZ, RZ, R0 ;  /* 0x000000ffff041224 */ /* 0x000fe200078e0200 */
[----:B------:R-:W-:-:S03]  /*2870*/  ISETP.NE.AND P1, PT, R30, RZ, PT ;  /* 0x000000ff1e00720c */ /* 0x000fc60003f25270 */
[----:B------:R-:W-:Y:S02]  /*2880*/  VIADD R0, R4, 0x1 ;  /* 0x0000000104007836 */ /* 0x000fe40000000000 */
[----:B------:R-:W-:Y:S01]  /*2890*/  @P2 IMAD.MOV R0, RZ, RZ, R4 ;  /* 0x000000ffff002224 */ /* 0x000fe200078e0204 */
[----:B-1----:R-:W-:-:S03]  /*28a0*/  ISETP.NE.AND P2, PT, R58, RZ, PT ;  /* 0x000000ff3a00720c */ /* 0x002fc60003f45270 */
[----:B------:R-:W-:Y:S02]  /*28b0*/  VIADD R2, R0, 0x1 ;  /* 0x0000000100027836 */ /* 0x000fe40000000000 */
[----:B------:R-:W-:Y:S01]  /*28c0*/  @P0 IMAD.MOV R2, RZ, RZ, R0 ;  /* 0x000000ffff020224 */ /* 0x000fe200078e0200 */
[----:B------:R-:W-:-:S03]  /*28d0*/  ISETP.NE.AND P0, PT, R29, RZ, PT ;  /* 0x000000ff1d00720c */ /* 0x000fc60003f05270 */
[----:B------:R-:W-:Y:S02]  /*28e0*/  VIADD R8, R2, 0x1 ;  /* 0x0000000102087836 */ /* 0x000fe40000000000 */
[----:B------:R-:W-:Y:S01]  /*28f0*/  @P1 IMAD.MOV R8, RZ, RZ, R2 ;  /* 0x000000ffff081224 */ /* 0x000fe200078e0202 */
[----:B------:R-:W-:-:S03]  /*2900*/  ISETP.NE.AND P1, PT, R28, RZ, PT ;  /* 0x000000ff1c00720c */ /* 0x000fc60003f25270 */
[----:B------:R-:W-:-:S04]  /*2910*/  VIADD R7, R8, 0x1 ;  /* 0x0000000108077836 */ /* 0x000fc80000000000 */
        /* <DEDUP_REMOVED lines=22> */
[----:B------:R-:W-:-:S03]  /*2a80*/  ISETP.NE.AND P1, PT, R58, 0x1f, PT ;  /* 0x0000001f3a00780c */ /* 0x000fc60003f25270 */
[----:B------:R-:W-:-:S04]  /*2a90*/  VIADD R46, R12, 0x1 ;  /* 0x000000010c2e7836 */ /* 0x000fc80000000000 */
[----:B------:R-:W-:-:S05]  /*2aa0*/  @P0 IMAD.MOV R46, RZ, RZ, R12 ;  /* 0x000000ffff2e0224 */ /* 0x000fca00078e020c */
[----:B------:R-:W0:Y:S01]  /*2ab0*/  SHFL.UP P0, R13, R46, 0x1, RZ ;  /* 0x042000002e0d7989 */ /* 0x000e2200000000ff */
[----:B------:R-:W-:Y:S01]  /*2ac0*/  @!P1 LEA R48, R47, UR4, 0x2 ;  /* 0x000000042f309c11 */ /* 0x000fe2000f8e10ff */
[----:B0-----:R-:W-:-:S05]  /*2ad0*/  @P0 IMAD.IADD R13, R13, 0x1, R46 ;  /* 0x000000010d0d0824 */ /* 0x001fca00078e022e */
[----:B------:R-:W0:Y:S02]  /*2ae0*/  SHFL.UP P0, R12, R13, 0x2, RZ ;  /* 0x044000000d0c7989 */ /* 0x000e2400000000ff */
[----:B0-----:R-:W-:-:S05]  /*2af0*/  @P0 IMAD.IADD R12, R13, 0x1, R12 ;  /* 0x000000010d0c0824 */ /* 0x001fca00078e020c */
[----:B------:R-:W0:Y:S02]  /*2b00*/  SHFL.UP P0, R15, R12, 0x4, RZ ;  /* 0x048000000c0f7989 */ /* 0x000e2400000000ff */
[----:B0-----:R-:W-:-:S05]  /*2b10*/  @P0 IMAD.IADD R15, R12, 0x1, R15 ;  /* 0x000000010c0f0824 */ /* 0x001fca00078e020f */
[----:B------:R-:W0:Y:S02]  /*2b20*/  SHFL.UP P0, R14, R15, 0x8, RZ ;  /* 0x050000000f0e7989 */ /* 0x000e2400000000ff */
[----:B0-----:R-:W-:-:S05]  /*2b30*/  @P0 IMAD.IADD R14, R15, 0x1, R14 ;  /* 0x000000010f0e0824 */ /* 0x001fca00078e020e */
[----:B------:R-:W0:Y:S02]  /*2b40*/  SHFL.UP P0, R49, R14, 0x10, RZ ;  /* 0x060000000e317989 */ /* 0x000e2400000000ff */
[----:B0-----:R-:W-:Y:S01]  /*2b50*/  @P0 IMAD.IADD R49, R14, 0x1, R49 ;  /* 0x000000010e310824 */ /* 0x001fe200078e0231 */
[----:B------:R-:W-:-:S03]  /*2b60*/  ISETP.NE.AND P0, PT, R47, 0x2, PT ;  /* 0x000000022f00780c */ /* 0x000fc60003f05270 */
[----:B------:R-:W-:Y:S01]  /*2b70*/  IMAD.IADD R46, R49, 0x1, -R46 ;  /* 0x00000001312e7824 */ /* 0x000fe200078e0a2e */
[----:B------:R-:W-:Y:S01]  /*2b80*/  @!P1 STS [R48], R49 ;  /* 0x0000003130009388 */ /* 0x000fe20000000800 */
[----:B------:R-:W-:Y:S01]  /*2b90*/  BAR.SYNC.DEFER_BLOCKING 0x0 ;  /* 0x0000000000007b1d */ /* 0x000fe20000010000 */
[----:B------:R-:W-:-:S05]  /*2ba0*/  ISETP.NE.AND P1, PT, R47, 0xd, PT ;  /* 0x0000000d2f00780c */ /* 0x000fca0003f25270 */
[----:B------:R-:W0:Y:S04]  /*2bb0*/  LDS.128 R20, [UR4] ;  /* 0x00000004ff147984 */ /* 0x000e280008000c00 */
[----:B------:R-:W1:Y:S04]  /*2bc0*/  LDS.128 R12, [UR4+0x10] ;  /* 0x00001004ff0c7984 */ /* 0x000e680008000c00 */
[----:B------:R-:W2:Y:S01]  /*2bd0*/  LDS.128 R16, [UR4+0x20] ;  /* 0x00002004ff107984 */ /* 0x000ea20008000c00 */
[----:B0-----:R-:W-:-:S04]  /*2be0*/  IMAD.IADD R21, R20, 0x1, R21 ;  /* 0x0000000114157824 */ /* 0x001fc800078e0215 */
[----:B------:R-:W-:Y:S01]  /*2bf0*/  IMAD.IADD R22, R22, 0x1, R21 ;  /* 0x0000000116167824 */ /* 0x000fe200078e0215 */
[----:B------:R-:W-:Y:S02]  /*2c00*/  SEL R20, R21, R20, !P0 ;  /* 0x0000001415147207 */ /* 0x000fe40004000000 */
[----:B------:R-:W-:Y:S01]  /*2c10*/  ISETP.NE.AND P0, PT, R47, 0x3, PT ;  /* 0x000000032f00780c */ /* 0x000fe20003f05270 */
[----:B------:R-:W-:-:S03]  /*2c20*/  IMAD.IADD R23, R23, 0x1, R22 ;  /* 0x0000000117177824 */ /* 0x000fc600078e0216 */
[----:B------:R-:W-:Y:S01]  /*2c30*/  SEL R20, R22, R20, !P0 ;  /* 0x0000001416147207 */ /* 0x000fe20004000000 */
[----:B-1----:R-:W-:Y:S01]  /*2c40*/  IMAD.IADD R12, R23, 0x1, R12 ;  /* 0x00000001170c7824 */ /* 0x002fe200078e020c */
[----:B------:R-:W-:-:S03]  /*2c50*/  ISETP.NE.AND P0, PT, R47, 0x4, PT ;  /* 0x000000042f00780c */ /* 0x000fc60003f05270 */
[----:B------:R-:W-:Y:S01]  /*2c60*/  IMAD.IADD R13, R13, 0x1, R12 ;  /* 0x000000010d0d7824 */ /* 0x000fe200078e020c */
[----:B------:R-:W-:Y:S02]  /*2c70*/  SEL R20, R23, R20, !P0 ;  /* 0x0000001417147207 */ /* 0x000fe40004000000 */
[----:B------:R-:W-:Y:S01]  /*2c80*/  ISETP.NE.AND P0, PT, R47, 0x5, PT ;  /* 0x000000052f00780c */ /* 0x000fe20003f05270 */
[----:B------:R-:W-:-:S03]  /*2c90*/  IMAD.IADD R14, R14, 0x1, R13 ;  /* 0x000000010e0e7824 */ /* 0x000fc600078e020d */
[----:B------:R-:W-:Y:S01]  /*2ca0*/  SEL R48, R12, R20, !P0 ;  /* 0x000000140c307207 */ /* 0x000fe20004000000 */
[----:B------:R-:W-:Y:S01]  /*2cb0*/  IMAD.IADD R15, R15, 0x1, R14 ;  /* 0x000000010f0f7824 */ /* 0x000fe200078e020e */
[----:B------:R-:W0:Y:S01]  /*2cc0*/  LDS.128 R20, [UR4+0x30] ;  /* 0x00003004ff147984 */ /* 0x000e220008000c00 */
[----:B------:R-:W-:Y:S02]  /*2cd0*/  ISETP.NE.AND P0, PT, R47, 0x6, PT ;  /* 0x000000062f00780c */ /* 0x000fe40003f05270 */
[----:B--2---:R-:W-:Y:S02]  /*2ce0*/  IMAD.IADD R16, R15, 0x1, R16 ;  /* 0x000000010f107824 */ /* 0x004fe400078e0210 */
[----:B------:R-:W-:Y:S02]  /*2cf0*/  SEL R48, R13, R48, !P0 ;  /* 0x000000300d307207 */ /* 0x000fe40004000000 */
[----:B------:R-:W-:Y:S01]  /*2d00*/  ISETP.NE.AND P0, PT, R47, 0x7, PT ;  /* 0x000000072f00780c */ /* 0x000fe20003f05270 */
[----:B------:R-:W-:Y:S01]  /*2d10*/  IMAD.IADD R17, R17, 0x1, R16 ;  /* 0x0000000111117824 */ /* 0x000fe200078e0210 */
[----:B------:R-:W-:-:S02]  /*2d20*/  SEL R13, R46, RZ, P2 ;  /* 0x000000ff2e0d7207 */ /* 0x000fc40001000000 */
[----:B------:R-:W-:Y:S01]  /*2d30*/  SEL R48, R14, R48, !P0 ;  /* 0x000000300e307207 */ /* 0x000fe20004000000 */
[----:B------:R-:W-:Y:S01]  /*2d40*/  IMAD.IADD R18, R18, 0x1, R17 ;  /* 0x0000000112127824 */ /* 0x000fe200078e0211 */
[----:B------:R-:W-:-:S03]  /*2d50*/  ISETP.NE.AND P0, PT, R47, 0x8, PT ;  /* 0x000000082f00780c */ /* 0x000fc60003f05270 */
[----:B------:R-:W-:Y:S01]  /*2d60*/  IMAD.IADD R19, R19, 0x1, R18 ;  /* 0x0000000113137824 */ /* 0x000fe200078e0212 */
[----:B------:R-:W-:Y:S02]  /*2d70*/  SEL R48, R15, R48, !P0 ;  /* 0x000000300f307207 */ /* 0x000fe40004000000 */
[----:B------:R-:W-:-:S04]  /*2d80*/  ISETP.NE.AND P0, PT, R47, 0x9, PT ;  /* 0x000000092f00780c */ /* 0x000fc80003f05270 */
[----:B------:R-:W-:Y:S02]  /*2d90*/  SEL R48, R16, R48, !P0 ;  /* 0x0000003010307207 */ /* 0x000fe40004000000 */
[----:B------:R-:W-:-:S04]  /*2da0*/  ISETP.NE.AND P0, PT, R47, 0xa, PT ;  /* 0x0000000a2f00780c */ /* 0x000fc80003f05270 */
[----:B------:R-:W-:Y:S02]  /*2db0*/  SEL R48, R17, R48, !P0 ;  /* 0x0000003011307207 */ /* 0x000fe40004000000 */
[----:B------:R-:W-:-:S04]  /*2dc0*/  ISETP.NE.AND P0, PT, R47, 0xb, PT ;  /* 0x0000000b2f00780c */ /* 0x000fc80003f05270 */
[----:B------:R-:W-:Y:S02]  /*2dd0*/  SEL R48, R18, R48, !P0 ;  /* 0x0000003012307207 */ /* 0x000fe40004000000 */
[----:B------:R-:W-:Y:S01]  /*2de0*/  ISETP.NE.AND P0, PT, R47, 0xc, PT ;  /* 0x0000000c2f00780c */ /* 0x000fe20003f05270 */
[----:B0-----:R-:W-:-:S03]  /*2df0*/  IMAD.IADD R20, R19, 0x1, R20 ;  /* 0x0000000113147824 */ /* 0x001fc600078e0214 */
[----:B------:R-:W-:Y:S02]  /*2e00*/  SEL R48, R19, R48, !P0 ;  /* 0x0000003013307207 */ /* 0x000fe40004000000 */
[----:B------:R-:W-:Y:S01]  /*2e10*/  ISETP.NE.AND P0, PT, R47, 0xe, PT ;  /* 0x0000000e2f00780c */ /* 0x000fe20003f05270 */
[----:B------:R-:W-:Y:S01]  /*2e20*/  IMAD.IADD R21, R21, 0x1, R20 ;  /* 0x0000000115157824 */ /* 0x000fe200078e0214 */
[----:B------:R-:W-:Y:S01]  /*2e30*/  SEL R48, R20, R48, !P1 ;  /* 0x0000003014307207 */ /* 0x000fe20004800000 */
[----:B------:R-:W-:Y:S01]  /*2e40*/  IMAD.MOV.U32 R20, RZ, RZ, R45 ;  /* 0x000000ffff147224 */ /* 0x000fe200078e002d */
[----:B------:R-:W-:Y:S01]  /*2e50*/  ISETP.NE.AND P1, PT, R47, 0xf, PT ;  /* 0x0000000f2f00780c */ /* 0x000fe20003f25270 */
[----:B------:R-:W-:Y:S01]  /*2e60*/  IMAD.IADD R22, R22, 0x1, R21 ;  /* 0x0000000116167824 */ /* 0x000fe200078e0215 */
[----:B------:R-:W-:Y:S02]  /*2e70*/  SEL R48, R21, R48, !P0 ;  /* 0x0000003015307207 */ /* 0x000fe40004000000 */
[----:B------:R-:W-:Y:S01]  /*2e80*/  ISETP.GE.U32.AND P0, PT, R20, 0x20, PT ;  /* 0x000000201400780c */ /* 0x000fe20003f06070 */
[----:B------:R-:W-:Y:S01]  /*2e90*/  IMAD.IADD R23, R23, 0x1, R22 ;  /* 0x0000000117177824 */ /* 0x000fe200078e0216 */
[----:B------:R-:W-:-:S02]  /*2ea0*/  SEL R48, R22, R48, !P1 ;  /* 0x0000003016307207 */ /* 0x000fc40004800000 */
[----:B------:R-:W-:-:S03]  /*2eb0*/  ISETP.GT.U32.AND P1, PT, R20, 0x1f, PT ;  /* 0x0000001f1400780c */ /* 0x000fc60003f24070 */
[----:B------:R-:W-:-:S05]  /*2ec0*/  IMAD.IADD R13, R48, 0x1, R13 ;  /* 0x00000001300d7824 */ /* 0x000fca00078e020d */
[----:B------:R-:W-:-:S05]  /*2ed0*/  SEL R57, R46, R13, !P0 ;  /* 0x0000000d2e397207 */ /* 0x000fca0004000000 */
[----:B------:R-:W-:Y:S05]  /*2ee0*/  @P1 BRA `(.L_x_49) ;  /* 0x0000000800b41947 */ /* 0x000fea0003800000 */
[----:B------:R-:W0:Y:S01]  /*2ef0*/  LDC.64 R12, c[0x0][0x3a0] ;  /* 0x0000e800ff0c7b82 */ /* 0x000e220000000a00 */
[----:B------:R-:W-:Y:S02]  /*2f00*/  ISETP.NE.AND P0, PT, R20, RZ, PT ;  /* 0x000000ff1400720c */ /* 0x000fe40003f05270 */
[----:B------:R-:W-:-:S05]  /*2f10*/  LOP3.LUT R21, RZ, R20, RZ, 0x33, !PT ;  /* 0x00000014ff157212 */ /* 0x000fca00078e33ff */
[----:B------:R-:W-:-:S06]  /*2f20*/  IMAD.IADD R21, R38, 0x1, R21 ;  /* 0x0000000126157824 */ /* 0x000fcc00078e0215 */
[----:B------:R-:W-:Y:S01]  /*2f30*/  @!P0 IMAD.MOV.U32 R22, RZ, RZ, 0x64 ;  /* 0x00000064ff168424 */ /* 0x000fe200078e00ff */
[----:B------:R1:W-:Y:S01]  /*2f40*/  @!P0 STS [UR4+0x6c], R23 ;  /* 0x00006c17ff008988 */ /* 0x0003e20008000804 */
[----:B0-----:R-:W-:-:S04]  /*2f50*/  IMAD.WIDE R14, R38, 0x8, R12 ;  /* 0x00000008260e7825 */ /* 0x001fc800078e020c */
[----:B------:R-:W-:Y:S01]  /*2f60*/  IMAD.WIDE R12, R21, 0x8, R12 ;  /* 0x00000008150c7825 */ /* 0x000fe200078e020c */
[----:B------:R1:W-:Y:S01]  /*2f70*/  @!P0 ST.E.64.STRONG.GPU desc[UR8][R14.64+0x100], R22 ;  /* 0x000100160e008985 */ /* 0x0003e2000c10fb08 */
[----:B------:R-:W-:Y:S05]  /*2f80*/  NANOSLEEP 0x2a3 ;  /* 0x000002a30000795d */ /* 0x000fea0003800000 */
[----:B------:R-:W2:Y:S01]  /*2f90*/  LD.E.64.STRONG.GPU R16, desc[UR8][R12.64+0x100] ;  /* 0x000100080c107980 */ /* 0x000ea2000c10fb00 */
[----:B------:R-:W-:Y:S01]  /*2fa0*/  UMOV UR5, 0xffffffff ;  /* 0xffffffff00057882 */ /* 0x000fe20000000000 */
[----:B--2---:R-:W-:Y:S02]  /*2fb0*/  ISETP.NE.AND P0, PT, R16, 0x63, PT ;  /* 0x000000631000780c */ /* 0x004fe40003f05270 */
[----:B-1----:R-:W-:Y:S11]  /*2fc0*/  BRA.DIV UR5, `(.L_x_50) ;  /* 0x0000007a05b47947 */ /* 0x002ff6000b800000 */
[----:B------:R-:W-:-:S13]  /*2fd0*/  VOTE.ANY P0, !P0 ;  /* 0x0000000000ff7806 */ /* 0x000fda0004000100 */
.L_x_220:
[----:B------:R-:W-:Y:S05]  /*2fe0*/  @!P0 BRA `(.L_x_51) ;  /* 0x0000000000748947 */ /* 0x000fea0003800000 */
[----:B------:R-:W-:-:S07]  /*2ff0*/  IMAD.MOV.U32 R19, RZ, RZ, 0x1a6 ;  /* 0x000001a6ff137424 */ /* 0x000fce00078e00ff */
.L_x_53:
[----:B------:R-:W-:Y:S02]  /*3000*/  VIADD R45, R19, 0x1 ;  /* 0x00000001132d7836 */ /* 0x000fe40000000000 */
[----:B------:R-:W-:Y:S02]  /*3010*/  IMAD R38, R38, 0x41a7, RZ ;  /* 0x000041a726267824 */ /* 0x000fe400078e02ff */
[----:B------:R-:W0:Y:S01]  /*3020*/  I2F.U32.RP R18, R45 ;  /* 0x0000002d00127306 */ /* 0x000e220000209000 */
[----:B------:R-:W-:Y:S01]  /*3030*/  IMAD.MOV R47, RZ, RZ, -R45 ;  /* 0x000000ffff2f7224 */ /* 0x000fe200078e0a2d */
[----:B------:R-:W-:Y:S02]  /*3040*/  ISETP.NE.U32.AND P1, PT, R45, RZ, PT ;  /* 0x000000ff2d00720c */ /* 0x000fe40003f25070 */
[----:B------:R-:W-:-:S04]  /*3050*/  LOP3.LUT R38, R38, 0x7fffffff, RZ, 0xc0, !PT ;  /* 0x7fffffff26267812 */ /* 0x000fc800078ec0ff */
[----:B0-----:R-:W0:Y:S02]  /*3060*/  MUFU.RCP R18, R18 ;  /* 0x0000001200127308 */ /* 0x001e240000001000 */
[----:B0-----:R-:W-:-:S06]  /*3070*/  VIADD R16, R18, 0xffffffe ;  /* 0x0ffffffe12107836 */ /* 0x001fcc0000000000 */
[----:B------:R0:W1:Y:S02]  /*3080*/  F2I.FTZ.U32.TRUNC.NTZ R17, R16 ;  /* 0x0000001000117305 */ /* 0x000064000021f000 */
[----:B0-----:R-:W-:Y:S02]  /*3090*/  IMAD.MOV.U32 R16, RZ, RZ, RZ ;  /* 0x000000ffff107224 */ /* 0x001fe400078e00ff */
[----:B-1----:R-:W-:-:S04]  /*30a0*/  IMAD R47, R47, R17, RZ ;  /* 0x000000112f2f7224 */ /* 0x002fc800078e02ff */
[----:B------:R-:W-:-:S06]  /*30b0*/  IMAD.HI.U32 R17, R17, R47, R16 ;  /* 0x0000002f11117227 */ /* 0x000fcc00078e0010 */
[----:B------:R-:W-:-:S04]  /*30c0*/  IMAD.HI.U32 R17, R17, R38, RZ ;  /* 0x0000002611117227 */ /* 0x000fc800078e00ff */
[----:B------:R-:W-:-:S04]  /*30d0*/  IMAD.MOV R17, RZ, RZ, -R17 ;  /* 0x000000ffff117224 */ /* 0x000fc800078e0a11 */
[----:B------:R-:W-:-:S05]  /*30e0*/  IMAD R18, R45, R17, R38 ;  /* 0x000000112d127224 */ /* 0x000fca00078e0226 */
[----:B------:R-:W-:-:S13]  /*30f0*/  ISETP.GE.U32.AND P0, PT, R18, R45, PT ;  /* 0x0000002d1200720c */ /* 0x000fda0003f06070 */
[----:B------:R-:W-:-:S05]  /*3100*/  @P0 IMAD.IADD R18, R18, 0x1, -R45 ;  /* 0x0000000112120824 */ /* 0x000fca00078e0a2d */
[----:B------:R-:W-:-:S13]  /*3110*/  ISETP.GE.U32.AND P0, PT, R18, R45, PT ;  /* 0x0000002d1200720c */ /* 0x000fda0003f06070 */
[----:B------:R-:W-:Y:S01]  /*3120*/  @P0 IMAD.IADD R18, R18, 0x1, -R45 ;  /* 0x0000000112120824 */ /* 0x000fe200078e0a2d */
[----:B------:R-:W-:-:S04]  /*3130*/  @!P1 LOP3.LUT R18, RZ, R45, RZ, 0x33, !PT ;  /* 0x0000002dff129212 */ /* 0x000fc800078e33ff */
[----:B------:R-:W-:Y:S05]  /*3140*/  NANOSLEEP R18 ;  /* 0x000000120000735d */ /* 0x000fea0003800000 */
[----:B------:R-:W2:Y:S01]  /*3150*/  LD.E.64.STRONG.GPU R16, desc[UR8][R12.64+0x100] ;  /* 0x000100080c107980 */ /* 0x000ea2000c10fb00 */
[----:B------:R-:W-:Y:S01]  /*3160*/  UMOV UR5, 0xffffffff ;  /* 0xffffffff00057882 */ /* 0x000fe20000000000 */
[----:B------:R-:W-:Y:S02]  /*3170*/  SHF.R.U32.HI R19, RZ, 0x1, R19 ;  /* 0x00000001ff137819 */ /* 0x000fe40000011613 */
[----:B--2---:R-:W-:Y:S01]  /*3180*/  ISETP.NE.AND P0, PT, R16, 0x63, PT ;  /* 0x000000631000780c */ /* 0x004fe20003f05270 */
[----:B------:R-:W-:-:S12]  /*3190*/  BRA.DIV UR5, `(.L_x_52) ;  /* 0x0000007a05607947 */ /* 0x000fd8000b800000 */
[----:B------:R-:W-:-:S13]  /*31a0*/  VOTE.ANY P0, !P0 ;  /* 0x0000000000ff7806 */ /* 0x000fda0004000100 */
.L_x_223:
[----:B------:R-:W-:Y:S05]  /*31b0*/  @P0 BRA `(.L_x_53) ;  /* 0xfffffffc00900947 */ /* 0x000fea000383ffff */
.L_x_51:
[----:B------:R-:W-:Y:S01]  /*31c0*/  UMOV UR5, 0xffffffff ;  /* 0xffffffff00057882 */ /* 0x000fe20000000000 */
[----:B------:R-:W-:Y:S02]  /*31d0*/  ISETP.NE.AND P0, PT, R16, 0x65, PT ;  /* 0x000000651000780c */ /* 0x000fe40003f05270 */
[----:B------:R-:W-:Y:S11]  /*31e0*/  BRA.DIV UR5, `(.L_x_54) ;  /* 0x0000007a056c7947 */ /* 0x000ff6000b800000 */
[----:B------:R-:W0:Y:S01]  /*31f0*/  S2R R59, SR_GEMASK ;  /* 0x00000000003b7919 */ /* 0x000e220000003c00 */
[----:B------:R-:W-:Y:S01]  /*3200*/  VOTE.ANY R18, PT, !P0 ;  /* 0x0000000000127806 */ /* 0x000fe200040e0100 */
[C---:B------:R-:W-:Y:S02]  /*3210*/  VIADD R46, R58.reuse, 0x2 ;  /* 0x000000023a2e7836 */ /* 0x040fe40000000000 */
[C---:B------:R-:W-:Y:S02]  /*3220*/  VIADD R45, R58.reuse, 0x4 ;  /* 0x000000043a2d7836 */ /* 0x040fe40000000000 */
[----:B------:R-:W-:Y:S01]  /*3230*/  VIADD R22, R58, 0x8 ;  /* 0x000000083a167836 */ /* 0x000fe20000000000 */
[----:B0-----:R-:W-:-:S05]  /*3240*/  LOP3.LUT R18, R18, 0x80000000, R59, 0xec, !PT ;  /* 0x8000000012127812 */ /* 0x001fca00078eec3b */
[----:B------:R-:W-:-:S05]  /*3250*/  VIADD R13, R18, 0xffffffff ;  /* 0xffffffff120d7836 */ /* 0x000fca0000000000 */
[----:B------:R-:W-:-:S04]  /*3260*/  LOP3.LUT R13, R18, R13, RZ, 0xc, !PT ;  /* 0x0000000d120d7212 */ /* 0x000fc800078e0cff */
[----:B------:R-:W0:Y:S02]  /*3270*/  POPC R60, R13 ;  /* 0x0000000d003c7309 */ /* 0x000e240000000000 */
[----:B0-----:R-:W0:Y:S01]  /*3280*/  SHFL.DOWN PT, R19, R17, 0x1, R60 ;  /* 0x0820000011137989 */ /* 0x001e2200000e003c */
[----:B------:R-:W-:-:S04]  /*3290*/  ISETP.GE.AND P0, PT, R58, R60, PT ;  /* 0x0000003c3a00720c */ /* 0x000fc80003f06270 */
[----:B0-----:R-:W-:Y:S02]  /*32a0*/  SEL R12, R19, RZ, !P0 ;  /* 0x000000ff130c7207 */ /* 0x001fe40004000000 */
[----:B------:R-:W-:-:S03]  /*32b0*/  ISETP.GT.AND P0, PT, R46, R60, PT ;  /* 0x0000003c2e00720c */ /* 0x000fc60003f04270 */
[----:B------:R-:W-:-:S05]  /*32c0*/  IMAD.IADD R47, R12, 0x1, R17 ;  /* 0x000000010c2f7824 */ /* 0x000fca00078e0211 */
[----:B------:R-:W0:Y:S02]  /*32d0*/  SHFL.DOWN PT, R19, R47, 0x2, R60 ;  /* 0x084000002f137989 */ /* 0x000e2400000e003c */
[----:B0-----:R-:W-:Y:S02]  /*32e0*/  SEL R12, R19, RZ, !P0 ;  /* 0x000000ff130c7207 */ /* 0x001fe40004000000 */
[----:B------:R-:W-:-:S03]  /*32f0*/  ISETP.GT.AND P0, PT, R45, R60, PT ;  /* 0x0000003c2d00720c */ /* 0x000fc60003f04270 */
[----:B------:R-:W-:Y:S02]  /*3300*/  IMAD.IADD R49, R47, 0x1, R12 ;  /* 0x000000012f317824 */ /* 0x000fe400078e020c */
[----:B------:R-:W-:-:S03]  /*3310*/  VIADD R47, R58, 0x10 ;  /* 0x000000103a2f7836 */ /* 0x000fc60000000000 */
[----:B------:R-:W0:Y:S02]  /*3320*/  SHFL.DOWN PT, R19, R49, 0x4, R60 ;  /* 0x0880000031137989 */ /* 0x000e2400000e003c */
[-C--:B------:R-:W-:Y:S02]  /*3330*/  ISETP.GT.AND P1, PT, R47, R60.reuse, PT ;  /* 0x0000003c2f00720c */ /* 0x080fe40003f24270 */
[----:B0-----:R-:W-:Y:S02]  /*3340*/  SEL R12, R19, RZ, !P0 ;  /* 0x000000ff130c7207 */ /* 0x001fe40004000000 */
[----:B------:R-:W-:-:S03]  /*3350*/  ISETP.GT.AND P0, PT, R22, R60, PT ;  /* 0x0000003c1600720c */ /* 0x000fc60003f04270 */
[----:B------:R-:W-:-:S05]  /*3360*/  IMAD.IADD R61, R49, 0x1, R12 ;  /* 0x00000001313d7824 */ /* 0x000fca00078e020c */
[----:B------:R-:W0:Y:S02]  /*3370*/  SHFL.DOWN PT, R19, R61, 0x8, R60 ;  /* 0x090000003d137989 */ /* 0x000e2400000e003c */
[----:B0-----:R-:W-:Y:S02]  /*3380*/  SEL R12, R19, RZ, !P0 ;  /* 0x000000ff130c7207 */ /* 0x001fe40004000000 */
[----:B------:R-:W-:-:S03]  /*3390*/  ISETP.NE.AND P0, PT, R16, 0x65, PT ;  /* 0x000000651000780c */ /* 0x000fc60003f05270 */
[----:B------:R-:W-:Y:S02]  /*33a0*/  IMAD.IADD R51, R61, 0x1, R12 ;  /* 0x000000013d337824 */ /* 0x000fe400078e020c */
[----:B------:R-:W0:Y:S03]  /*33b0*/  LDC.64 R12, c[0x0][0x3a0] ;  /* 0x0000e800ff0c7b82 */ /* 0x000e260000000a00 */
[----:B------:R-:W1:Y:S05]  /*33c0*/  SHFL.DOWN PT, R19, R51, 0x10, R60 ;  /* 0x0a00000033137989 */ /* 0x000e6a00000e003c */
[----:B------:R-:W-:-:S02]  /*33d0*/  VOTE.ALL P0, P0 ;  /* 0x0000000000ff7806 */ /* 0x000fc40000000000 */
[----:B0-----:R-:W-:Y:S02]  /*33e0*/  IADD3 R49, P2, PT, R12, 0x100, RZ ;  /* 0x000001000c317810 */ /* 0x001fe40007f5e0ff */
[----:B-1----:R-:W-:-:S03]  /*33f0*/  SEL R48, R19, RZ, !P1 ;  /* 0x000000ff13307207 */ /* 0x002fc60004800000 */
[----:B------:R-:W-:Y:S02]  /*3400*/  IMAD.X R50, RZ, RZ, R13, P2 ;  /* 0x000000ffff327224 */ /* 0x000fe400010e060d */
[----:B------:R-:W-:-:S07]  /*3410*/  IMAD.IADD R48, R51, 0x1, R48 ;  /* 0x0000000133307824 */ /* 0x000fce00078e0230 */
.L_x_232:
[----:B------:R-:W-:Y:S05]  /*3420*/  @!P0 BRA `(.L_x_55) ;  /* 0x0000000400248947 */ /* 0x000fea0003800000 */
[----:B------:R-:W-:-:S07]  /*3430*/  IMAD.MOV.U32 R51, RZ, RZ, 0x1a6 ;  /* 0x000001a6ff337424 */ /* 0x000fce00078e00ff */
.L_x_61:
[----:B------:R-:W-:Y:S02]  /*3440*/  IMAD.MOV.U32 R12, RZ, RZ, R49 ;  /* 0x000000ffff0c7224 */ /* 0x000fe400078e0031 */
[----:B------:R-:W-:Y:S02]  /*3450*/  IMAD.MOV.U32 R13, RZ, RZ, R50 ;  /* 0x000000ffff0d7224 */ /* 0x000fe400078e0032 */
[----:B------:R-:W-:-:S05]  /*3460*/  IMAD.WIDE R12, R21, 0x8, R12 ;  /* 0x00000008150c7825 */ /* 0x000fca00078e020c */
[----:B------:R-:W2:Y:S01]  /*3470*/  LD.E.64.STRONG.GPU R16, desc[UR8][R12.64+-0x100] ;  /* 0xffff00080c107980 */ /* 0x000ea2000c10fb00 */
[----:B------:R-:W-:Y:S05]  /*3480*/  YIELD ;  /* 0x0000000000007946 */ /* 0x000fea0003800000 */
[----:B------:R-:W-:Y:S01]  /*3490*/  UMOV UR5, 0xffffffff ;  /* 0xffffffff00057882 */ /* 0x000fe20000000000 */
[----:B------:R-:W-:Y:S02]  /*34a0*/  SHF.R.U32.HI R51, RZ, 0x1, R51 ;  /* 0x00000001ff337819 */ /* 0x000fe40000011633 */
[----:B--2---:R-:W-:Y:S01]  /*34b0*/  ISETP.NE.AND P0, PT, R16, 0x63, PT ;  /* 0x000000631000780c */ /* 0x004fe20003f05270 */
[----:B------:R-:W-:-:S12]  /*34c0*/  BRA.DIV UR5, `(.L_x_56) ;  /* 0x0000007a05b87947 */ /* 0x000fd8000b800000 */
[----:B------:R-:W-:-:S13]  /*34d0*/  VOTE.ANY P0, !P0 ;  /* 0x0000000000ff7806 */ /* 0x000fda0004000100 */
.L_x_235:
[----:B------:R-:W-:Y:S05]  /*34e0*/  @!P0 BRA `(.L_x_57) ;  /* 0x0000000000748947 */ /* 0x000fea0003800000 */
[----:B------:R-:W-:-:S07]  /*34f0*/  IMAD.MOV.U32 R19, RZ, RZ, R51 ;  /* 0x000000ffff137224 */ /* 0x000fce00078e0033 */
.L_x_59:
        /* <DEDUP_REMOVED lines=27> */
.L_x_238:
[----:B------:R-:W-:Y:S05]  /*36b0*/  @P0 BRA `(.L_x_59) ;  /* 0xfffffffc00900947 */ /* 0x000fea000383ffff */
.L_x_57:
[----:B------:R-:W-:Y:S01]  /*36c0*/  UMOV UR5, 0xffffffff ;  /* 0xffffffff00057882 */ /* 0x000fe20000000000 */
[----:B------:R-:W-:Y:S02]  /*36d0*/  ISETP.NE.AND P0, PT, R16, 0x65, PT ;  /* 0x000000651000780c */ /* 0x000fe40003f05270 */
[----:B------:R-:W-:Y:S11]  /*36e0*/  BRA.DIV UR5, `(.L_x_60) ;  /* 0x0000007a05707947 */ /* 0x000ff6000b800000 */
[----:B------:R-:W-:Y:S01]  /*36f0*/  VOTE.ANY R18, PT, !P0 ;  /* 0x0000000000127806 */ /* 0x000fe200040e0100 */
[----:B------:R-:W-:-:S03]  /*3700*/  VIADD R21, R21, 0xffffffe0 ;  /* 0xffffffe015157836 */ /* 0x000fc60000000000 */
[----:B------:R-:W-:-:S05]  /*3710*/  LOP3.LUT R18, R18, 0x80000000, R59, 0xec, !PT ;  /* 0x8000000012127812 */ /* 0x000fca00078eec3b */
[----:B------:R-:W-:-:S05]  /*3720*/  VIADD R13, R18, 0xffffffff ;  /* 0xffffffff120d7836 */ /* 0x000fca0000000000 */
[----:B------:R-:W-:-:S04]  /*3730*/  LOP3.LUT R13, R18, R13, RZ, 0xc, !PT ;  /* 0x0000000d120d7212 */ /* 0x000fc800078e0cff */
[----:B------:R-:W0:Y:S02]  /*3740*/  POPC R12, R13 ;  /* 0x0000000d000c7309 */ /* 0x000e240000000000 */
[----:B0-----:R-:W0:Y:S01]  /*3750*/  SHFL.DOWN PT, R19, R17, 0x1, R12 ;  /* 0x0820000011137989 */ /* 0x001e2200000e000c */
[-C--:B------:R-:W-:Y:S02]  /*3760*/  ISETP.GE.AND P0, PT, R58, R12.reuse, PT ;  /* 0x0000000c3a00720c */ /* 0x080fe40003f06270 */
[-C--:B------:R-:W-:Y:S02]  /*3770*/  ISETP.GT.AND P1, PT, R47, R12.reuse, PT ;  /* 0x0000000c2f00720c */ /* 0x080fe40003f24270 */
[----:B0-----:R-:W-:Y:S02]  /*3780*/  SEL R18, R19, RZ, !P0 ;  /* 0x000000ff13127207 */ /* 0x001fe40004000000 */
[----:B------:R-:W-:-:S03]  /*3790*/  ISETP.GT.AND P0, PT, R46, R12, PT ;  /* 0x0000000c2e00720c */ /* 0x000fc60003f04270 */
[----:B------:R-:W-:-:S05]  /*37a0*/  IMAD.IADD R61, R18, 0x1, R17 ;  /* 0x00000001123d7824 */ /* 0x000fca00078e0211 */
[----:B------:R-:W0:Y:S02]  /*37b0*/  SHFL.DOWN PT, R19, R61, 0x2, R12 ;  /* 0x084000003d137989 */ /* 0x000e2400000e000c */
        /* <DEDUP_REMOVED lines=9> */
[----:B------:R-:W-:-:S03]  /*3850*/  ISETP.NE.AND P0, PT, R16, 0x65, PT ;  /* 0x000000651000780c */ /* 0x000fc60003f05270 */
[----:B------:R-:W-:-:S05]  /*3860*/  IMAD.IADD R61, R17, 0x1, R18 ;  /* 0x00000001113d7824 */ /* 0x000fca00078e0212 */
[----:B------:R-:W0:Y:S05]  /*3870*/  SHFL.DOWN PT, R19, R61, 0x10, R12 ;  /* 0x0a0000003d137989 */ /* 0x000e2a00000e000c */
[----:B------:R-:W-:Y:S02]  /*3880*/  VOTE.ALL P0, P0 ;  /* 0x0000000000ff7806 */ /* 0x000fe40000000000 */
[----:B0-----:R-:W-:-:S04]  /*3890*/  SEL R19, R19, RZ, !P1 ;  /* 0x000000ff13137207 */ /* 0x001fc80004800000 */
[----:B------:R-:W-:-:S07]  /*38a0*/  IADD3 R48, PT, PT, R61, R19, R48 ;  /* 0x000000133d307210 */ /* 0x000fce0007ffe030 */
.L_x_247:
[----:B------:R-:W-:Y:S05]  /*38b0*/  @P0 BRA `(.L_x_61) ;  /* 0xfffffff800e00947 */ /* 0x000fea000383ffff */
.L_x_55:
[----:B------:R-:W-:Y:S02]  /*38c0*/  ISETP.NE.AND P1, PT, R20, RZ, PT ;  /* 0x000000ff1400720c */ /* 0x000fe40003f25270 */
[----:B------:R-:W-:-:S11]  /*38d0*/  ISETP.NE.AND P0, PT, R58, RZ, PT ;  /* 0x000000ff3a00720c */ /* 0x000fd60003f05270 */
[----:B------:R-:W0:Y:S01]  /*38e0*/  @!P1 S2R R13, SR_CgaCtaId ;  /* 0x00000000000d9919 */ /* 0x000e220000008800 */
[----:B------:R-:W-:Y:S01]  /*38f0*/  @!P1 MOV R12, 0x400 ;  /* 0x00000400000c9802 */ /* 0x000fe20000000f00 */
[----:B------:R-:W-:Y:S01]  /*3900*/  @!P1 IMAD.IADD R23, R23, 0x1, R48 ;  /* 0x0000000117179824 */ /* 0x000fe200078e0230 */
[----:B------:R-:W-:Y:S01]  /*3910*/  @!P0 MOV R16, 0x400 ;  /* 0x0000040000108802 */ /* 0x000fe20000000f00 */
[----:B------:R-:W1:Y:S01]  /*3920*/  @!P0 S2R R17, SR_CgaCtaId ;  /* 0x0000000000118919 */ /* 0x000e620000008800 */
[----:B------:R-:W-:-:S05]  /*3930*/  @!P1 IMAD.MOV.U32 R22, RZ, RZ, 0x65 ;  /* 0x00000065ff169424 */ /* 0x000fca00078e00ff */
[----:B------:R2:W-:Y:S01]  /*3940*/  @!P1 ST.E.64.STRONG.GPU desc[UR8][R14.64+0x100], R22 ;  /* 0x000100160e009985 */ /* 0x0005e2000c10fb08 */
[----:B0-----:R-:W-:Y:S01]  /*3950*/  @!P1 LEA R12, R13, R12, 0x18 ;  /* 0x0000000c0d0c9211 */ /* 0x001fe200078ec0ff */
[----:B------:R-:W-:Y:S02]  /*3960*/  IMAD.MOV.U32 R13, RZ, RZ, R57 ;  /* 0x000000ffff0d7224 */ /* 0x000fe400078e0039 */
[----:B------:R-:W-:Y:S01]  /*3970*/  @!P0 IMAD.MOV.U32 R13, RZ, RZ, R48 ;  /* 0x000000ffff0d8224 */ /* 0x000fe200078e0030 */
[----:B-1----:R-:W-:Y:S01]  /*3980*/  @!P0 LEA R17, R17, R16, 0x18 ;  /* 0x0000001011118211 */ /* 0x002fe200078ec0ff */
[----:B------:R2:W-:Y:S04]  /*3990*/  @!P1 STS [R12+0x68], R23 ;  /* 0x000068170c009388 */ /* 0x0005e80000000800 */
[----:B------:R2:W-:Y:S04]  /*39a0*/  @!P1 STS [R12+0x64], R48 ;  /* 0x000064300c009388 */ /* 0x0005e80000000800 */
[----:B------:R2:W-:Y:S02]  /*39b0*/  @!P0 STS [R17+0x50], R48 ;  /* 0x0000503011008388 */ /* 0x0005e40000000800 */
.L_x_49:
[----:B------:R-:W-:Y:S05]  /*39c0*/  WARPSYNC.ALL ;  /* 0x0000000000007948 */ /* 0x000fea0003800000 */
[----:B------:R-:W0:Y:S08]  /*39d0*/  S2UR UR5, SR_CgaCtaId ;  /* 0x00000000000579c3 */ /* 0x000e300000008800 */
[----:B------:R-:W-:Y:S01]  /*39e0*/  BAR.SYNC.DEFER_BLOCKING 0x0 ;  /* 0x0000000000007b1d */ /* 0x000fe20000010000 */
[----:B------:R-:W-:-:S02]  /*39f0*/  ISETP.NE.AND P2, PT, R33, RZ, PT ;  /* 0x000000ff2100720c */ /* 0x000fc40003f45270 */
[----:B------:R-:W-:Y:S02]  /*3a00*/  ISETP.NE.AND P1, PT, R34, RZ, PT ;  /* 0x000000ff2200720c */ /* 0x000fe40003f25270 */
[----:B------:R-:W-:Y:S01]  /*3a10*/  ISETP.NE.AND P0, PT, R20, RZ, PT ;  /* 0x000000ff1400720c */ /* 0x000fe20003f05270 */
[----:B------:R-:W-:Y:S01]  /*3a20*/  UMOV UR4, 0x400 ;  /* 0x0000040000047882 */ /* 0x000fe20000000000 */
[----:B------:R-:W-:Y:S02]  /*3a30*/  SEL R18, RZ, 0x1, P1 ;  /* 0x00000001ff127807 */ /* 0x000fe40000800000 */
[----:B------:R-:W-:Y:S02]  /*3a40*/  ISETP.NE.AND P3, PT, R32, RZ, PT ;  /* 0x000000ff2000720c */ /* 0x000fe40003f65270 */
[----:B------:R-:W-:Y:S01]  /*3a50*/  ISETP.NE.AND P4, PT, R10, RZ, PT ;  /* 0x000000ff0a00720c */ /* 0x000fe20003f85270 */
[----:B------:R-:W-:Y:S02]  /*3a60*/  VIADD R16, R18, 0x1 ;  /* 0x0000000112107836 */ /* 0x000fe40000000000 */
[----:B------:R-:W-:Y:S01]  /*3a70*/  @P2 IMAD.MOV R16, RZ, RZ, R18 ;  /* 0x000000ffff102224 */ /* 0x000fe200078e0212 */
[----:B------:R-:W-:Y:S01]  /*3a80*/  ISETP.NE.AND P2, PT, R31, RZ, PT ;  /* 0x000000ff1f00720c */ /* 0x000fe20003f45270 */
[----:B0-----:R-:W-:-:S09]  /*3a90*/  ULEA UR4, UR5, UR4, 0x18 ;  /* 0x0000000405047291 */ /* 0x001fd2000f8ec0ff */
[----:B--2---:R-:W0:Y:S04]  /*3aa0*/  LDS R12, [UR4+0x50] ;  /* 0x00005004ff0c7984 */ /* 0x004e280008000800 */
[----:B------:R-:W1:Y:S04]  /*3ab0*/  LDS R19, [UR4+0x6c] ;  /* 0x00006c04ff137984 */ /* 0x000e680008000800 */
[----:B------:R-:W2:Y:S01]  /*3ac0*/  LDS R21, [UR4+0x64] ;  /* 0x00006404ff157984 */ /* 0x000ea20008000800 */
[----:B0-----:R-:W-:Y:S02]  /*3ad0*/  SEL R12, R12, RZ, P0 ;  /* 0x000000ff0c0c7207 */ /* 0x001fe40000000000 */
[----:B-1----:R-:W-:-:S03]  /*3ae0*/  ISETP.GT.AND P0, PT, R19, 0x200, PT ;  /* 0x000002001300780c */ /* 0x002fc60003f04270 */
[----:B------:R-:W-:-:S04]  /*3af0*/  IMAD.IADD R23, R12, 0x1, R13 ;  /* 0x000000010c177824 */ /* 0x000fc800078e020d */
[----:B------:R-:W-:Y:S02]  /*3b00*/  IMAD.IADD R16, R23, 0x1, R16 ;  /* 0x0000000117107824 */ /* 0x000fe400078e0210 */
[--C-:B------:R-:W-:Y:S02]  /*3b10*/  IMAD.IADD R12, R7, 0x1, R23.reuse ;  /* 0x00000001070c7824 */ /* 0x100fe400078e0217 */
[----:B------:R-:W-:Y:S02]  /*3b20*/  VIADD R7, R16, 0x1 ;  /* 0x0000000110077836 */ /* 0x000fe40000000000 */
[----:B------:R-:W-:Y:S02]  /*3b30*/  IMAD.IADD R0, R0, 0x1, R23 ;  /* 0x0000000100007824 */ /* 0x000fe400078e0217 */
[----:B------:R-:W-:Y:S02]  /*3b40*/  @P3 IMAD.MOV R7, RZ, RZ, R16 ;  /* 0x000000ffff073224 */ /* 0x000fe400078e0210 */
[----:B------:R-:W-:-:S02]  /*3b50*/  VIADD R14, R0, 0x1 ;  /* 0x00000001000e7836 */ /* 0x000fc40000000000 */
[----:B------:R-:W-:Y:S02]  /*3b60*/  VIADD R13, R7, 0x1 ;  /* 0x00000001070d7836 */ /* 0x000fe40000000000 */
[--C-:B------:R-:W-:Y:S02]  /*3b70*/  IMAD.IADD R8, R8, 0x1, R23.reuse ;  /* 0x0000000108087824 */ /* 0x100fe400078e0217 */
[--C-:B------:R-:W-:Y:S02]  /*3b80*/  IMAD.IADD R6, R6, 0x1, R23.reuse ;  /* 0x0000000106067824 */ /* 0x100fe400078e0217 */
[--C-:B------:R-:W-:Y:S02]  /*3b90*/  IMAD.IADD R5, R5, 0x1, R23.reuse ;  /* 0x0000000105057824 */ /* 0x100fe400078e0217 */
[--C-:B------:R-:W-:Y:S02]  /*3ba0*/  IMAD.IADD R4, R4, 0x1, R23.reuse ;  /* 0x0000000104047824 */ /* 0x100fe400078e0217 */
[----:B------:R-:W-:-:S02]  /*3bb0*/  IMAD.IADD R15, R3, 0x1, R23 ;  /* 0x00000001030f7824 */ /* 0x000fc400078e0217 */
[--C-:B------:R-:W-:Y:S02]  /*3bc0*/  IMAD.IADD R17, R2, 0x1, R23.reuse ;  /* 0x0000000102117824 */ /* 0x100fe400078e0217 */
[----:B------:R-:W-:Y:S02]  /*3bd0*/  IMAD.IADD R45, R18, 0x1, R23 ;  /* 0x00000001122d7824 */ /* 0x000fe400078e0217 */
[----:B------:R-:W-:Y:S02]  /*3be0*/  @P4 IMAD.MOV R14, RZ, RZ, R0 ;  /* 0x000000ffff0e4224 */ /* 0x000fe400078e0200 */
[----:B------:R-:W-:Y:S01]  /*3bf0*/  @P2 IMAD.MOV R13, RZ, RZ, R7 ;  /* 0x000000ffff0d2224 */ /* 0x000fe200078e0207 */
[----:B--2---:R-:W-:Y:S06]  /*3c00*/  @P0 BRA `(.L_x_62) ;  /* 0x0000000c00440947 */ /* 0x004fec0003800000 */
[----:B------:R-:W0:Y:S01]  /*3c10*/  LDCU.U8 UR4, c[0x0][0x3b8] ;  /* 0x00007700ff0477ac */ /* 0x000e220008000000 */
[----:B------:R-:W-:Y:S04]  /*3c20*/  BSSY.RECONVERGENT B0, `(.L_x_63) ;  /* 0x000000d000007945 */ /* 0x000fe80003800200 */
[----:B------:R-:W-:Y:S05]  /*3c30*/  @P1 BRA `(.L_x_64) ;  /* 0x00000000002c1947 */ /* 0x000fea0003800000 */
[----:B0-----:R-:W-:Y:S01]  /*3c40*/  UISETP.NE.AND UP0, UPT, UR4, URZ, UPT ;  /* 0x000000ff0400728c */ /* 0x001fe2000bf05270 */
[----:B------:R-:W-:Y:S01]  /*3c50*/  CS2R R2, SRZ ;  /* 0x0000000000027805 */ /* 0x000fe2000001ff00 */
[----:B------:R-:W0:Y:S07]  /*3c60*/  LDCU.64 UR6, c[0x0][0x390] ;  /* 0x00007200ff0677ac */ /* 0x000e2e0008000a00 */
[----:B------:R-:W-:Y:S05]  /*3c70*/  BRA.U UP0, `(.L_x_65) ;  /* 0x0000000100087547 */ /* 0x000fea000b800000 */
[----:B------:R-:W1:Y:S02]  /*3c80*/  LDC.64 R2, c[0x0][0x3d0] ;  /* 0x0000f400ff027b82 */ /* 0x000e640000000a00 */
[----:B-1----:R-:W5:Y:S02]  /*3c90*/  LDG.E.64 R2, desc[UR8][R2.64] ;  /* 0x0000000802027981 */ /* 0x002f64000c1e1b00 */
.L_x_65:
[----:B-----5:R-:W-:-:S04]  /*3ca0*/  IADD3 R18, P0, PT, R23, R2, RZ ;  /* 0x0000000217127210 */ /* 0x020fc80007f1e0ff */
[----:B------:R-:W-:Y:S02]  /*3cb0*/  LEA.HI.X.SX32 R3, R23, R3, 0x1, P0 ;  /* 0x0000000317037211 */ /* 0x000fe400000f0eff */
[----:B0-----:R-:W-:-:S04]  /*3cc0*/  LEA R2, P0, R18, UR6, 0x2 ;  /* 0x0000000612027c11 */ /* 0x001fc8000f8010ff */
[----:B------:R-:W-:-:S05]  /*3cd0*/  LEA.HI.X R3, R18, UR7, R3, 0x2, P0 ;  /* 0x0000000712037c11 */ /* 0x000fca00080f1403 */
[----:B------:R1:W-:Y:S04]  /*3ce0*/  STG.E desc[UR8][R2.64], R56 ;  /* 0x0000003802007986 */ /* 0x0003e8000c101908 */
.L_x_64:
[----:B0-----:R-:W-:Y:S05]  /*3cf0*/  BSYNC.RECONVERGENT B0 ;  /* 0x0000000000007941 */ /* 0x001fea0003800200 */
.L_x_63:
[----:B------:R-:W-:Y:S01]  /*3d00*/  ISETP.NE.AND P0, PT, R33, RZ, PT ;  /* 0x000000ff2100720c */ /* 0x000fe20003f05270 */
[----:B------:R-:W-:-:S12]  /*3d10*/  BSSY.RECONVERGENT B0, `(.L_x_66) ;  /* 0x000000d000007945 */ /* 0x000fd80003800200 */
[----:B------:R-:W-:Y:S05]  /*3d20*/  @P0 BRA `(.L_x_67) ;  /* 0x00000000002c0947 */ /* 0x000fea0003800000 */
[----:B------:R-:W-:Y:S01]  /*3d30*/  UISETP.NE.AND UP0, UPT, UR4, URZ, UPT ;  /* 0x000000ff0400728c */ /* 0x000fe2000bf05270 */
[----:B-1----:R-:W-:Y:S01]  /*3d40*/  CS2R R2, SRZ ;  /* 0x0000000000027805 */ /* 0x002fe2000001ff00 */
[----:B------:R-:W0:Y:S07]  /*3d50*/  LDCU.64 UR6, c[0x0][0x390] ;  /* 0x00007200ff0677ac */ /* 0x000e2e0008000a00 */
[----:B------:R-:W-:Y:S05]  /*3d60*/  BRA.U UP0, `(.L_x_68) ;  /* 0x0000000100087547 */ /* 0x000fea000b800000 */
[----:B------:R-:W1:Y:S02]  /*3d70*/  LDC.64 R2, c[0x0][0x3d0] ;  /* 0x0000f400ff027b82 */ /* 0x000e640000000a00 */
[----:B-1----:R-:W5:Y:S02]  /*3d80*/  LDG.E.64 R2, desc[UR8][R2.64] ;  /* 0x0000000802027981 */ /* 0x002f64000c1e1b00 */
.L_x_68:
[----:B-----5:R-:W-:-:S04]  /*3d90*/  IADD3 R18, P0, PT, R45, R2, RZ ;  /* 0x000000022d127210 */ /* 0x020fc80007f1e0ff */
[----:B------:R-:W-:Y:S02]  /*3da0*/  LEA.HI.X.SX32 R3, R45, R3, 0x1, P0 ;  /* 0x000000032d037211 */ /* 0x000fe400000f0eff */
[----:B0-----:R-:W-:-:S04]  /*3db0*/  LEA R2, P0, R18, UR6, 0x2 ;  /* 0x0000000612027c11 */ /* 0x001fc8000f8010ff */
[----:B------:R-:W-:-:S05]  /*3dc0*/  LEA.HI.X R3, R18, UR7, R3, 0x2, P0 ;  /* 0x0000000712037c11 */ /* 0x000fca00080f1403 */
[----:B------:R0:W-:Y:S04]  /*3dd0*/  STG.E desc[UR8][R2.64], R55 ;  /* 0x0000003702007986 */ /* 0x0001e8000c101908 */
.L_x_67:
[----:B------:R-:W-:Y:S05]  /*3de0*/  BSYNC.RECONVERGENT B0 ;  /* 0x0000000000007941 */ /* 0x000fea0003800200 */
.L_x_66:
[----:B------:R-:W-:Y:S01]  /*3df0*/  ISETP.NE.AND P0, PT, R32, RZ, PT ;  /* 0x000000ff2000720c */ /* 0x000fe20003f05270 */
[----:B------:R-:W-:-:S12]  /*3e00*/  BSSY.RECONVERGENT B0, `(.L_x_69) ;  /* 0x000000d000007945 */ /* 0x000fd80003800200 */
[----:B------:R-:W-:Y:S05]  /*3e10*/  @P0 BRA `(.L_x_70) ;  /* 0x00000000002c0947 */ /* 0x000fea0003800000 */
[----:B------:R-:W-:Y:S01]  /*3e20*/  UISETP.NE.AND UP0, UPT, UR4, URZ, UPT ;  /* 0x000000ff0400728c */ /* 0x000fe2000bf05270 */
[----:B01----:R-:W-:Y:S01]  /*3e30*/  CS2R R2, SRZ ;  /* 0x0000000000027805 */ /* 0x003fe2000001ff00 */
[----:B------:R-:W0:Y:S07]  /*3e40*/  LDCU.64 UR6, c[0x0][0x390] ;  /* 0x00007200ff0677ac */ /* 0x000e2e0008000a00 */
[----:B------:R-:W-:Y:S05]  /*3e50*/  BRA.U UP0, `(.L_x_71) ;  /* 0x0000000100087547 */ /* 0x000fea000b800000 */
[----:B------:R-:W1:Y:S02]  /*3e60*/  LDC.64 R2, c[0x0][0x3d0] ;  /* 0x0000f400ff027b82 */ /* 0x000e640000000a00 */
[----:B-1----:R-:W5:Y:S02]  /*3e70*/  LDG.E.64 R2, desc[UR8][R2.64] ;  /* 0x0000000802027981 */ /* 0x002f64000c1e1b00 */
.L_x_71:
[----:B-----5:R-:W-:-:S04]  /*3e80*/  IADD3 R18, P0, PT, R16, R2, RZ ;  /* 0x0000000210127210 */ /* 0x020fc80007f1e0ff */
[----:B------:R-:W-:Y:S02]  /*3e90*/  LEA.HI.X.SX32 R3, R16, R3, 0x1, P0 ;  /* 0x0000000310037211 */ /* 0x000fe400000f0eff */
[----:B0-----:R-:W-:-:S04]  /*3ea0*/  LEA R2, P0, R18, UR6, 0x2 ;  /* 0x0000000612027c11 */ /* 0x001fc8000f8010ff */
[----:B------:R-:W-:-:S05]  /*3eb0*/  LEA.HI.X R3, R18, UR7, R3, 0x2, P0 ;  /* 0x0000000712037c11 */ /* 0x000fca00080f1403 */
[----:B------:R2:W-:Y:S04]  /*3ec0*/  STG.E desc[UR8][R2.64], R54 ;  /* 0x0000003602007986 */ /* 0x0005e8000c101908 */
.L_x_70:
[----:B------:R-:W-:Y:S05]  /*3ed0*/  BSYNC.RECONVERGENT B0 ;  /* 0x0000000000007941 */ /* 0x000fea0003800200 */
.L_x_69:
[----:B------:R-:W-:Y:S01]  /*3ee0*/  ISETP.NE.AND P0, PT, R31, RZ, PT ;  /* 0x000000ff1f00720c */ /* 0x000fe20003f05270 */
[----:B------:R-:W-:-:S12]  /*3ef0*/  BSSY.RECONVERGENT B0, `(.L_x_72) ;  /* 0x000000d000007945 */ /* 0x000fd80003800200 */
[----:B------:R-:W-:Y:S05]  /*3f00*/  @P0 BRA `(.L_x_73) ;  /* 0x00000000002c0947 */ /* 0x000fea0003800000 */
[----:B------:R-:W-:Y:S01]  /*3f10*/  UISETP.NE.AND UP0, UPT, UR4, URZ, UPT ;  /* 0x000000ff0400728c */ /* 0x000fe2000bf05270 */
[----:B012---:R-:W-:Y:S01]  /*3f20*/  CS2R R2, SRZ ;  /* 0x0000000000027805 */ /* 0x007fe2000001ff00 */
[----:B------:R-:W0:Y:S07]  /*3f30*/  LDCU.64 UR6, c[0x0][0x390] ;  /* 0x00007200ff0677ac */ /* 0x000e2e0008000a00 */
[----:B------:R-:W-:Y:S05]  /*3f40*/  BRA.U UP0, `(.L_x_74) ;  /* 0x0000000100087547 */ /* 0x000fea000b800000 */
[----:B------:R-:W1:Y:S02]  /*3f50*/  LDC.64 R2, c[0x0][0x3d0] ;  /* 0x0000f400ff027b82 */ /* 0x000e640000000a00 */
[----:B-1----:R-:W5:Y:S02]  /*3f60*/  LDG.E.64 R2, desc[UR8][R2.64] ;  /* 0x0000000802027981 */ /* 0x002f64000c1e1b00 */
.L_x_74:
[----:B-----5:R-:W-:-:S04]  /*3f70*/  IADD3 R16, P0, PT, R7, R2, RZ ;  /* 0x0000000207107210 */ /* 0x020fc80007f1e0ff */
[----:B------:R-:W-:Y:S02]  /*3f80*/  LEA.HI.X.SX32 R3, R7, R3, 0x1, P0 ;  /* 0x0000000307037211 */ /* 0x000fe400000f0eff */
[----:B0-----:R-:W-:-:S04]  /*3f90*/  LEA R2, P0, R16, UR6, 0x2 ;  /* 0x0000000610027c11 */ /* 0x001fc8000f8010ff */
[----:B------:R-:W-:-:S05]  /*3fa0*/  LEA.HI.X R3, R16, UR7, R3, 0x2, P0 ;  /* 0x0000000710037c11 */ /* 0x000fca00080f1403 */
[----:B------:R3:W-:Y:S04]  /*3fb0*/  STG.E desc[UR8][R2.64], R53 ;  /* 0x0000003502007986 */ /* 0x0007e8000c101908 */
.L_x_73:
[----:B------:R-:W-:Y:S05]  /*3fc0*/  BSYNC.RECONVERGENT B0 ;  /* 0x0000000000007941 */ /* 0x000fea0003800200 */
.L_x_72:
[----:B------:R-:W-:Y:S01]  /*3fd0*/  ISETP.NE.AND P0, PT, R30, RZ, PT ;  /* 0x000000ff1e00720c */ /* 0x000fe20003f05270 */
[----:B------:R-:W-:-:S12]  /*3fe0*/  BSSY.RECONVERGENT B0, `(.L_x_75) ;  /* 0x000000d000007945 */ /* 0x000fd80003800200 */
[----:B------:R-:W-:Y:S05]  /*3ff0*/  @P0 BRA `(.L_x_76) ;  /* 0x00000000002c0947 */ /* 0x000fea0003800000 */
[----:B------:R-:W-:Y:S01]  /*4000*/  UISETP.NE.AND UP0, UPT, UR4, URZ, UPT ;  /* 0x000000ff0400728c */ /* 0x000fe2000bf05270 */
[----:B0123--:R-:W-:Y:S01]  /*4010*/  CS2R R2, SRZ ;  /* 0x0000000000027805 */ /* 0x00ffe2000001ff00 */
[----:B------:R-:W0:Y:S07]  /*4020*/  LDCU.64 UR6, c[0x0][0x390] ;  /* 0x00007200ff0677ac */ /* 0x000e2e0008000a00 */
[----:B------:R-:W-:Y:S05]  /*4030*/  BRA.U UP0, `(.L_x_77) ;  /* 0x0000000100087547 */ /* 0x000fea000b800000 */
[----:B------:R-:W1:Y:S02]  /*4040*/  LDC.64 R2, c[0x0][0x3d0] ;  /* 0x0000f400ff027b82 */ /* 0x000e640000000a00 */
[----:B-1----:R-:W5:Y:S02]  /*4050*/  LDG.E.64 R2, desc[UR8][R2.64] ;  /* 0x0000000802027981 */ /* 0x002f64000c1e1b00 */
.L_x_77:
[----:B-----5:R-:W-:-:S04]  /*4060*/  IADD3 R7, P0, PT, R13, R2, RZ ;  /* 0x000000020d077210 */ /* 0x020fc80007f1e0ff */
[----:B------:R-:W-:Y:S02]  /*4070*/  LEA.HI.X.SX32 R16, R13, R3, 0x1, P0 ;  /* 0x000000030d107211 */ /* 0x000fe400000f0eff */
[----:B0-----:R-:W-:-:S04]  /*4080*/  LEA R2, P0, R7, UR6, 0x2 ;  /* 0x0000000607027c11 */ /* 0x001fc8000f8010ff */
[----:B------:R-:W-:-:S05]  /*4090*/  LEA.HI.X R3, R7, UR7, R16, 0x2, P0 ;  /* 0x0000000707037c11 */ /* 0x000fca00080f1410 */
[----:B------:R4:W-:Y:S04]  /*40a0*/  STG.E desc[UR8][R2.64], R52 ;  /* 0x0000003402007986 */ /* 0x0009e8000c101908 */
.L_x_76:
[----:B------:R-:W-:Y:S05]  /*40b0*/  BSYNC.RECONVERGENT B0 ;  /* 0x0000000000007941 */ /* 0x000fea0003800200 */
.L_x_75:
[----:B------:R-:W-:Y:S01]  /*40c0*/  ISETP.NE.AND P0, PT, R29, RZ, PT ;  /* 0x000000ff1d00720c */ /* 0x000fe20003f05270 */
[----:B------:R-:W-:-:S12]  /*40d0*/  BSSY.RECONVERGENT B0, `(.L_x_78) ;  /* 0x000000d000007945 */ /* 0x000fd80003800200 */
[----:B------:R-:W-:Y:S05]  /*40e0*/  @P0 BRA `(.L_x_79) ;  /* 0x00000000002c0947 */ /* 0x000fea0003800000 */
[----:B------:R-:W-:Y:S01]  /*40f0*/  UISETP.NE.AND UP0, UPT, UR4, URZ, UPT ;  /* 0x000000ff0400728c */ /* 0x000fe2000bf05270 */
[----:B01234-:R-:W-:Y:S01]  /*4100*/  CS2R R2, SRZ ;  /* 0x0000000000027805 */ /* 0x01ffe2000001ff00 */
[----:B------:R-:W0:Y:S07]  /*4110*/  LDCU.64 UR6, c[0x0][0x390] ;  /* 0x00007200ff0677ac */ /* 0x000e2e0008000a00 */
[----:B------:R-:W-:Y:S05]  /*4120*/  BRA.U UP0, `(.L_x_80) ;  /* 0x0000000100087547 */ /* 0x000fea000b800000 */
[----:B------:R-:W1:Y:S02]  /*4130*/  LDC.64 R2, c[0x0][0x3d0] ;  /* 0x0000f400ff027b82 */ /* 0x000e640000000a00 */
[----:B-1----:R-:W5:Y:S02]  /*4140*/  LDG.E.64 R2, desc[UR8][R2.64] ;  /* 0x0000000802027981 */ /* 0x002f64000c1e1b00 */
.L_x_80:
[----:B-----5:R-:W-:-:S04]  /*4150*/  IADD3 R7, P0, PT, R8, R2, RZ ;  /* 0x0000000208077210 */ /* 0x020fc80007f1e0ff */
[----:B------:R-:W-:Y:S02]  /*4160*/  LEA.HI.X.SX32 R8, R8, R3, 0x1, P0 ;  /* 0x0000000308087211 */ /* 0x000fe400000f0eff */
[----:B0-----:R-:W-:-:S04]  /*4170*/  LEA R2, P0, R7, UR6, 0x2 ;  /* 0x0000000607027c11 */ /* 0x001fc8000f8010ff */
[----:B------:R-:W-:-:S05]  /*4180*/  LEA.HI.X R3, R7, UR7, R8, 0x2, P0 ;  /* 0x0000000707037c11 */ /* 0x000fca00080f1408 */
[----:B------:R0:W-:Y:S04]  /*4190*/  STG.E desc[UR8][R2.64], R44 ;  /* 0x0000002c02007986 */ /* 0x0001e8000c101908 */
.L_x_79:
[----:B------:R-:W-:Y:S05]  /*41a0*/  BSYNC.RECONVERGENT B0 ;  /* 0x0000000000007941 */ /* 0x000fea0003800200 */
.L_x_78:
        /* <DEDUP_REMOVED lines=9> */
.L_x_83:
[----:B-----5:R-:W-:-:S04]  /*4240*/  IADD3 R7, P0, PT, R12, R2, RZ ;  /* 0x000000020c077210 */ /* 0x020fc80007f1e0ff */
[----:B------:R-:W-:Y:S02]  /*4250*/  LEA.HI.X.SX32 R12, R12, R3, 0x1, P0 ;  /* 0x000000030c0c7211 */ /* 0x000fe400000f0eff */
[----:B0-----:R-:W-:-:S04]  /*4260*/  LEA R2, P0, R7, UR6, 0x2 ;  /* 0x0000000607027c11 */ /* 0x001fc8000f8010ff */
[----:B------:R-:W-:-:S05]  /*4270*/  LEA.HI.X R3, R7, UR7, R12, 0x2, P0 ;  /* 0x0000000707037c11 */ /* 0x000fca00080f140c */
[----:B------:R0:W-:Y:S04]  /*4280*/  STG.E desc[UR8][R2.64], R43 ;  /* 0x0000002b02007986 */ /* 0x0001e8000c101908 */
.L_x_82:
[----:B------:R-:W-:Y:S05]  /*4290*/  BSYNC.RECONVERGENT B0 ;  /* 0x0000000000007941 */ /* 0x000fea0003800200 */
.L_x_81:
        /* <DEDUP_REMOVED lines=9> */
.L_x_86:
[----:B-----5:R-:W-:-:S04]  /*4330*/  IADD3 R7, P0, PT, R6, R2, RZ ;  /* 0x0000000206077210 */ /* 0x020fc80007f1e0ff */
[----:B------:R-:W-:Y:S02]  /*4340*/  LEA.HI.X.SX32 R6, R6, R3, 0x1, P0 ;  /* 0x0000000306067211 */ /* 0x000fe400000f0eff */
[----:B0-----:R-:W-:-:S04]  /*4350*/  LEA R2, P0, R7, UR6, 0x2 ;  /* 0x0000000607027c11 */ /* 0x001fc8000f8010ff */
[----:B------:R-:W-:-:S05]  /*4360*/  LEA.HI.X R3, R7, UR7, R6, 0x2, P0 ;  /* 0x0000000707037c11 */ /* 0x000fca00080f1406 */
[----:B------:R0:W-:Y:S04]  /*4370*/  STG.E desc[UR8][R2.64], R42 ;  /* 0x0000002a02007986 */ /* 0x0001e8000c101908 */
.L_x_85:
[----:B------:R-:W-:Y:S05]  /*4380*/  BSYNC.RECONVERGENT B0 ;  /* 0x0000000000007941 */ /* 0x000fea0003800200 */
.L_x_84:
        /* <DEDUP_REMOVED lines=9> */
.L_x_89:
[----:B-----5:R-:W-:-:S04]  /*4420*/  IADD3 R6, P0, PT, R5, R2, RZ ;  /* 0x0000000205067210 */ /* 0x020fc80007f1e0ff */
[----:B------:R-:W-:Y:S02]  /*4430*/  LEA.HI.X.SX32 R3, R5, R3, 0x1, P0 ;  /* 0x0000000305037211 */ /* 0x000fe400000f0eff */
[----:B0-----:R-:W-:-:S04]  /*4440*/  LEA R2, P0, R6, UR6, 0x2 ;  /* 0x0000000606027c11 */ /* 0x001fc8000f8010ff */
[----:B------:R-:W-:-:S05]  /*4450*/  LEA.HI.X R3, R6, UR7, R3, 0x2, P0 ;  /* 0x0000000706037c11 */ /* 0x000fca00080f1403 */
[----:B------:R0:W-:Y:S04]  /*4460*/  STG.E desc[UR8][R2.64], R41 ;  /* 0x0000002902007986 */ /* 0x0001e8000c101908 */
.L_x_88:
[----:B------:R-:W-:Y:S05]  /*4470*/  BSYNC.RECONVERGENT B0 ;  /* 0x0000000000007941 */ /* 0x000fea0003800200 */
.L_x_87:
        /* <DEDUP_REMOVED lines=9> */
.L_x_92:
[----:B-----5:R-:W-:-:S04]  /*4510*/  IADD3 R5, P0, PT, R4, R2, RZ ;  /* 0x0000000204057210 */ /* 0x020fc80007f1e0ff */
[----:B------:R-:W-:Y:S02]  /*4520*/  LEA.HI.X.SX32 R4, R4, R3, 0x1, P0 ;  /* 0x0000000304047211 */ /* 0x000fe400000f0eff */
[----:B0-----:R-:W-:-:S04]  /*4530*/  LEA R2, P0, R5, UR6, 0x2 ;  /* 0x0000000605027c11 */ /* 0x001fc8000f8010ff */
[----:B------:R-:W-:-:S05]  /*4540*/  LEA.HI.X R3, R5, UR7, R4, 0x2, P0 ;  /* 0x0000000705037c11 */ /* 0x000fca00080f1404 */
[----:B------:R0:W-:Y:S04]  /*4550*/  STG.E desc[UR8][R2.64], R40 ;  /* 0x0000002802007986 */ /* 0x0001e8000c101908 */
.L_x_91:
[----:B------:R-:W-:Y:S05]  /*4560*/  BSYNC.RECONVERGENT B0 ;  /* 0x0000000000007941 */ /* 0x000fea0003800200 */
.L_x_90:
        /* <DEDUP_REMOVED lines=9> */
.L_x_95:
[----:B-----5:R-:W-:-:S04]  /*4600*/  IADD3 R4, P0, PT, R15, R2, RZ ;  /* 0x000000020f047210 */ /* 0x020fc80007f1e0ff */
[----:B------:R-:W-:Y:S02]  /*4610*/  LEA.HI.X.SX32 R3, R15, R3, 0x1, P0 ;  /* 0x000000030f037211 */ /* 0x000fe400000f0eff */
[----:B0-----:R-:W-:-:S04]  /*4620*/  LEA R2, P0, R4, UR6, 0x2 ;  /* 0x0000000604027c11 */ /* 0x001fc8000f8010ff */
[----:B------:R-:W-:-:S05]  /*4630*/  LEA.HI.X R3, R4, UR7, R3, 0x2, P0 ;  /* 0x0000000704037c11 */ /* 0x000fca00080f1403 */
[----:B------:R0:W-:Y:S04]  /*4640*/  STG.E desc[UR8][R2.64], R39 ;  /* 0x0000002702007986 */ /* 0x0001e8000c101908 */
.L_x_94:
[----:B------:R-:W-:Y:S05]  /*4650*/  BSYNC.RECONVERGENT B0 ;  /* 0x0000000000007941 */ /* 0x000fea0003800200 */
.L_x_93:
        /* <DEDUP_REMOVED lines=9> */
.L_x_98:
[----:B-----5:R-:W-:-:S04]  /*46f0*/  IADD3 R4, P0, PT, R17, R2, RZ ;  /* 0x0000000211047210 */ /* 0x020fc80007f1e0ff */
[----:B------:R-:W-:Y:S02]  /*4700*/  LEA.HI.X.SX32 R3, R17, R3, 0x1, P0 ;  /* 0x0000000311037211 */ /* 0x000fe400000f0eff */
[----:B0-----:R-:W-:-:S04]  /*4710*/  LEA R2, P0, R4, UR6, 0x2 ;  /* 0x0000000604027c11 */ /* 0x001fc8000f8010ff */
[----:B------:R-:W-:-:S05]  /*4720*/  LEA.HI.X R3, R4, UR7, R3, 0x2, P0 ;  /* 0x0000000704037c11 */ /* 0x000fca00080f1403 */
[----:B------:R0:W-:Y:S04]  /*4730*/  STG.E desc[UR8][R2.64], R37 ;  /* 0x0000002502007986 */ /* 0x0001e8000c101908 */
.L_x_97:
[----:B------:R-:W-:Y:S05]  /*4740*/  BSYNC.RECONVERGENT B0 ;  /* 0x0000000000007941 */ /* 0x000fea0003800200 */
.L_x_96:
        /* <DEDUP_REMOVED lines=9> */
.L_x_101:
[----:B-----5:R-:W-:-:S04]  /*47e0*/  IADD3 R4, P0, PT, R0, R2, RZ ;  /* 0x0000000200047210 */ /* 0x020fc80007f1e0ff */
[----:B------:R-:W-:Y:S02]  /*47f0*/  LEA.HI.X.SX32 R3, R0, R3, 0x1, P0 ;  /* 0x0000000300037211 */ /* 0x000fe400000f0eff */
[----:B0-----:R-:W-:-:S04]  /*4800*/  LEA R2, P0, R4, UR6, 0x2 ;  /* 0x0000000604027c11 */ /* 0x001fc8000f8010ff */
[----:B------:R-:W-:-:S05]  /*4810*/  LEA.HI.X R3, R4, UR7, R3, 0x2, P0 ;  /* 0x0000000704037c11 */ /* 0x000fca00080f1403 */
[----:B------:R0:W-:Y:S04]  /*4820*/  STG.E desc[UR8][R2.64], R36 ;  /* 0x0000002402007986 */ /* 0x0001e8000c101908 */
.L_x_100:
[----:B------:R-:W-:Y:S05]  /*4830*/  BSYNC.RECONVERGENT B0 ;  /* 0x0000000000007941 */ /* 0x000fea0003800200 */
.L_x_99:
[----:B------:R-:W-:-:S13]  /*4840*/  ISETP.NE.AND P0, PT, R9, RZ, PT ;  /* 0x000000ff0900720c */ /* 0x000fda0003f05270 */
[----:B------:R-:W-:Y:S05]  /*4850*/  @P0 EXIT ;  /* 0x000000000000094d */ /* 0x000fea0003800000 */
[----:B------:R-:W-:Y:S01]  /*4860*/  UISETP.NE.AND UP0, UPT, UR4, URZ, UPT ;  /* 0x000000ff0400728c */ /* 0x000fe2000bf05270 */
[----:B01234-:R-:W-:-:S08]  /*4870*/  CS2R R2, SRZ ;  /* 0x0000000000027805 */ /* 0x01ffd0000001ff00 */
[----:B------:R-:W-:Y:S05]  /*4880*/  BRA.U UP0, `(.L_x_102) ;  /* 0x0000000100087547 */ /* 0x000fea000b800000 */
[----:B------:R-:W0:Y:S02]  /*4890*/  LDC.64 R2, c[0x0][0x3d0] ;  /* 0x0000f400ff027b82 */ /* 0x000e240000000a00 */
[----:B0-----:R-:W5:Y:S02]  /*48a0*/  LDG.E.64 R2, desc[UR8][R2.64] ;  /* 0x0000000802027981 */ /* 0x001f64000c1e1b00 */
.L_x_102:
[----:B------:R-:W0:Y:S01]  /*48b0*/  LDCU.64 UR4, c[0x0][0x390] ;  /* 0x00007200ff0477ac */ /* 0x000e220008000a00 */
[----:B-----5:R-:W-:-:S04]  /*48c0*/  IADD3 R0, P0, PT, R14, R2, RZ ;  /* 0x000000020e007210 */ /* 0x020fc80007f1e0ff */
[----:B------:R-:W-:Y:S02]  /*48d0*/  LEA.HI.X.SX32 R3, R14, R3, 0x1, P0 ;  /* 0x000000030e037211 */ /* 0x000fe400000f0eff */
[----:B0-----:R-:W-:-:S04]  /*48e0*/  LEA R2, P0, R0, UR4, 0x2 ;  /* 0x0000000400027c11 */ /* 0x001fc8000f8010ff */
[----:B------:R-:W-:-:S05]  /*48f0*/  LEA.HI.X R3, R0, UR5, R3, 0x2, P0 ;  /* 0x0000000500037c11 */ /* 0x000fca00080f1403 */
[----:B------:R-:W-:Y:S01]  /*4900*/  STG.E desc[UR8][R2.64], R35 ;  /* 0x0000002302007986 */ /* 0x000fe2000c101908 */
[----:B------:R-:W-:Y:S05]  /*4910*/  EXIT ;  /* 0x000000000000794d */ /* 0x000fea0003800000 */
.L_x_62:
[----:B------:R-:W-:Y:S01]  /*4920*/  BAR.SYNC.DEFER_BLOCKING 0x0 ;  /* 0x0000000000007b1d */ /* 0x000fe20000010000 */
[----:B------:R-:W-:Y:S02]  /*4930*/  ISETP.NE.AND P3, PT, R34, RZ, PT ;  /* 0x000000ff2200720c */ /* 0x000fe40003f65270 */
[----:B------:R-:W-:Y:S02]  /*4940*/  ISETP.NE.AND P4, PT, R33, RZ, PT ;  /* 0x000000ff2100720c */ /* 0x000fe40003f85270 */
[----:B------:R-:W-:Y:S02]  /*4950*/  ISETP.NE.AND P5, PT, R32, RZ, PT ;  /* 0x000000ff2000720c */ /* 0x000fe40003fa5270 */
[----:B------:R-:W-:Y:S02]  /*4960*/  ISETP.NE.AND P6, PT, R31, RZ, PT ;  /* 0x000000ff1f00720c */ /* 0x000fe40003fc5270 */
[----:B------:R-:W-:Y:S02]  /*4970*/  ISETP.NE.AND P0, PT, R30, RZ, PT ;  /* 0x000000ff1e00720c */ /* 0x000fe40003f05270 */
[----:B------:R-:W-:-:S02]  /*4980*/  ISETP.NE.AND P1, PT, R29, RZ, PT ;  /* 0x000000ff1d00720c */ /* 0x000fc40003f25270 */
[----:B------:R-:W-:Y:S01]  /*4990*/  ISETP.NE.AND P2, PT, R28, RZ, PT ;  /* 0x000000ff1c00720c */ /* 0x000fe20003f45270 */
[--C-:B------:R-:W-:Y:S02]  /*49a0*/  @!P3 IMAD.IADD R2, R23, 0x1, -R21.reuse ;  /* 0x000000011702b824 */ /* 0x100fe400078e0a15 */
[--C-:B------:R-:W-:Y:S02]  /*49b0*/  @!P4 IMAD.IADD R18, R45, 0x1, -R21.reuse ;  /* 0x000000012d12c824 */ /* 0x100fe400078e0a15 */
[--C-:B------:R-:W-:Y:S01]  /*49c0*/  @!P5 IMAD.IADD R16, R16, 0x1, -R21.reuse ;  /* 0x000000011010d824 */ /* 0x100fe200078e0a15 */
[----:B------:R-:W-:Y:S01]  /*49d0*/  @!P3 LEA R3, R2, UR4, 0x2 ;  /* 0x000000040203bc11 */ /* 0x000fe2000f8e10ff */
[--C-:B------:R-:W-:Y:S01]  /*49e0*/  @!P6 IMAD.IADD R2, R7, 0x1, -R21.reuse ;  /* 0x000000010702e824 */ /* 0x100fe200078e0a15 */
[----:B------:R-:W-:Y:S01]  /*49f0*/  @!P4 LEA R18, R18, UR4, 0x2 ;  /* 0x000000041212cc11 */ /* 0x000fe2000f8e10ff */
[--C-:B------:R-:W-:Y:S01]  /*4a00*/  @!P0 IMAD.IADD R13, R13, 0x1, -R21.reuse ;  /* 0x000000010d0d8824 */ /* 0x100fe200078e0a15 */
[----:B------:R-:W-:Y:S01]  /*4a10*/  @!P5 LEA R7, R16, UR4, 0x2 ;  /* 0x000000041007dc11 */ /* 0x000fe2000f8e10ff */
[--C-:B------:R-:W-:Y:S01]  /*4a20*/  @!P1 IMAD.IADD R8, R8, 0x1, -R21.reuse ;  /* 0x0000000108089824 */ /* 0x100fe200078e0a15 */
[----:B------:R-:W-:Y:S01]  /*4a30*/  @!P6 LEA R2, R2, UR4, 0x2 ;  /* 0x000000040202ec11 */ /* 0x000fe2000f8e10ff */
[----:B------:R-:W-:Y:S01]  /*4a40*/  @!P2 IMAD.IADD R12, R12, 0x1, -R21 ;  /* 0x000000010c0ca824 */ /* 0x000fe200078e0a15 */
[----:B-----5:R0:W-:Y:S01]  /*4a50*/  @!P3 STS [R3], R56 ;  /* 0x000000380300b388 */ /* 0x0201e20000000800 */
[----:B------:R-:W-:-:S02]  /*4a60*/  @!P0 LEA R13, R13, UR4, 0x2 ;  /* 0x000000040d0d8c11 */ /* 0x000fc4000f8e10ff */
[----:B------:R-:W-:Y:S01]  /*4a70*/  ISETP.NE.AND P3, PT, R27, RZ, PT ;  /* 0x000000ff1b00720c */ /* 0x000fe20003f65270 */
[----:B------:R-:W-:Y:S01]  /*4a80*/  @!P4 STS [R18], R55 ;  /* 0x000000371200c388 */ /* 0x000fe20000000800 */
[----:B------:R-:W-:Y:S02]  /*4a90*/  @!P2 LEA R12, R12, UR4, 0x2 ;  /* 0x000000040c0cac11 */ /* 0x000fe4000f8e10ff */
[----:B------:R-:W-:Y:S01]  /*4aa0*/  ISETP.NE.AND P4, PT, R26, RZ, PT ;  /* 0x000000ff1a00720c */ /* 0x000fe20003f85270 */
[----:B------:R1:W-:Y:S01]  /*4ab0*/  @!P5 STS [R7], R54 ;  /* 0x000000360700d388 */ /* 0x0003e20000000800 */
[----:B------:R-:W-:Y:S02]  /*4ac0*/  ISETP.NE.AND P5, PT, R25, RZ, PT ;  /* 0x000000ff1900720c */ /* 0x000fe40003fa5270 */
[----:B0-----:R-:W-:Y:S01]  /*4ad0*/  @!P1 LEA R3, R8, UR4, 0x2 ;  /* 0x0000000408039c11 */ /* 0x001fe2000f8e10ff */
[----:B------:R0:W-:Y:S01]  /*4ae0*/  @!P6 STS [R2], R53 ;  /* 0x000000350200e388 */ /* 0x0001e20000000800 */
[----:B------:R-:W-:-:S03]  /*4af0*/  ISETP.NE.AND P6, PT, R24, RZ, PT ;  /* 0x000000ff1800720c */ /* 0x000fc60003fc5270 */
[----:B------:R-:W-:Y:S01]  /*4b00*/  @!P0 STS [R13], R52 ;  /* 0x000000340d008388 */ /* 0x000fe20000000800 */
[----:B------:R-:W-:Y:S01]  /*4b10*/  ISETP.NE.AND P0, PT, R11, RZ, PT ;  /* 0x000000ff0b00720c */ /* 0x000fe20003f05270 */
[--C-:B------:R-:W-:Y:S02]  /*4b20*/  @!P3 IMAD.IADD R6, R6, 0x1, -R21.reuse ;  /* 0x000000010606b824 */ /* 0x100fe400078e0a15 */
[----:B------:R2:W-:Y:S01]  /*4b30*/  @!P1 STS [R3], R44 ;  /* 0x0000002c03009388 */ /* 0x0005e20000000800 */
[----:B------:R-:W-:Y:S01]  /*4b40*/  ISETP.NE.AND P1, PT, R10, RZ, PT ;  /* 0x000000ff0a00720c */ /* 0x000fe20003f25270 */
[--C-:B-1----:R-:W-:Y:S01]  /*4b50*/  @!P4 IMAD.IADD R7, R5, 0x1, -R21.reuse ;  /* 0x000000010507c824 */ /* 0x102fe200078e0a15 */
[----:B------:R-:W-:Y:S01]  /*4b60*/  @!P3 LEA R5, R6, UR4, 0x2 ;  /* 0x000000040605bc11 */ /* 0x000fe2000f8e10ff */
[----:B------:R-:W-:Y:S01]  /*4b70*/  @!P2 STS [R12], R43 ;  /* 0x0000002b0c00a388 */ /* 0x000fe20000000800 */
[----:B------:R-:W-:Y:S01]  /*4b80*/  ISETP.NE.AND P2, PT, R9, RZ, PT ;  /* 0x000000ff0900720c */ /* 0x000fe20003f45270 */
[--C-:B------:R-:W-:Y:S01]  /*4b90*/  @!P5 IMAD.IADD R4, R4, 0x1, -R21.reuse ;  /* 0x000000010404d824 */ /* 0x100fe200078e0a15 */
[----:B0-----:R-:W-:Y:S01]  /*4ba0*/  @!P4 LEA R2, R7, UR4, 0x2 ;  /* 0x000000040702cc11 */ /* 0x001fe2000f8e10ff */
[--C-:B------:R-:W-:Y:S01]  /*4bb0*/  @!P6 IMAD.IADD R15, R15, 0x1, -R21.reuse ;  /* 0x000000010f0fe824 */ /* 0x100fe200078e0a15 */
[----:B------:R0:W-:Y:S01]  /*4bc0*/  @!P3 STS [R5], R42 ;  /* 0x0000002a0500b388 */ /* 0x0001e20000000800 */
[----:B------:R-:W-:Y:S01]  /*4bd0*/  @!P0 IMAD.IADD R17, R17, 0x1, -R21 ;  /* 0x0000000111118824 */ /* 0x000fe200078e0a15 */
[----:B--2---:R-:W-:-:S02]  /*4be0*/  @!P5 LEA R3, R4, UR4, 0x2 ;  /* 0x000000040403dc11 */ /* 0x004fc4000f8e10ff */
[----:B------:R1:W-:Y:S01]  /*4bf0*/  @!P4 STS [R2], R41 ;  /* 0x000000290200c388 */ /* 0x0003e20000000800 */
[--C-:B------:R-:W-:Y:S01]  /*4c00*/  @!P1 IMAD.IADD R6, R0, 0x1, -R21.reuse ;  /* 0x0000000100069824 */ /* 0x100fe200078e0a15 */
[----:B------:R-:W-:Y:S02]  /*4c10*/  @!P6 LEA R0, R15, UR4, 0x2 ;  /* 0x000000040f00ec11 */ /* 0x000fe4000f8e10ff */
[----:B------:R-:W-:Y:S01]  /*4c20*/  @!P0 LEA R4, R17, UR4, 0x2 ;  /* 0x0000000411048c11 */ /* 0x000fe2000f8e10ff */
[----:B------:R-:W-:Y:S01]  /*4c30*/  @!P2 IMAD.IADD R14, R14, 0x1, -R21 ;  /* 0x000000010e0ea824 */ /* 0x000fe200078e0a15 */
[----:B0-----:R-:W-:Y:S01]  /*4c40*/  @!P1 LEA R5, R6, UR4, 0x2 ;  /* 0x0000000406059c11 */ /* 0x001fe2000f8e10ff */
[----:B------:R1:W-:Y:S01]  /*4c50*/  @!P5 STS [R3], R40 ;  /* 0x000000280300d388 */ /* 0x0003e20000000800 */
[----:B------:R-:W-:Y:S02]  /*4c60*/  ISETP.GE.AND P3, PT, R20, R19, PT ;  /* 0x000000131400720c */ /* 0x000fe40003f66270 */
[----:B------:R-:W-:Y:S01]  /*4c70*/  @!P2 LEA R14, R14, UR4, 0x2 ;  /* 0x000000040e0eac11 */ /* 0x000fe2000f8e10ff */
[----:B------:R1:W-:Y:S04]  /*4c80*/  @!P6 STS [R0], R39 ;  /* 0x000000270000e388 */ /* 0x0003e80000000800 */
[----:B------:R1:W-:Y:S04]  /*4c90*/  @!P0 STS [R4], R37 ;  /* 0x0000002504008388 */ /* 0x0003e80000000800 */
[----:B------:R1:W-:Y:S04]  /*4ca0*/  @!P1 STS [R5], R36 ;  /* 0x0000002405009388 */ /* 0x0003e80000000800 */
[----:B------:R1:W-:Y:S01]  /*4cb0*/  @!P2 STS [R14], R35 ;  /* 0x000000230e00a388 */ /* 0x0003e20000000800 */
[----:B------:R-:W-:Y:S06]  /*4cc0*/  BAR.SYNC.DEFER_BLOCKING 0x0 ;  /* 0x0000000000007b1d */ /* 0x000fec0000010000 */
[----:B------:R-:W-:Y:S05]  /*4cd0*/  @P3 EXIT ;  /* 0x000000000000394d */ /* 0x000fea0003800000 */
[----:B-1----:R-:W-:Y:S01]  /*4ce0*/  LOP3.LUT R0, RZ, R20, RZ, 0x33, !PT ;  /* 0x00000014ff007212 */ /* 0x002fe200078e33ff */
[----:B------:R-:W0:Y:S01]  /*4cf0*/  LDCU.U8 UR6, c[0x0][0x3b8] ;  /* 0x00007700ff0677ac */ /* 0x000e220008000000 */
[----:B------:R-:W-:Y:S03]  /*4d00*/  BSSY.RECONVERGENT B0, `(.L_x_103) ;  /* 0x000001e000007945 */ /* 0x000fe60003800200 */
[----:B------:R-:W-:Y:S01]  /*4d10*/  IMAD.IADD R0, R0, 0x1, R19 ;  /* 0x0000000100007824 */ /* 0x000fe200078e0213 */
[----:B------:R-:W1:Y:S04]  /*4d20*/  LDCU.64 UR10, c[0x0][0x390] ;  /* 0x00007200ff0a77ac */ /* 0x000e680008000a00 */
[----:B------:R-:W-:-:S02]  /*4d30*/  LOP3.LUT R2, R0, 0x600, RZ, 0xc0, !PT ;  /* 0x0000060000027812 */ /* 0x000fc400078ec0ff */
[----:B------:R-:W-:Y:S02]  /*4d40*/  ISETP.GE.U32.AND P1, PT, R0, 0x600, PT ;  /* 0x000006000000780c */ /* 0x000fe40003f26070 */
[----:B------:R-:W-:-:S13]  /*4d50*/  ISETP.NE.AND P0, PT, R2, 0x600, PT ;  /* 0x000006000200780c */ /* 0x000fda0003f05270 */
[----:B01----:R-:W-:Y:S05]  /*4d60*/  @!P0 BRA `(.L_x_104) ;  /* 0x00000000005c8947 */ /* 0x003fea0003800000 */
[----:B------:R-:W-:Y:S01]  /*4d70*/  LEA.HI R0, R0, 0x1, RZ, 0x17 ;  /* 0x0000000100007811 */ /* 0x000fe200078fb8ff */
[C---:B------:R-:W-:Y:S01]  /*4d80*/  IMAD.IADD R7, R20.reuse, 0x1, R21 ;  /* 0x0000000114077824 */ /* 0x040fe200078e0215 */
[----:B------:R-:W-:Y:S02]  /*4d90*/  LEA R6, R20, UR4, 0x2 ;  /* 0x0000000414067c11 */ /* 0x000fe4000f8e10ff */
[----:B------:R-:W-:Y:S01]  /*4da0*/  ISETP.NE.AND P2, PT, RZ, UR6, PT ;  /* 0x00000006ff007c0c */ /* 0x000fe2000bf45270 */
[C---:B------:R-:W-:Y:S01]  /*4db0*/  IMAD.SHL.U32 R2, R0.reuse, 0x200, RZ ;  /* 0x0000020000027824 */ /* 0x040fe200078e00ff */
[----:B------:R-:W-:-:S04]  /*4dc0*/  LOP3.LUT R0, R0, 0x3, RZ, 0xc0, !PT ;  /* 0x0000000300007812 */ /* 0x000fc800078ec0ff */
[----:B------:R-:W-:Y:S01]  /*4dd0*/  LOP3.LUT R3, R2, 0x600, RZ, 0xc0, !PT ;  /* 0x0000060002037812 */ /* 0x000fe200078ec0ff */
[----:B------:R-:W-:-:S04]  /*4de0*/  IMAD.MOV R0, RZ, RZ, -R0 ;  /* 0x000000ffff007224 */ /* 0x000fc800078e0a00 */
[----:B------:R-:W-:-:S07]  /*4df0*/  IMAD.IADD R20, R20, 0x1, R3 ;  /* 0x0000000114147824 */ /* 0x000fce00078e0203 */
.L_x_105:
[----:B0-----:R-:W0:Y:S01]  /*4e00*/  @!P2 LDC.64 R4, c[0x0][0x3d0] ;  /* 0x0000f400ff04ab82 */ /* 0x001e220000000a00 */
[----:B------:R-:W-:Y:S01]  /*4e10*/  CS2R R2, SRZ ;  /* 0x0000000000027805 */ /* 0x000fe2000001ff00 */
[----:B------:R1:W2:Y:S05]  /*4e20*/  LDS R9, [R6] ;  /* 0x0000000006097984 */ /* 0x0002aa0000000800 */
[----:B0-----:R-:W3:Y:S01]  /*4e30*/  @!P2 LDG.E.64 R2, desc[UR8][R4.64] ;  /* 0x000000080402a981 */ /* 0x001ee2000c1e1b00 */
[----:B------:R-:W-:Y:S02]  /*4e40*/  VIADD R0, R0, 0x1 ;  /* 0x0000000100007836 */ /* 0x000fe40000000000 */
[----:B-1----:R-:W-:Y:S01]  /*4e50*/  VIADD R6, R6, 0x800 ;  /* 0x0000080006067836 */ /* 0x002fe20000000000 */
[----:B---3--:R-:W-:-:S04]  /*4e60*/  IADD3 R8, P0, PT, R7, R2, RZ ;  /* 0x0000000207087210 */ /* 0x008fc80007f1e0ff */
[C---:B------:R-:W-:Y:S01]  /*4e70*/  LEA.HI.X.SX32 R3, R7.reuse, R3, 0x1, P0 ;  /* 0x0000000307037211 */ /* 0x040fe200000f0eff */
[----:B------:R-:W-:Y:S01]  /*4e80*/  VIADD R7, R7, 0x200 ;  /* 0x0000020007077836 */ /* 0x000fe20000000000 */
[----:B------:R-:W-:-:S04]  /*4e90*/  LEA R2, P0, R8, UR10, 0x2 ;  /* 0x0000000a08027c11 */ /* 0x000fc8000f8010ff */
[----:B------:R-:W-:Y:S02]  /*4ea0*/  LEA.HI.X R3, R8, UR11, R3, 0x2, P0 ;  /* 0x0000000b08037c11 */ /* 0x000fe400080f1403 */
[----:B------:R-:W-:-:S03]  /*4eb0*/  ISETP.NE.AND P0, PT, R0, RZ, PT ;  /* 0x000000ff0000720c */ /* 0x000fc60003f05270 */
[----:B--2---:R0:W-:Y:S10]  /*4ec0*/  STG.E desc[UR8][R2.64], R9 ;  /* 0x0000000902007986 */ /* 0x0041f4000c101908 */
[----:B------:R-:W-:Y:S05]  /*4ed0*/  @P0 BRA `(.L_x_105) ;  /* 0xfffffffc00c80947 */ /* 0x000fea000383ffff */
.L_x_104:
[----:B------:R-:W-:Y:S05]  /*4ee0*/  BSYNC.RECONVERGENT B0 ;  /* 0x0000000000007941 */ /* 0x000fea0003800200 */
.L_x_103:
[----:B------:R-:W-:Y:S05]  /*4ef0*/  @!P1 EXIT ;  /* 0x000000000000994d */ /* 0x000fea0003800000 */
[----:B------:R-:W1:Y:S01]  /*4f00*/  S2UR UR5, SR_CgaCtaId ;  /* 0x00000000000579c3 */ /* 0x000e620000008800 */
[----:B------:R-:W-:Y:S01]  /*4f10*/  UMOV UR4, 0x400 ;  /* 0x0000040000047882 */ /* 0x000fe20000000000 */
[----:B------:R-:W-:Y:S01]  /*4f20*/  UISETP.NE.AND UP0, UPT, UR6, URZ, UPT ;  /* 0x000000ff0600728c */ /* 0x000fe2000bf05270 */
[----:B------:R-:W-:Y:S01]  /*4f30*/  IMAD.IADD R21, R20, 0x1, R21 ;  /* 0x0000000114157824 */ /* 0x000fe200078e0215 */
[----:B------:R-:W2:Y:S04]  /*4f40*/  LDCU.64 UR10, c[0x0][0x390] ;  /* 0x00007200ff0a77ac */ /* 0x000ea80008000a00 */
[----:B------:R-:W-:Y:S01]  /*4f50*/  PLOP3.LUT P0, PT, PT, PT, UP0, 0x80, 0x8 ;  /* 0x000000000008781c */ /* 0x000fe20003f0f008 */
[----:B-1----:R-:W-:-:S06]  /*4f60*/  ULEA UR4, UR5, UR4, 0x18 ;  /* 0x0000000405047291 */ /* 0x002fcc000f8ec0ff */
[----:B------:R-:W-:-:S05]  /*4f70*/  LEA R0, R20, UR4, 0x2 ;  /* 0x0000000414007c11 */ /* 0x000fca000f8e10ff */
[----:B--2---:R-:W-:-:S07]  /*4f80*/  VIADD R0, R0, 0x1000 ;  /* 0x0000100000007836 */ /* 0x004fce0000000000 */
.L_x_106:
[----:B--2---:R-:W1:Y:S01]  /*4f90*/  @!P0 LDC.64 R6, c[0x0][0x3d0] ;  /* 0x0000f400ff068b82 */ /* 0x004e620000000a00 */
[----:B0-----:R-:W-:Y:S01]  /*4fa0*/  CS2R R2, SRZ ;  /* 0x0000000000027805 */ /* 0x001fe2000001ff00 */
[----:B------:R-:W-:Y:S01]  /*4fb0*/  UISETP.NE.AND UP0, UPT, UR6, URZ, UPT ;  /* 0x000000ff0600728c */ /* 0x000fe2000bf05270 */
[----:B------:R-:W0:Y:S01]  /*4fc0*/  LDS R13, [R0+-0x1000] ;  /* 0xfff00000000d7984 */ /* 0x000e220000000800 */
[----:B------:R-:W-:-:S03]  /*4fd0*/  SHF.R.S32.HI R17, RZ, 0x1f, R21 ;  /* 0x0000001fff117819 */ /* 0x000fc60000011415 */
[----:B------:R-:W2:Y:S04]  /*4fe0*/  LDS R15, [R0+-0x800] ;  /* 0xfff80000000f7984 */ /* 0x000ea80000000800 */
[----:B-1----:R-:W3:Y:S01]  /*4ff0*/  @!P0 LDG.E.64 R2, desc[UR8][R6.64] ;  /* 0x0000000806028981 */ /* 0x002ee2000c1e1b00 */
[----:B------:R-:W-:-:S13]  /*5000*/  PLOP3.LUT P0, PT, PT, PT, UP0, 0x80, 0x8 ;  /* 0x000000000008781c */ /* 0x000fda0003f0f008 */
[----:B------:R-:W1:Y:S01]  /*5010*/  @!P0 LDC.64 R8, c[0x0][0x3d0] ;  /* 0x0000f400ff088b82 */ /* 0x000e620000000a00 */
[----:B---3--:R-:W-:-:S05]  /*5020*/  IADD3 R2, P1, PT, R21, R2, RZ ;  /* 0x0000000215027210 */ /* 0x008fca0007f3e0ff */
[----:B------:R-:W-:Y:S01]  /*5030*/  IMAD.X R3, R17, 0x1, R3, P1 ;  /* 0x0000000111037824 */ /* 0x000fe200008e0603 */
[----:B------:R-:W-:-:S04]  /*5040*/  LEA R4, P1, R2, UR10, 0x2 ;  /* 0x0000000a02047c11 */ /* 0x000fc8000f8210ff */
[----:B------:R-:W-:Y:S02]  /*5050*/  LEA.HI.X R5, R2, UR11, R3, 0x2, P1 ;  /* 0x0000000b02057c11 */ /* 0x000fe400088f1403 */
[----:B------:R-:W-:-:S03]  /*5060*/  CS2R R2, SRZ ;  /* 0x0000000000027805 */ /* 0x000fc6000001ff00 */
[----:B0-----:R0:W-:Y:S04]  /*5070*/  STG.E desc[UR8][R4.64], R13 ;  /* 0x0000000d04007986 */ /* 0x0011e8000c101908 */
[----:B-1----:R-:W3:Y:S01]  /*5080*/  @!P0 LDG.E.64 R2, desc[UR8][R8.64] ;  /* 0x0000000808028981 */ /* 0x002ee2000c1e1b00 */
[----:B------:R-:W1:Y:S03]  /*5090*/  @!P0 LDC.64 R10, c[0x0][0x3d0] ;  /* 0x0000f400ff0a8b82 */ /* 0x000e660000000a00 */
[----:B------:R-:W4:Y:S01]  /*50a0*/  LDS R13, [R0] ;  /* 0x00000000000d7984 */ /* 0x000f220000000800 */
[----:B---3--:R-:W-:-:S05]  /*50b0*/  IADD3 R2, P1, PT, R21, R2, RZ ;  /* 0x0000000215027210 */ /* 0x008fca0007f3e0ff */
[----:B------:R-:W-:Y:S01]  /*50c0*/  IMAD.X R3, R17, 0x1, R3, P1 ;  /* 0x0000000111037824 */ /* 0x000fe200008e0603 */
[----:B------:R-:W-:-:S04]  /*50d0*/  LEA R6, P1, R2, UR10, 0x2 ;  /* 0x0000000a02067c11 */ /* 0x000fc8000f8210ff */
[----:B------:R-:W-:Y:S02]  /*50e0*/  LEA.HI.X R7, R2, UR11, R3, 0x2, P1 ;  /* 0x0000000b02077c11 */ /* 0x000fe400088f1403 */
[----:B------:R-:W-:-:S03]  /*50f0*/  CS2R R2, SRZ ;  /* 0x0000000000027805 */ /* 0x000fc6000001ff00 */
[----:B--2---:R-:W-:Y:S04]  /*5100*/  STG.E desc[UR8][R6.64+0x800], R15 ;  /* 0x0008000f06007986 */ /* 0x004fe8000c101908 */
[----:B-1----:R-:W2:Y:S01]  /*5110*/  @!P0 LDG.E.64 R2, desc[UR8][R10.64] ;  /* 0x000000080a028981 */ /* 0x002ea2000c1e1b00 */
[----:B------:R-:W1:Y:S03]  /*5120*/  @!P0 LDC.64 R8, c[0x0][0x3d0] ;  /* 0x0000f400ff088b82 */ /* 0x000e660000000a00 */
[----:B------:R3:W5:Y:S01]  /*5130*/  LDS R7, [R0+0x800] ;  /* 0x0008000000077984 */ /* 0x0007620000000800 */
[----:B--2---:R-:W-:-:S05]  /*5140*/  IADD3 R2, P1, PT, R21, R2, RZ ;  /* 0x0000000215027210 */ /* 0x004fca0007f3e0ff */
[----:B------:R-:W-:Y:S01]  /*5150*/  IMAD.X R3, R17, 0x1, R3, P1 ;  /* 0x0000000111037824 */ /* 0x000fe200008e0603 */
[----:B0-----:R-:W-:-:S04]  /*5160*/  LEA R4, P1, R2, UR10, 0x2 ;  /* 0x0000000a02047c11 */ /* 0x001fc8000f8210ff */
[----:B------:R-:W-:Y:S02]  /*5170*/  LEA.HI.X R5, R2, UR11, R3, 0x2, P1 ;  /* 0x0000000b02057c11 */ /* 0x000fe400088f1403 */
[----:B------:R-:W-:-:S03]  /*5180*/  CS2R R2, SRZ ;  /* 0x0000000000027805 */ /* 0x000fc6000001ff00 */
[----:B----4-:R2:W-:Y:S04]  /*5190*/  STG.E desc[UR8][R4.64+0x1000], R13 ;  /* 0x0010000d04007986 */ /* 0x0105e8000c101908 */
[----:B-1----:R-:W4:Y:S01]  /*51a0*/  @!P0 LDG.E.64 R2, desc[UR8][R8.64] ;  /* 0x0000000808028981 */ /* 0x002f22000c1e1b00 */
[----:B------:R-:W-:Y:S02]  /*51b0*/  VIADD R20, R20, 0x800 ;  /* 0x0000080014147836 */ /* 0x000fe40000000000 */
[----:B---3--:R-:W-:Y:S01]  /*51c0*/  VIADD R0, R0, 0x2000 ;  /* 0x0000200000007836 */ /* 0x008fe20000000000 */
[C---:B----4-:R-:W-:Y:S01]  /*51d0*/  IADD3 R6, P1, PT, R21.reuse, R2, RZ ;  /* 0x0000000215067210 */ /* 0x050fe20007f3e0ff */
[----:B------:R-:W-:-:S04]  /*51e0*/  VIADD R21, R21, 0x800 ;  /* 0x0000080015157836 */ /* 0x000fc80000000000 */
[----:B------:R-:W-:Y:S01]  /*51f0*/  IMAD.X R3, R17, 0x1, R3, P1 ;  /* 0x0000000111037824 */ /* 0x000fe200008e0603 */
[----:B------:R-:W-:-:S04]  /*5200*/  LEA R2, P1, R6, UR10, 0x2 ;  /* 0x0000000a06027c11 */ /* 0x000fc8000f8210ff */
[----:B------:R-:W-:Y:S02]  /*5210*/  LEA.HI.X R3, R6, UR11, R3, 0x2, P1 ;  /* 0x0000000b06037c11 */ /* 0x000fe400088f1403 */
[----:B------:R-:W-:-:S03]  /*5220*/  ISETP.GE.AND P1, PT, R20, R19, PT ;  /* 0x000000131400720c */ /* 0x000fc60003f26270 */
[----:B-----5:R2:W-:Y:S10]  /*5230*/  STG.E desc[UR8][R2.64+0x1800], R7 ;  /* 0x0018000702007986 */ /* 0x0205f4000c101908 */
[----:B------:R-:W-:Y:S05]  /*5240*/  @!P1 BRA `(.L_x_106) ;  /* 0xfffffffc00509947 */ /* 0x000fea000383ffff */
[----:B------:R-:W-:Y:S05]  /*5250*/  EXIT ;  /* 0x000000000000794d */ /* 0x000fea0003800000 */
.L_x_0:
[----:B------:R-:W0:Y:S01]  /*5260*/  LDCU UR10, c[0x0][0x3ac] ;  /* 0x00007580ff0a77ac */ /* 0x000e220008000800 */
[----:B------:R-:W-:Y:S01]  /*5270*/  ISETP.NE.AND P0, PT, R38, RZ, PT ;  /* 0x000000ff2600720c */ /* 0x000fe20003f05270 */
[----:B------:R-:W-:Y:S01]  /*5280*/  BSSY.RECONVERGENT B1, `(.L_x_107) ;  /* 0x0000565000017945 */ /* 0x000fe20003800200 */
[----:B0-----:R-:W-:-:S11]  /*5290*/  UIADD3 UR4, UPT, UPT, -UR7, UR10, URZ ;  /* 0x0000000a07047290 */ /* 0x001fd6000fffe1ff */
[----:B------:R-:W-:Y:S05]  /*52a0*/  @P0 BRA `(.L_x_108) ;  /* 0x0000002400540947 */ /* 0x000fea0003800000 */
[----:B------:R-:W0:Y:S01]  /*52b0*/  S2R R60, SR_TID.X ;  /* 0x00000000003c7919 */ /* 0x000e220000002100 */
[----:B------:R-:W1:Y:S01]  /*52c0*/  LDC.64 R10, c[0x0][0x3c8] ;  /* 0x0000f200ff0a7b82 */ /* 0x000e620000000a00 */
[----:B------:R-:W2:Y:S01]  /*52d0*/  LDCU.U8 UR11, c[0x0][0x3b8] ;  /* 0x00007700ff0b77ac */ /* 0x000ea20008000000 */
[----:B------:R-:W3:Y:S01]  /*52e0*/  LDCU.64 UR12, c[0x0][0x380] ;  /* 0x00007000ff0c77ac */ /* 0x000ee20008000a00 */
[----:B------:R-:W4:Y:S01]  /*52f0*/  LDCU.64 UR14, c[0x0][0x388] ;  /* 0x00007100ff0e77ac */ /* 0x000f220008000a00 */
[----:B--2---:R-:W-:-:S04]  /*5300*/  ISETP.NE.AND P0, PT, RZ, UR11, PT ;  /* 0x0000000bff007c0c */ /* 0x004fc8000bf05270 */
[----:B-1----:R-:W-:Y:S02]  /*5310*/  SEL R10, R10, RZ, !P0 ;  /* 0x000000ff0a0a7207 */ /* 0x002fe40004000000 */
[----:B------:R-:W-:Y:S01]  /*5320*/  SEL R11, R11, RZ, !P0 ;  /* 0x000000ff0b0b7207 */ /* 0x000fe20004000000 */
[----:B0-----:R-:W-:-:S04]  /*5330*/  IMAD R9, R60, 0xe, RZ ;  /* 0x0000000e3c097824 */ /* 0x001fc800078e02ff */
[C---:B------:R-:W-:Y:S01]  /*5340*/  VIADD R17, R9.reuse, 0x1 ;  /* 0x0000000109117836 */ /* 0x040fe20000000000 */
[C---:B------:R-:W-:Y:S01]  /*5350*/  IADD3 R13, P0, P1, R9.reuse, UR7, R10 ;  /* 0x00000007090d7c10 */ /* 0x040fe2000f91e00a */
[C---:B------:R-:W-:Y:S02]  /*5360*/  VIADD R18, R9.reuse, 0x2 ;  /* 0x0000000209127836 */ /* 0x040fe40000000000 */
[C---:B------:R-:W-:Y:S01]  /*5370*/  VIADD R19, R9.reuse, 0x3 ;  /* 0x0000000309137836 */ /* 0x040fe20000000000 */
[----:B------:R-:W-:Y:S01]  /*5380*/  IADD3.X R14, PT, PT, RZ, R11, RZ, P0, P1 ;  /* 0x0000000bff0e7210 */ /* 0x000fe200007e24ff */
[----:B------:R-:W-:Y:S01]  /*5390*/  VIADD R20, R9, 0x4 ;  /* 0x0000000409147836 */ /* 0x000fe20000000000 */
[----:B---3--:R-:W-:Y:S01]  /*53a0*/  LEA R10, P1, R13, UR12, 0x2 ;  /* 0x0000000c0d0a7c11 */ /* 0x008fe2000f8210ff */
[----:B------:R-:W-:Y:S01]  /*53b0*/  VIADD R21, R9, 0x5 ;  /* 0x0000000509157836 */ /* 0x000fe20000000000 */
[----:B----4-:R-:W-:Y:S01]  /*53c0*/  IADD3 R12, P0, PT, R13, UR14, RZ ;  /* 0x0000000e0d0c7c10 */ /* 0x010fe2000ff1e0ff */
[----:B------:R-:W-:Y:S01]  /*53d0*/  VIADD R22, R9, 0x6 ;  /* 0x0000000609167836 */ /* 0x000fe20000000000 */
[----:B------:R-:W-:Y:S01]  /*53e0*/  LEA.HI.X R11, R13, UR13, R14, 0x2, P1 ;  /* 0x0000000d0d0b7c11 */ /* 0x000fe200088f140e */
[C---:B------:R-:W-:Y:S01]  /*53f0*/  VIADD R16, R9.reuse, 0x8 ;  /* 0x0000000809107836 */ /* 0x040fe20000000000 */
[----:B------:R-:W-:Y:S01]  /*5400*/  IADD3.X R13, PT, PT, R14, UR15, RZ, P0, !PT ;  /* 0x0000000f0e0d7c10 */ /* 0x000fe200087fe4ff */
[C---:B------:R-:W-:Y:S01]  /*5410*/  VIADD R14, R9.reuse, 0x7 ;  /* 0x00000007090e7836 */ /* 0x040fe20000000000 */
[----:B------:R-:W-:Y:S01]  /*5420*/  ISETP.GE.AND P6, PT, R18, UR4, PT ;  /* 0x0000000412007c0c */ /* 0x000fe2000bfc6270 */
[----:B------:R-:W-:Y:S01]  /*5430*/  VIADD R23, R9, 0x9 ;  /* 0x0000000909177836 */ /* 0x000fe20000000000 */
[----:B------:R-:W-:Y:S01]  /*5440*/  ISETP.GE.AND P5, PT, R19, UR4, PT ;  /* 0x0000000413007c0c */ /* 0x000fe2000bfa6270 */
[C---:B------:R-:W-:Y:S01]  /*5450*/  VIADD R24, R9.reuse, 0xa ;  /* 0x0000000a09187836 */ /* 0x040fe20000000000 */
[----:B------:R-:W-:Y:S01]  /*5460*/  ISETP.GE.AND P4, PT, R20, UR4, PT ;  /* 0x0000000414007c0c */ /* 0x000fe2000bf86270 */
[----:B------:R-:W-:Y:S01]  /*5470*/  VIADD R25, R9, 0xb ;  /* 0x0000000b09197836 */ /* 0x000fe20000000000 */
[----:B------:R-:W-:Y:S01]  /*5480*/  ISETP.GE.AND P3, PT, R21, UR4, PT ;  /* 0x0000000415007c0c */ /* 0x000fe2000bf66270 */
[C---:B------:R-:W-:Y:S01]  /*5490*/  VIADD R26, R9.reuse, 0xc ;  /* 0x0000000c091a7836 */ /* 0x040fe20000000000 */
[----:B------:R-:W-:Y:S01]  /*54a0*/  ISETP.GE.AND P2, PT, R22, UR4, PT ;  /* 0x0000000416007c0c */ /* 0x000fe2000bf46270 */
[C---:B------:R-:W-:Y:S01]  /*54b0*/  VIADD R27, R9.reuse, 0xd ;  /* 0x0000000d091b7836 */ /* 0x040fe20000000000 */
[----:B------:R-:W-:-:S02]  /*54c0*/  ISETP.GE.AND P0, PT, R9, UR4, PT ;  /* 0x0000000409007c0c */ /* 0x000fc4000bf06270 */
[----:B------:R-:W-:Y:S01]  /*54d0*/  ISETP.GE.AND P1, PT, R17, UR4, PT ;  /* 0x0000000411007c0c */ /* 0x000fe2000bf26270 */
[----:B------:R-:W5:Y:S01]  /*54e0*/  @!P6 LDG.E R48, desc[UR8][R10.64+0x8] ;  /* 0x000008080a30e981 */ /* 0x000f62000c1e1900 */
[----:B------:R-:W-:-:S03]  /*54f0*/  ISETP.GE.AND P6, PT, R27, UR4, PT ;  /* 0x000000041b007c0c */ /* 0x000fc6000bfc6270 */
        /* <DEDUP_REMOVED lines=12> */
[----:B------:R-:W5:Y:S04]  /*55c0*/  @!P0 LDG.E R2, desc[UR8][R10.64+0x1c] ;  /* 0x00001c080a028981 */ /* 0x000f68000c1e1900 */
[----:B------:R-:W5:Y:S04]  /*55d0*/  @!P1 LDG.E R3, desc[UR8][R10.64+0x20] ;  /* 0x000020080a039981 */ /* 0x000f68000c1e1900 */
[----:B------:R-:W5:Y:S04]  /*55e0*/  @!P3 LDG.E R5, desc[UR8][R10.64+0x28] ;  /* 0x000028080a05b981 */ /* 0x000f68000c1e1900 */
[----:B------:R-:W5:Y:S04]  /*55f0*/  @!P2 LDG.E R4, desc[UR8][R10.64+0x24] ;  /* 0x000024080a04a981 */ /* 0x000f68000c1e1900 */
[----:B------:R-:W5:Y:S04]  /*5600*/  @!P4 LDG.E R6, desc[UR8][R10.64+0x2c] ;  /* 0x00002c080a06c981 */ /* 0x000f68000c1e1900 */
[----:B------:R-:W5:Y:S04]  /*5610*/  @!P5 LDG.E R7, desc[UR8][R10.64+0x30] ;  /* 0x000030080a07d981 */ /* 0x000f68000c1e1900 */
[----:B------:R0:W5:Y:S01]  /*5620*/  @!P6 LDG.E R8, desc[UR8][R10.64+0x34] ;  /* 0x000034080a08e981 */ /* 0x000162000c1e1900 */
[----:B------:R-:W-:-:S02]  /*5630*/  P2R R16, PR, RZ, 0x2 ;  /* 0x00000002ff107803 */ /* 0x000fc40000000000 */
[----:B------:R-:W-:Y:S01]  /*5640*/  ISETP.GE.AND P1, PT, R9, UR4, PT ;  /* 0x0000000409007c0c */ /* 0x000fe2000bf26270 */
[----:B------:R-:W-:-:S12]  /*5650*/  BAR.SYNC.DEFER_BLOCKING 0x0 ;  /* 0x0000000000007b1d */ /* 0x000fd80000010000 */
[----:B------:R-:W2:Y:S01]  /*5660*/  @!P1 LDG.E.U8 R9, desc[UR8][R12.64] ;  /* 0x000000080c099981 */ /* 0x000ea2000c1e1100 */
[----:B------:R-:W-:Y:S02]  /*5670*/  P2R R14, PR, RZ, 0x4 ;  /* 0x00000004ff0e7803 */ /* 0x000fe40000000000 */
[----:B------:R-:W-:Y:S02]  /*5680*/  ISETP.GE.AND P2, PT, R17, UR4, PT ;  /* 0x0000000411007c0c */ /* 0x000fe4000bf46270 */
[----:B------:R-:W-:Y:S01]  /*5690*/  P2R R15, PR, RZ, 0x1 ;  /* 0x00000001ff0f7803 */ /* 0x000fe20000000000 */
[----:B------:R-:W-:Y:S01]  /*56a0*/  IMAD.MOV.U32 R59, RZ, RZ, 0x1 ;  /* 0x00000001ff3b7424 */ /* 0x000fe200078e00ff */
[----:B------:R-:W3:Y:S01]  /*56b0*/  @!P4 LDG.E.U8 R17, desc[UR8][R12.64+0xb] ;  /* 0x00000b080c11c981 */ /* 0x000ee2000c1e1100 */
[----:B--2---:R-:W-:-:S08]  /*56c0*/  @!P1 ISETP.NE.AND P0, PT, R9, RZ, PT ;  /* 0x000000ff0900920c */ /* 0x004fd00003f05270 */
[----:B------:R-:W2:Y:S01]  /*56d0*/  @!P2 LDG.E.U8 R9, desc[UR8][R12.64+0x1] ;  /* 0x000001080c09a981 */ /* 0x000ea2000c1e1100 */
[----:B------:R-:W-:Y:S02]  /*56e0*/  @!P1 SEL R59, RZ, 0x1, P0 ;  /* 0x00000001ff3b9807 */ /* 0x000fe40000000000 */
[----:B------:R-:W-:Y:S01]  /*56f0*/  ISETP.GE.AND P1, PT, R18, UR4, PT ;  /* 0x0000000412007c0c */ /* 0x000fe2000bf26270 */
[----:B------:R-:W-:Y:S01]  /*5700*/  IMAD.MOV.U32 R56, RZ, RZ, 0x1 ;  /* 0x00000001ff387424 */ /* 0x000fe200078e00ff */
[----:B------:R-:W4:Y:S01]  /*5710*/  @!P5 LDG.E.U8 R18, desc[UR8][R12.64+0xc] ;  /* 0x00000c080c12d981 */ /* 0x000f22000c1e1100 */
[----:B--2---:R-:W-:-:S10]  /*5720*/  @!P2 ISETP.NE.AND P0, PT, R9, RZ, PT ;  /* 0x000000ff0900a20c */ /* 0x004fd40003f05270 */
        /* <DEDUP_REMOVED lines=9> */
[----:B------:R-:W-:-:S12]  /*57c0*/  IMAD.MOV.U32 R49, RZ, RZ, 0x1 ;  /* 0x00000001ff317424 */ /* 0x000fd800078e00ff */
[----:B------:R-:W3:Y:S01]  /*57d0*/  @!P1 LDG.E.U8 R10, desc[UR8][R12.64+0x4] ;  /* 0x000004080c0a9981 */ /* 0x000ee2000c1e1100 */
[----:B--2---:R-:W-:-:S04]  /*57e0*/  @!P2 ISETP.NE.AND P0, PT, R9, RZ, PT ;  /* 0x000000ff0900a20c */ /* 0x004fc80003f05270 */
[----:B------:R-:W-:Y:S02]  /*57f0*/  @!P2 SEL R49, RZ, 0x1, P0 ;  /* 0x00000001ff31a807 */ /* 0x000fe40000000000 */
[----:B------:R-:W-:-:S13]  /*5800*/  ISETP.GE.AND P2, PT, R21, UR4, PT ;  /* 0x0000000415007c0c */ /* 0x000fda000bf46270 */
[----:B------:R-:W2:Y:S01]  /*5810*/  @!P2 LDG.E.U8 R11, desc[UR8][R12.64+0x5] ;  /* 0x000005080c0ba981 */ /* 0x000ea2000c1e1100 */
[----:B---3--:R-:W-:Y:S01]  /*5820*/  @!P1 ISETP.NE.AND P0, PT, R10, RZ, PT ;  /* 0x000000ff0a00920c */ /* 0x008fe20003f05270 */
[----:B------:R-:W-:-:S03]  /*5830*/  IMAD.MOV.U32 R9, RZ, RZ, 0x1 ;  /* 0x00000001ff097424 */ /* 0x000fc600078e00ff */
[----:B------:R-:W-:Y:S02]  /*5840*/  @!P1 SEL R9, RZ, 0x1, P0 ;  /* 0x00000001ff099807 */ /* 0x000fe40000000000 */
[----:B------:R-:W-:Y:S01]  /*5850*/  ISETP.GE.AND P0, PT, R22, UR4, PT ;  /* 0x0000000416007c0c */ /* 0x000fe2000bf06270 */
[----:B0-----:R-:W-:Y:S01]  /*5860*/  IMAD.MOV.U32 R10, RZ, RZ, 0x1 ;  /* 0x00000001ff0a7424 */ /* 0x001fe200078e00ff */
[----:B--2---:R-:W-:-:S04]  /*5870*/  @!P2 ISETP.NE.AND P1, PT, R11, RZ, PT ;  /* 0x000000ff0b00a20c */ /* 0x004fc80003f25270 */
[----:B------:R-:W-:Y:S02]  /*5880*/  @!P2 SEL R10, RZ, 0x1, P1 ;  /* 0x00000001ff0aa807 */ /* 0x000fe40000800000 */
[----:B------:R-:W-:-:S05]  /*5890*/  ISETP.NE.AND P2, PT, R14, RZ, PT ;  /* 0x000000ff0e00720c */ /* 0x000fca0003f45270 */
[----:B------:R-:W2:Y:S01]  /*58a0*/  @!P0 LDG.E.U8 R14, desc[UR8][R12.64+0x6] ;  /* 0x000006080c0e8981 */ /* 0x000ea2000c1e1100 */
[----:B------:R-:W-:Y:S01]  /*58b0*/  IMAD.MOV.U32 R11, RZ, RZ, 0x1 ;  /* 0x00000001ff0b7424 */ /* 0x000fe200078e00ff */
[----:B--2---:R-:W-:-:S04]  /*58c0*/  @!P0 ISETP.NE.AND P1, PT, R14, RZ, PT ;  /* 0x000000ff0e00820c */ /* 0x004fc80003f25270 */
[----:B------:R-:W-:Y:S02]  /*58d0*/  @!P0 SEL R11, RZ, 0x1, P1 ;  /* 0x00000001ff0b8807 */ /* 0x000fe40000800000 */
[----:B------:R-:W-:Y:S01]  /*58e0*/  ISETP.NE.AND P0, PT, R15, RZ, PT ;  /* 0x000000ff0f00720c */ /* 0x000fe20003f05270 */
[----:B------:R-:W-:Y:S01]  /*58f0*/  IMAD.MOV.U32 R28, RZ, RZ, 0x1 ;  /* 0x00000001ff1c7424 */ /* 0x000fe200078e00ff */
[----:B------:R-:W2:Y:S11]  /*5900*/  @!P2 LDG.E.U8 R15, desc[UR8][R12.64+0x9] ;  /* 0x000009080c0fa981 */ /* 0x000eb6000c1e1100 */
[----:B------:R-:W3:Y:S02]  /*5910*/  @!P0 LDG.E.U8 R14, desc[UR8][R12.64+0x7] ;  /* 0x000007080c0e8981 */ /* 0x000ee4000c1e1100 */
[----:B---3--:R-:W-:-:S04]  /*5920*/  @!P0 ISETP.NE.AND P1, PT, R14, RZ, PT ;  /* 0x000000ff0e00820c */ /* 0x008fc80003f25270 */
[----:B------:R-:W-:Y:S02]  /*5930*/  @!P0 SEL R28, RZ, 0x1, P1 ;  /* 0x00000001ff1c8807 */ /* 0x000fe40000800000 */
[----:B------:R-:W-:Y:S02]  /*5940*/  ISETP.NE.AND P1, PT, R16, RZ, PT ;  /* 0x000000ff1000720c */ /* 0x000fe40003f25270 */
[----:B------:R-:W3:Y:S11]  /*5950*/  @!P3 LDG.E.U8 R16, desc[UR8][R12.64+0xa] ;  /* 0x00000a080c10b981 */ /* 0x000ef6000c1e1100 */
[----:B------:R0:W4:Y:S01]  /*5960*/  @!P1 LDG.E.U8 R14, desc[UR8][R12.64+0x8] ;  /* 0x000008080c0e9981 */ /* 0x000122000c1e1100 */
[----:B------:R-:W-:-:S05]  /*5970*/  IMAD.IADD R51, R56, 0x1, R59 ;  /* 0x0000000138337824 */ /* 0x000fca00078e023b */
[----:B------:R-:W-:Y:S01]  /*5980*/  IADD3 R36, PT, PT, R49, R53, R51 ;  /* 0x0000003531247210 */ /* 0x000fe20007ffe033 */
[----:B------:R-:W-:-:S04]  /*5990*/  IMAD.MOV.U32 R29, RZ, RZ, 0x1 ;  /* 0x00000001ff1d7424 */ /* 0x000fc800078e00ff */
[----:B------:R-:W-:-:S04]  /*59a0*/  IMAD.IADD R37, R36, 0x1, R9 ;  /* 0x0000000124257824 */ /* 0x000fc800078e0209 */
[----:B------:R-:W-:Y:S02]  /*59b0*/  IMAD.IADD R38, R37, 0x1, R10 ;  /* 0x0000000125267824 */ /* 0x000fe400078e020a */
[----:B------:R-:W-:-:S03]  /*59c0*/  IMAD.MOV.U32 R30, RZ, RZ, 0x1 ;  /* 0x00000001ff1e7424 */ /* 0x000fc600078e00ff */
[----:B0-----:R-:W-:Y:S01]  /*59d0*/  IADD3 R12, PT, PT, R28, R11, R38 ;  /* 0x0000000b1c0c7210 */ /* 0x001fe20007ffe026 */
[----:B------:R-:W-:Y:S02]  /*59e0*/  IMAD.MOV.U32 R31, RZ, RZ, 0x1 ;  /* 0x00000001ff1f7424 */ /* 0x000fe400078e00ff */
[----:B------:R-:W-:Y:S02]  /*59f0*/  IMAD.MOV.U32 R32, RZ, RZ, 0x1 ;  /* 0x00000001ff207424 */ /* 0x000fe400078e00ff */
[----:B------:R-:W-:Y:S02]  /*5a00*/  IMAD.MOV.U32 R33, RZ, RZ, 0x1 ;  /* 0x00000001ff217424 */ /* 0x000fe400078e00ff */
[----:B------:R-:W-:Y:S01]  /*5a10*/  IMAD.MOV.U32 R34, RZ, RZ, 0x1 ;  /* 0x00000001ff227424 */ /* 0x000fe200078e00ff */
[----:B------:R-:W0:Y:S01]  /*5a20*/  S2R R47, SR_LANEID ;  /* 0x00000000002f7919 */ /* 0x000e220000000000 */
[----:B------:R-:W1:Y:S01]  /*5a30*/  S2UR UR6, SR_CgaCtaId ;  /* 0x00000000000679c3 */ /* 0x000e620000008800 */
[----:B------:R-:W-:Y:S01]  /*5a40*/  UMOV UR5, 0x400 ;  /* 0x0000040000057882 */ /* 0x000fe20000000000 */
[----:B------:R-:W-:Y:S01]  /*5a50*/  SHF.R.U32.HI R45, RZ, 0x5, R60 ;  /* 0x00000005ff2d7819 */ /* 0x000fe2000001163c */
[----:B-1----:R-:W-:-:S05]  /*5a60*/  ULEA UR5, UR6, UR5, 0x18 ;  /* 0x0000000506057291 */ /* 0x002fca000f8ec0ff */
[----:B------:R-:W-:Y:S01]  /*5a70*/  BAR.SYNC.DEFER_BLOCKING 0x0 ;  /* 0x0000000000007b1d */ /* 0x000fe20000010000 */
[----:B----4-:R-:W-:-:S04]  /*5a80*/  @!P1 ISETP.NE.AND P0, PT, R14, RZ, PT ;  /* 0x000000ff0e00920c */ /* 0x010fc80003f05270 */
[----:B------:R-:W-:Y:S02]  /*5a90*/  @!P1 SEL R29, RZ, 0x1, P0 ;  /* 0x00000001ff1d9807 */ /* 0x000fe40000000000 */
[----:B--2---:R-:W-:Y:S02]  /*5aa0*/  @!P2 ISETP.NE.AND P1, PT, R15, RZ, PT ;  /* 0x000000ff0f00a20c */ /* 0x004fe40003f25270 */
[----:B---3--:R-:W-:Y:S02]  /*5ab0*/  @!P3 ISETP.NE.AND P0, PT, R16, RZ, PT ;  /* 0x000000ff1000b20c */ /* 0x008fe40003f05270 */
[----:B------:R-:W-:Y:S02]  /*5ac0*/  @!P2 SEL R30, RZ, 0x1, P1 ;  /* 0x00000001ff1ea807 */ /* 0x000fe40000800000 */
[----:B------:R-:W-:Y:S02]  /*5ad0*/  @!P4 ISETP.NE.AND P2, PT, R17, RZ, PT ;  /* 0x000000ff1100c20c */ /* 0x000fe40003f45270 */
[----:B------:R-:W-:-:S02]  /*5ae0*/  @!P3 SEL R31, RZ, 0x1, P0 ;  /* 0x00000001ff1fb807 */ /* 0x000fc40000000000 */
[----:B------:R-:W-:Y:S02]  /*5af0*/  @!P5 ISETP.NE.AND P1, PT, R18, RZ, PT ;  /* 0x000000ff1200d20c */ /* 0x000fe40003f25270 */
[----:B------:R-:W-:Y:S02]  /*5b00*/  @!P6 ISETP.NE.AND P0, PT, R19, RZ, PT ;  /* 0x000000ff1300e20c */ /* 0x000fe40003f05270 */
[----:B------:R-:W-:Y:S02]  /*5b10*/  @!P4 SEL R32, RZ, 0x1, P2 ;  /* 0x00000001ff20c807 */ /* 0x000fe40001000000 */
[----:B------:R-:W-:Y:S02]  /*5b20*/  IADD3 R12, PT, PT, R30, R29, R12 ;  /* 0x0000001d1e0c7210 */ /* 0x000fe40007ffe00c */
[----:B------:R-:W-:Y:S02]  /*5b30*/  @!P5 SEL R33, RZ, 0x1, P1 ;  /* 0x00000001ff21d807 */ /* 0x000fe40000800000 */
[----:B------:R-:W-:-:S02]  /*5b40*/  @!P6 SEL R34, RZ, 0x1, P0 ;  /* 0x00000001ff22e807 */ /* 0x000fc40000000000 */
[----:B------:R-:W-:-:S04]  /*5b50*/  IADD3 R12, PT, PT, R32, R31, R12 ;  /* 0x0000001f200c7210 */ /* 0x000fc80007ffe00c */
[----:B------:R-:W-:-:S05]  /*5b60*/  IADD3 R12, PT, PT, R34, R33, R12 ;  /* 0x00000021220c7210 */ /* 0x000fca0007ffe00c */
[----:B------:R-:W1:Y:S02]  /*5b70*/  SHFL.UP P0, R13, R12, 0x1, RZ ;  /* 0x042000000c0d7989 */ /* 0x000e6400000000ff */
[----:B-1----:R-:W-:-:S05]  /*5b80*/  @P0 IMAD.IADD R13, R12, 0x1, R13 ;  /* 0x000000010c0d0824 */ /* 0x002fca00078e020d */
[----:B------:R-:W1:Y:S02]  /*5b90*/  SHFL.UP P0, R14, R13, 0x2, RZ ;  /* 0x044000000d0e7989 */ /* 0x000e6400000000ff */
[----:B-1----:R-:W-:-:S05]  /*5ba0*/  @P0 IMAD.IADD R14, R13, 0x1, R14 ;  /* 0x000000010d0e0824 */ /* 0x002fca00078e020e */
[----:B------:R-:W1:Y:S02]  /*5bb0*/  SHFL.UP P0, R15, R14, 0x4, RZ ;  /* 0x048000000e0f7989 */ /* 0x000e6400000000ff */
[----:B-1----:R-:W-:-:S05]  /*5bc0*/  @P0 IMAD.IADD R15, R14, 0x1, R15 ;  /* 0x000000010e0f0824 */ /* 0x002fca00078e020f */
[----:B------:R-:W1:Y:S01]  /*5bd0*/  SHFL.UP P0, R16, R15, 0x8, RZ ;  /* 0x050000000f107989 */ /* 0x000e6200000000ff */
[----:B0-----:R-:W-:Y:S01]  /*5be0*/  ISETP.NE.AND P1, PT, R47, 0x1f, PT ;  /* 0x0000001f2f00780c */ /* 0x001fe20003f25270 */
[----:B-1----:R-:W-:-:S05]  /*5bf0*/  @P0 IMAD.IADD R16, R15, 0x1, R16 ;  /* 0x000000010f100824 */ /* 0x002fca00078e0210 */
[----:B------:R-:W0:Y:S07]  /*5c00*/  SHFL.UP P0, R35, R16, 0x10, RZ ;  /* 0x0600000010237989 */ /* 0x000e2e00000000ff */
[----:B------:R-:W-:Y:S01]  /*5c10*/  @!P1 LEA R24, R45, UR5, 0x2 ;  /* 0x000000052d189c11 */ /* 0x000fe2000f8e10ff */
[----:B0-----:R-:W-:-:S05]  /*5c20*/  @P0 IMAD.IADD R35, R16, 0x1, R35 ;  /* 0x0000000110230824 */ /* 0x001fca00078e0223 */
[----:B------:R-:W-:Y:S01]  /*5c30*/  @!P1 STS [R24], R35 ;  /* 0x0000002318009388 */ /* 0x000fe20000000800 */
[----:B------:R-:W-:Y:S06]  /*5c40*/  BAR.SYNC.DEFER_BLOCKING 0x0 ;  /* 0x0000000000007b1d */ /* 0x000fec0000010000 */
[----:B------:R-:W0:Y:S04]  /*5c50*/  LDS.128 R12, [UR5] ;  /* 0x00000005ff0c7984 */ /* 0x000e280008000c00 */
[----:B------:R-:W1:Y:S01]  /*5c60*/  LDS.128 R16, [UR5+0x10] ;  /* 0x00001005ff107984 */ /* 0x000e620008000c00 */
[----:B------:R-:W-:-:S03]  /*5c70*/  ISETP.NE.AND P0, PT, R45, 0x2, PT ;  /* 0x000000022d00780c */ /* 0x000fc60003f05270 */
[----:B------:R-:W2:Y:S01]  /*5c80*/  LDS.128 R20, [UR5+0x20] ;  /* 0x00002005ff147984 */ /* 0x000ea20008000c00 */
[----:B------:R-:W-:Y:S01]  /*5c90*/  ISETP.NE.AND P1, PT, R45, 0x3, PT ;  /* 0x000000032d00780c */ /* 0x000fe20003f25270 */
[----:B0-----:R-:W-:-:S05]  /*5ca0*/  IMAD.IADD R25, R12, 0x1, R13 ;  /* 0x000000010c197824 */ /* 0x001fca00078e020d */
[----:B------:R-:W-:Y:S01]  /*5cb0*/  SEL R26, R25, R12, !P0 ;  /* 0x0000000c191a7207 */ /* 0x000fe20004000000 */
[----:B------:R-:W-:Y:S01]  /*5cc0*/  IMAD.IADD R25, R14, 0x1, R25 ;  /* 0x000000010e197824 */ /* 0x000fe200078e0219 */
[----:B------:R-:W-:-:S03]  /*5cd0*/  ISETP.NE.AND P0, PT, R45, 0x4, PT ;  /* 0x000000042d00780c */ /* 0x000fc60003f05270 */
[----:B------:R-:W-:Y:S01]  /*5ce0*/  IMAD.IADD R40, R15, 0x1, R25 ;  /* 0x000000010f287824 */ /* 0x000fe200078e0219 */
[----:B------:R-:W-:Y:S02]  /*5cf0*/  SEL R39, R25, R26, !P1 ;  /* 0x0000001a19277207 */ /* 0x000fe40004800000 */
[C---:B------:R-:W-:Y:S01]  /*5d00*/  ISETP.NE.AND P1, PT, R45.reuse, 0x5, PT ;  /* 0x000000052d00780c */ /* 0x040fe20003f25270 */
[----:B------:R-:W0:Y:S01]  /*5d10*/  LDS.128 R24, [UR5+0x30] ;  /* 0x00003005ff187984 */ /* 0x000e220008000c00 */
[C---:B------:R-:W-:Y:S01]  /*5d20*/  SEL R39, R40.reuse, R39, !P0 ;  /* 0x0000002728277207 */ /* 0x040fe20004000000 */
[----:B-1----:R-:W-:Y:S01]  /*5d30*/  IMAD.IADD R40, R40, 0x1, R16 ;  /* 0x0000000128287824 */ /* 0x002fe200078e0210 */
[----:B------:R-:W-:-:S04]  /*5d40*/  ISETP.NE.AND P0, PT, R45, 0x6, PT ;  /* 0x000000062d00780c */ /* 0x000fc80003f05270 */
[----:B------:R-:W-:Y:S01]  /*5d50*/  SEL R39, R40, R39, !P1 ;  /* 0x0000002728277207 */ /* 0x000fe20004800000 */
[----:B------:R-:W-:Y:S01]  /*5d60*/  IMAD.IADD R40, R17, 0x1, R40 ;  /* 0x0000000111287824 */ /* 0x000fe200078e0228 */
[----:B------:R-:W-:-:S04]  /*5d70*/  ISETP.NE.AND P1, PT, R45, 0x7, PT ;  /* 0x000000072d00780c */ /* 0x000fc80003f25270 */
[----:B------:R-:W-:Y:S01]  /*5d80*/  SEL R39, R40, R39, !P0 ;  /* 0x0000002728277207 */ /* 0x000fe20004000000 */
[----:B------:R-:W-:Y:S01]  /*5d90*/  IMAD.IADD R40, R18, 0x1, R40 ;  /* 0x0000000112287824 */ /* 0x000fe200078e0228 */
[----:B------:R-:W-:-:S04]  /*5da0*/  ISETP.NE.AND P0, PT, R45, 0x8, PT ;  /* 0x000000082d00780c */ /* 0x000fc80003f05270 */
[----:B------:R-:W-:Y:S01]  /*5db0*/  SEL R41, R40, R39, !P1 ;  /* 0x0000002728297207 */ /* 0x000fe20004800000 */
[----:B------:R-:W-:Y:S01]  /*5dc0*/  IMAD.IADD R40, R19, 0x1, R40 ;  /* 0x0000000113287824 */ /* 0x000fe200078e0228 */
[----:B------:R-:W-:-:S03]  /*5dd0*/  ISETP.NE.AND P1, PT, R45, 0x9, PT ;  /* 0x000000092d00780c */ /* 0x000fc60003f25270 */
[C---:B--2---:R-:W-:Y:S01]  /*5de0*/  IMAD.IADD R42, R40.reuse, 0x1, R20 ;  /* 0x00000001282a7824 */ /* 0x044fe200078e0214 */
[----:B------:R-:W-:Y:S01]  /*5df0*/  SEL R41, R40, R41, !P0 ;  /* 0x0000002928297207 */ /* 0x000fe20004000000 */
[----:B------:R-:W-:Y:S01]  /*5e00*/  IMAD.IADD R39, R38, 0x1, R11 ;  /* 0x0000000126277824 */ /* 0x000fe200078e020b */
[----:B------:R-:W-:Y:S02]  /*5e10*/  ISETP.NE.AND P0, PT, R45, 0xa, PT ;  /* 0x0000000a2d00780c */ /* 0x000fe40003f05270 */
[----:B------:R-:W-:Y:S01]  /*5e20*/  SEL R43, R42, R41, !P1 ;  /* 0x000000292a2b7207 */ /* 0x000fe20004800000 */
[----:B------:R-:W-:Y:S01]  /*5e30*/  IMAD.IADD R42, R21, 0x1, R42 ;  /* 0x00000001152a7824 */ /* 0x000fe200078e022a */
[----:B------:R-:W-:Y:S01]  /*5e40*/  ISETP.NE.AND P1, PT, R45, 0xb, PT ;  /* 0x0000000b2d00780c */ /* 0x000fe20003f25270 */
[----:B------:R-:W-:Y:S02]  /*5e50*/  IMAD.IADD R40, R39, 0x1, R28 ;  /* 0x0000000127287824 */ /* 0x000fe400078e021c */
[----:B------:R-:W-:Y:S01]  /*5e60*/  IMAD.IADD R44, R22, 0x1, R42 ;  /* 0x00000001162c7824 */ /* 0x000fe200078e022a */
[----:B------:R-:W-:Y:S01]  /*5e70*/  SEL R43, R42, R43, !P0 ;  /* 0x0000002b2a2b7207 */ /* 0x000fe20004000000 */
[----:B------:R-:W-:Y:S01]  /*5e80*/  IMAD.IADD R41, R40, 0x1, R29 ;  /* 0x0000000128297824 */ /* 0x000fe200078e021d */
[----:B------:R-:W-:-:S02]  /*5e90*/  ISETP.NE.AND P0, PT, R45, 0xc, PT ;  /* 0x0000000c2d00780c */ /* 0x000fc40003f05270 */
[----:B------:R-:W-:Y:S01]  /*5ea0*/  SEL R55, R44, R43, !P1 ;  /* 0x0000002b2c377207 */ /* 0x000fe20004800000 */
[----:B------:R-:W-:Y:S02]  /*5eb0*/  IMAD.IADD R44, R23, 0x1, R44 ;  /* 0x00000001172c7824 */ /* 0x000fe400078e022c */
[----:B------:R-:W-:Y:S01]  /*5ec0*/  IMAD.IADD R42, R41, 0x1, R30 ;  /* 0x00000001292a7824 */ /* 0x000fe200078e021e */
[C---:B------:R-:W-:Y:S01]  /*5ed0*/  ISETP.NE.AND P1, PT, R45.reuse, 0xd, PT ;  /* 0x0000000d2d00780c */ /* 0x040fe20003f25270 */
[C---:B0-----:R-:W-:Y:S01]  /*5ee0*/  IMAD.IADD R61, R44.reuse, 0x1, R24 ;  /* 0x000000012c3d7824 */ /* 0x041fe200078e0218 */
[----:B------:R-:W-:Y:S01]  /*5ef0*/  SEL R55, R44, R55, !P0 ;  /* 0x000000372c377207 */ /* 0x000fe20004000000 */
[----:B------:R-:W-:Y:S01]  /*5f00*/  IMAD.IADD R43, R42, 0x1, R31 ;  /* 0x000000012a2b7824 */ /* 0x000fe200078e021f */
[----:B------:R-:W-:Y:S02]  /*5f10*/  ISETP.NE.AND P0, PT, R45, 0xe, PT ;  /* 0x0000000e2d00780c */ /* 0x000fe40003f05270 */
[----:B------:R-:W-:Y:S01]  /*5f20*/  SEL R58, R61, R55, !P1 ;  /* 0x000000373d3a7207 */ /* 0x000fe20004800000 */
[----:B------:R-:W-:-:S02]  /*5f30*/  IMAD.IADD R55, R25, 0x1, R61 ;  /* 0x0000000119377824 */ /* 0x000fc400078e023d */
[----:B------:R-:W-:Y:S01]  /*5f40*/  IMAD.IADD R44, R43, 0x1, R32 ;  /* 0x000000012b2c7824 */ /* 0x000fe200078e0220 */
[----:B------:R-:W-:Y:S02]  /*5f50*/  ISETP.NE.AND P1, PT, R45, 0xf, PT ;  /* 0x0000000f2d00780c */ /* 0x000fe40003f25270 */
[----:B------:R-:W-:Y:S01]  /*5f60*/  SEL R61, R55, R58, !P0 ;  /* 0x0000003a373d7207 */ /* 0x000fe20004000000 */
[----:B------:R-:W-:Y:S02]  /*5f70*/  IMAD.IADD R45, R44, 0x1, R33 ;  /* 0x000000012c2d7824 */ /* 0x000fe400078e0221 */
[----:B------:R-:W-:Y:S01]  /*5f80*/  IMAD.IADD R58, R26, 0x1, R55 ;  /* 0x000000011a3a7824 */ /* 0x000fe200078e0237 */
[----:B------:R-:W-:Y:S02]  /*5f90*/  ISETP.NE.AND P2, PT, R47, RZ, PT ;  /* 0x000000ff2f00720c */ /* 0x000fe40003f45270 */
[----:B------:R-:W-:Y:S02]  /*5fa0*/  IADD3 R47, PT, PT, R35, -R34, -R45 ;  /* 0x80000022232f7210 */ /* 0x000fe40007ffe82d */
[----:B------:R-:W-:-:S02]  /*5fb0*/  IADD3 R35, PT, PT, R58, UR4, R27 ;  /* 0x000000043a237c10 */ /* 0x000fc4000fffe01b */
[----:B------:R-:W-:Y:S02]  /*5fc0*/  ISETP.GE.U32.AND P0, PT, R60, 0x20, PT ;  /* 0x000000203c00780c */ /* 0x000fe40003f06070 */
[----:B------:R-:W-:Y:S01]  /*5fd0*/  SEL R61, R58, R61, !P1 ;  /* 0x0000003d3a3d7207 */ /* 0x000fe20004800000 */
[----:B------:R-:W-:-:S03]  /*5fe0*/  VIADD R35, R35, 0xffffe400 ;  /* 0xffffe40023237836 */ /* 0x000fc60000000000 */
[----:B------:R-:W-:Y:S02]  /*5ff0*/  SEL R58, R61, RZ, P0 ;  /* 0x000000ff3d3a7207 */ /* 0x000fe40000000000 */
[----:B------:R-:W-:Y:S02]  /*6000*/  ISETP.GT.AND P0, PT, R35, 0x200, PT ;  /* 0x000002002300780c */ /* 0x000fe40003f04270 */
[----:B------:R-:W-:-:S05]  /*6010*/  SEL R47, R47, RZ, P2 ;  /* 0x000000ff2f2f7207 */ /* 0x000fca0001000000 */
[----:B------:R-:W-:Y:S01]  /*6020*/  IMAD.IADD R58, R58, 0x1, R47 ;  /* 0x000000013a3a7824 */ /* 0x000fe200078e022f */
[----:B------:R-:W-:Y:S03]  /*6030*/  BSSY.RECONVERGENT B0, `(.L_x_109) ;  /* 0x000017b000007945 */ /* 0x000fe60003800200 */
[--C-:B------:R-:W-:Y:S02]  /*6040*/  IMAD.IADD R51, R51, 0x1, R58.reuse ;  /* 0x0000000133337824 */ /* 0x100fe400078e023a */
[--C-:B------:R-:W-:Y:S02]  /*6050*/  IMAD.IADD R36, R36, 0x1, R58.reuse ;  /* 0x0000000124247824 */ /* 0x100fe400078e023a */
[--C-:B------:R-:W-:Y:S02]  /*6060*/  IMAD.IADD R37, R37, 0x1, R58.reuse ;  /* 0x0000000125257824 */ /* 0x100fe400078e023a */
[----:B------:R-:W-:-:S02]  /*6070*/  IMAD.IADD R38, R38, 0x1, R58 ;  /* 0x0000000126267824 */ /* 0x000fc400078e023a */
[--C-:B------:R-:W-:Y:S02]  /*6080*/  IMAD.IADD R39, R39, 0x1, R58.reuse ;  /* 0x0000000127277824 */ /* 0x100fe400078e023a */
[--C-:B------:R-:W-:Y:S02]  /*6090*/  IMAD.IADD R40, R40, 0x1, R58.reuse ;  /* 0x0000000128287824 */ /* 0x100fe400078e023a */
[--C-:B------:R-:W-:Y:S02]  /*60a0*/  IMAD.IADD R41, R41, 0x1, R58.reuse ;  /* 0x0000000129297824 */ /* 0x100fe400078e023a */
[--C-:B------:R-:W-:Y:S02]  /*60b0*/  IMAD.IADD R42, R42, 0x1, R58.reuse ;  /* 0x000000012a2a7824 */ /* 0x100fe400078e023a */
[--C-:B------:R-:W-:Y:S02]  /*60c0*/  IMAD.IADD R43, R43, 0x1, R58.reuse ;  /* 0x000000012b2b7824 */ /* 0x100fe400078e023a */
[----:B------:R-:W-:-:S02]  /*60d0*/  IMAD.IADD R44, R44, 0x1, R58 ;  /* 0x000000012c2c7824 */ /* 0x000fc400078e023a */
[----:B------:R-:W-:Y:S02]  /*60e0*/  IMAD.IADD R45, R45, 0x1, R58 ;  /* 0x000000012d2d7824 */ /* 0x000fe400078e023a */
[----:B------:R-:W-:Y:S02]  /*60f0*/  IMAD.IADD R55, R58, 0x1, R59 ;  /* 0x000000013a377824 */ /* 0x000fe400078e023b */
[----:B------:R-:W-:Y:S01]  /*6100*/  IMAD.IADD R47, R51, 0x1, R53 ;  /* 0x00000001332f7824 */ /* 0x000fe200078e0235 */
[----:B------:R-:W-:Y:S06]  /*6110*/  @P0 BRA `(.L_x_110) ;  /* 0x0000000c007c0947 */ /* 0x000fec0003800000 */
[----:B------:R-:W-:Y:S01]  /*6120*/  ISETP.GE.AND P0, PT, R58, R35, PT ;  /* 0x000000233a00720c */ /* 0x000fe20003f06270 */
[----:B------:R-:W-:Y:S03]  /*6130*/  BSSY.RECONVERGENT B2, `(.L_x_111) ;  /* 0x000000e000027945 */ /* 0x000fe60003800200 */
[----:B------:R-:W-:-:S13]  /*6140*/  ISETP.NE.AND P0, PT, R59, RZ, !P0 ;  /* 0x000000ff3b00720c */ /* 0x000fda0004705270 */
[----:B------:R-:W-:Y:S05]  /*6150*/  @!P0 BRA `(.L_x_112) ;  /* 0x00000000002c8947 */ /* 0x000fea0003800000 */
[----:B------:R-:W-:Y:S01]  /*6160*/  UISETP.NE.AND UP0, UPT, UR11, URZ, UPT ;  /* 0x000000ff0b00728c */ /* 0x000fe2000bf05270 */
[----:B------:R-:W-:Y:S01]  /*6170*/  CS2R R12, SRZ ;  /* 0x00000000000c7805 */ /* 0x000fe2000001ff00 */
[----:B------:R-:W0:Y:S07]  /*6180*/  LDCU.64 UR12, c[0x0][0x390] ;  /* 0x00007200ff0c77ac */ /* 0x000e2e0008000a00 */
[----:B------:R-:W-:Y:S05]  /*6190*/  BRA.U UP0, `(.L_x_113) ;  /* 0x0000000100087547 */ /* 0x000fea000b800000 */
[----:B------:R-:W1:Y:S02]  /*61a0*/  LDC.64 R12, c[0x0][0x3d0] ;  /* 0x0000f400ff0c7b82 */ /* 0x000e640000000a00 */
[----:B-1----:R-:W5:Y:S02]  /*61b0*/  LDG.E.64 R12, desc[UR8][R12.64] ;  /* 0x000000080c0c7981 */ /* 0x002f64000c1e1b00 */
.L_x_113:
[----:B-----5:R-:W-:-:S04]  /*61c0*/  IADD3 R14, P0, PT, R58, R12, RZ ;  /* 0x0000000c3a0e7210 */ /* 0x020fc80007f1e0ff */
[----:B------:R-:W-:Y:S02]  /*61d0*/  LEA.HI.X.SX32 R13, R58, R13, 0x1, P0 ;  /* 0x0000000d3a0d7211 */ /* 0x000fe400000f0eff */
[----:B0-----:R-:W-:-:S04]  /*61e0*/  LEA R12, P0, R14, UR12, 0x2 ;  /* 0x0000000c0e0c7c11 */ /* 0x001fc8000f8010ff */
[----:B------:R-:W-:-:S05]  /*61f0*/  LEA.HI.X R13, R14, UR13, R13, 0x2, P0 ;  /* 0x0000000d0e0d7c11 */ /* 0x000fca00080f140d */
[----:B------:R0:W-:Y:S04]  /*6200*/  STG.E desc[UR8][R12.64], R57 ;  /* 0x000000390c007986 */ /* 0x0001e8000c101908 */
.L_x_112:
[----:B------:R-:W-:Y:S05]  /*6210*/  BSYNC.RECONVERGENT B2 ;  /* 0x0000000000027941 */ /* 0x000fea0003800200 */
.L_x_111:
[----:B------:R-:W-:Y:S01]  /*6220*/  ISETP.GE.AND P0, PT, R55, R35, PT ;  /* 0x000000233700720c */ /* 0x000fe20003f06270 */
[----:B------:R-:W-:Y:S03]  /*6230*/  BSSY.RECONVERGENT B2, `(.L_x_114) ;  /* 0x000000e000027945 */ /* 0x000fe60003800200 */
[----:B------:R-:W-:-:S13]  /*6240*/  ISETP.EQ.OR P0, PT, R56, RZ, P0 ;  /* 0x000000ff3800720c */ /* 0x000fda0000702670 */
[----:B------:R-:W-:Y:S05]  /*6250*/  @P0 BRA `(.L_x_115) ;  /* 0x00000000002c0947 */ /* 0x000fea0003800000 */
[----:B------:R-:W-:Y:S01]  /*6260*/  UISETP.NE.AND UP0, UPT, UR11, URZ, UPT ;  /* 0x000000ff0b00728c */ /* 0x000fe2000bf05270 */
[----:B0-----:R-:W-:Y:S01]  /*6270*/  CS2R R12, SRZ ;  /* 0x00000000000c7805 */ /* 0x001fe2000001ff00 */
[----:B------:R-:W0:Y:S07]  /*6280*/  LDCU.64 UR12, c[0x0][0x390] ;  /* 0x00007200ff0c77ac */ /* 0x000e2e0008000a00 */
[----:B------:R-:W-:Y:S05]  /*6290*/  BRA.U UP0, `(.L_x_116) ;  /* 0x0000000100087547 */ /* 0x000fea000b800000 */
[----:B------:R-:W1:Y:S02]  /*62a0*/  LDC.64 R12, c[0x0][0x3d0] ;  /* 0x0000f400ff0c7b82 */ /* 0x000e640000000a00 */
[----:B-1----:R-:W5:Y:S02]  /*62b0*/  LDG.E.64 R12, desc[UR8][R12.64] ;  /* 0x000000080c0c7981 */ /* 0x002f64000c1e1b00 */
.L_x_116:
[----:B-----5:R-:W-:-:S04]  /*62c0*/  IADD3 R14, P0, PT, R55, R12, RZ ;  /* 0x0000000c370e7210 */ /* 0x020fc80007f1e0ff */
[----:B------:R-:W-:Y:S02]  /*62d0*/  LEA.HI.X.SX32 R13, R55, R13, 0x1, P0 ;  /* 0x0000000d370d7211 */ /* 0x000fe400000f0eff */
[----:B0-----:R-:W-:-:S04]  /*62e0*/  LEA R12, P0, R14, UR12, 0x2 ;  /* 0x0000000c0e0c7c11 */ /* 0x001fc8000f8010ff */
[----:B------:R-:W-:-:S05]  /*62f0*/  LEA.HI.X R13, R14, UR13, R13, 0x2, P0 ;  /* 0x0000000d0e0d7c11 */ /* 0x000fca00080f140d */
[----:B------:R1:W-:Y:S04]  /*6300*/  STG.E desc[UR8][R12.64], R52 ;  /* 0x000000340c007986 */ /* 0x0003e8000c101908 */
.L_x_115:
[----:B------:R-:W-:Y:S05]  /*6310*/  BSYNC.RECONVERGENT B2 ;  /* 0x0000000000027941 */ /* 0x000fea0003800200 */
.L_x_114:
[----:B------:R-:W-:Y:S01]  /*6320*/  ISETP.GE.AND P0, PT, R51, R35, PT ;  /* 0x000000233300720c */ /* 0x000fe20003f06270 */
[----:B------:R-:W-:Y:S03]  /*6330*/  BSSY.RECONVERGENT B2, `(.L_x_117) ;  /* 0x000000e000027945 */ /* 0x000fe60003800200 */
[----:B------:R-:W-:-:S13]  /*6340*/  ISETP.EQ.OR P0, PT, R53, RZ, P0 ;  /* 0x000000ff3500720c */ /* 0x000fda0000702670 */
[----:B------:R-:W-:Y:S05]  /*6350*/  @P0 BRA `(.L_x_118) ;  /* 0x00000000002c0947 */ /* 0x000fea0003800000 */
[----:B------:R-:W-:Y:S01]  /*6360*/  UISETP.NE.AND UP0, UPT, UR11, URZ, UPT ;  /* 0x000000ff0b00728c */ /* 0x000fe2000bf05270 */
[----:B01----:R-:W-:Y:S01]  /*6370*/  CS2R R12, SRZ ;  /* 0x00000000000c7805 */ /* 0x003fe2000001ff00 */
[----:B------:R-:W0:Y:S07]  /*6380*/  LDCU.64 UR12, c[0x0][0x390] ;  /* 0x00007200ff0c77ac */ /* 0x000e2e0008000a00 */
[----:B------:R-:W-:Y:S05]  /*6390*/  BRA.U UP0, `(.L_x_119) ;  /* 0x0000000100087547 */ /* 0x000fea000b800000 */
[----:B------:R-:W1:Y:S02]  /*63a0*/  LDC.64 R12, c[0x0][0x3d0] ;  /* 0x0000f400ff0c7b82 */ /* 0x000e640000000a00 */
[----:B-1----:R-:W5:Y:S02]  /*63b0*/  LDG.E.64 R12, desc[UR8][R12.64] ;  /* 0x000000080c0c7981 */ /* 0x002f64000c1e1b00 */
.L_x_119:
[----:B-----5:R-:W-:-:S04]  /*63c0*/  IADD3 R14, P0, PT, R51, R12, RZ ;  /* 0x0000000c330e7210 */ /* 0x020fc80007f1e0ff */
[----:B------:R-:W-:Y:S02]  /*63d0*/  LEA.HI.X.SX32 R13, R51, R13, 0x1, P0 ;  /* 0x0000000d330d7211 */ /* 0x000fe400000f0eff */
[----:B0-----:R-:W-:-:S04]  /*63e0*/  LEA R12, P0, R14, UR12, 0x2 ;  /* 0x0000000c0e0c7c11 */ /* 0x001fc8000f8010ff */
[----:B------:R-:W-:-:S05]  /*63f0*/  LEA.HI.X R13, R14, UR13, R13, 0x2, P0 ;  /* 0x0000000d0e0d7c11 */ /* 0x000fca00080f140d */
[----:B------:R2:W-:Y:S04]  /*6400*/  STG.E desc[UR8][R12.64], R48 ;  /* 0x000000300c007986 */ /* 0x0005e8000c101908 */
.L_x_118:
[----:B------:R-:W-:Y:S05]  /*6410*/  BSYNC.RECONVERGENT B2 ;  /* 0x0000000000027941 */ /* 0x000fea0003800200 */
.L_x_117:
[----:B------:R-:W-:Y:S01]  /*6420*/  ISETP.GE.AND P0, PT, R47, R35, PT ;  /* 0x000000232f00720c */ /* 0x000fe20003f06270 */
[----:B------:R-:W-:Y:S03]  /*6430*/  BSSY.RECONVERGENT B2, `(.L_x_120) ;  /* 0x000000e000027945 */ /* 0x000fe60003800200 */
[----:B------:R-:W-:-:S13]  /*6440*/  ISETP.EQ.OR P0, PT, R49, RZ, P0 ;  /* 0x000000ff3100720c */ /* 0x000fda0000702670 */
[----:B------:R-:W-:Y:S05]  /*6450*/  @P0 BRA `(.L_x_121) ;  /* 0x00000000002c0947 */ /* 0x000fea0003800000 */
[----:B------:R-:W-:Y:S01]  /*6460*/  UISETP.NE.AND UP0, UPT, UR11, URZ, UPT ;  /* 0x000000ff0b00728c */ /* 0x000fe2000bf05270 */
[----:B012---:R-:W-:Y:S01]  /*6470*/  CS2R R12, SRZ ;  /* 0x00000000000c7805 */ /* 0x007fe2000001ff00 */
[----:B------:R-:W0:Y:S07]  /*6480*/  LDCU.64 UR12, c[0x0][0x390] ;  /* 0x00007200ff0c77ac */ /* 0x000e2e0008000a00 */
[----:B------:R-:W-:Y:S05]  /*6490*/  BRA.U UP0, `(.L_x_122) ;  /* 0x0000000100087547 */ /* 0x000fea000b800000 */
[----:B------:R-:W1:Y:S02]  /*64a0*/  LDC.64 R12, c[0x0][0x3d0] ;  /* 0x0000f400ff0c7b82 */ /* 0x000e640000000a00 */
[----:B-1----:R-:W5:Y:S02]  /*64b0*/  LDG.E.64 R12, desc[UR8][R12.64] ;  /* 0x000000080c0c7981 */ /* 0x002f64000c1e1b00 */
.L_x_122:
[----:B-----5:R-:W-:-:S04]  /*64c0*/  IADD3 R14, P0, PT, R47, R12, RZ ;  /* 0x0000000c2f0e7210 */ /* 0x020fc80007f1e0ff */
[----:B------:R-:W-:Y:S02]  /*64d0*/  LEA.HI.X.SX32 R13, R47, R13, 0x1, P0 ;  /* 0x0000000d2f0d7211 */ /* 0x000fe400000f0eff */
[----:B0-----:R-:W-:-:S04]  /*64e0*/  LEA R12, P0, R14, UR12, 0x2 ;  /* 0x0000000c0e0c7c11 */ /* 0x001fc8000f8010ff */
[----:B------:R-:W-:-:S05]  /*64f0*/  LEA.HI.X R13, R14, UR13, R13, 0x2, P0 ;  /* 0x0000000d0e0d7c11 */ /* 0x000fca00080f140d */
[----:B------:R3:W-:Y:S04]  /*6500*/  STG.E desc[UR8][R12.64], R50 ;  /* 0x000000320c007986 */ /* 0x0007e8000c101908 */
.L_x_121:
[----:B------:R-:W-:Y:S05]  /*6510*/  BSYNC.RECONVERGENT B2 ;  /* 0x0000000000027941 */ /* 0x000fea0003800200 */
.L_x_120:
[----:B------:R-:W-:Y:S01]  /*6520*/  ISETP.GE.AND P0, PT, R36, R35, PT ;  /* 0x000000232400720c */ /* 0x000fe20003f06270 */
[----:B------:R-:W-:Y:S03]  /*6530*/  BSSY.RECONVERGENT B2, `(.L_x_123) ;  /* 0x000000e000027945 */ /* 0x000fe60003800200 */
[----:B------:R-:W-:-:S13]  /*6540*/  ISETP.EQ.OR P0, PT, R9, RZ, P0 ;  /* 0x000000ff0900720c */ /* 0x000fda0000702670 */
[----:B------:R-:W-:Y:S05]  /*6550*/  @P0 BRA `(.L_x_124) ;  /* 0x00000000002c0947 */ /* 0x000fea0003800000 */
[----:B------:R-:W-:Y:S01]  /*6560*/  UISETP.NE.AND UP0, UPT, UR11, URZ, UPT ;  /* 0x000000ff0b00728c */ /* 0x000fe2000bf05270 */
[----:B0123--:R-:W-:Y:S01]  /*6570*/  CS2R R12, SRZ ;  /* 0x00000000000c7805 */ /* 0x00ffe2000001ff00 */
[----:B------:R-:W0:Y:S07]  /*6580*/  LDCU.64 UR12, c[0x0][0x390] ;  /* 0x00007200ff0c77ac */ /* 0x000e2e0008000a00 */
[----:B------:R-:W-:Y:S05]  /*6590*/  BRA.U UP0, `(.L_x_125) ;  /* 0x0000000100087547 */ /* 0x000fea000b800000 */
[----:B------:R-:W1:Y:S02]  /*65a0*/  LDC.64 R12, c[0x0][0x3d0] ;  /* 0x0000f400ff0c7b82 */ /* 0x000e640000000a00 */
[----:B-1----:R-:W5:Y:S02]  /*65b0*/  LDG.E.64 R12, desc[UR8][R12.64] ;  /* 0x000000080c0c7981 */ /* 0x002f64000c1e1b00 */
.L_x_125:
[----:B-----5:R-:W-:-:S04]  /*65c0*/  IADD3 R9, P0, PT, R36, R12, RZ ;  /* 0x0000000c24097210 */ /* 0x020fc80007f1e0ff */
[----:B------:R-:W-:Y:S02]  /*65d0*/  LEA.HI.X.SX32 R36, R36, R13, 0x1, P0 ;  /* 0x0000000d24247211 */ /* 0x000fe400000f0eff */
[----:B0-----:R-:W-:-:S04]  /*65e0*/  LEA R12, P0, R9, UR12, 0x2 ;  /* 0x0000000c090c7c11 */ /* 0x001fc8000f8010ff */
[----:B------:R-:W-:-:S05]  /*65f0*/  LEA.HI.X R13, R9, UR13, R36, 0x2, P0 ;  /* 0x0000000d090d7c11 */ /* 0x000fca00080f1424 */
[----:B------:R4:W-:Y:S04]  /*6600*/  STG.E desc[UR8][R12.64], R54 ;  /* 0x000000360c007986 */ /* 0x0009e8000c101908 */
.L_x_124:
[----:B------:R-:W-:Y:S05]  /*6610*/  BSYNC.RECONVERGENT B2 ;  /* 0x0000000000027941 */ /* 0x000fea0003800200 */
.L_x_123:
[----:B------:R-:W-:Y:S01]  /*6620*/  ISETP.GE.AND P0, PT, R37, R35, PT ;  /* 0x000000232500720c */ /* 0x000fe20003f06270 */
[----:B------:R-:W-:Y:S03]  /*6630*/  BSSY.RECONVERGENT B2, `(.L_x_126) ;  /* 0x000000e000027945 */ /* 0x000fe60003800200 */
[----:B------:R-:W-:-:S13]  /*6640*/  ISETP.EQ.OR P0, PT, R10, RZ, P0 ;  /* 0x000000ff0a00720c */ /* 0x000fda0000702670 */
[----:B------:R-:W-:Y:S05]  /*6650*/  @P0 BRA `(.L_x_127) ;  /* 0x00000000002c0947 */ /* 0x000fea0003800000 */
[----:B------:R-:W-:Y:S01]  /*6660*/  UISETP.NE.AND UP0, UPT, UR11, URZ, UPT ;  /* 0x000000ff0b00728c */ /* 0x000fe2000bf05270 */
[----:B01234-:R-:W-:Y:S01]  /*6670*/  CS2R R12, SRZ ;  /* 0x00000000000c7805 */ /* 0x01ffe2000001ff00 */
[----:B------:R-:W0:Y:S07]  /*6680*/  LDCU.64 UR12, c[0x0][0x390] ;  /* 0x00007200ff0c77ac */ /* 0x000e2e0008000a00 */
[----:B------:R-:W-:Y:S05]  /*6690*/  BRA.U UP0, `(.L_x_128) ;  /* 0x0000000100087547 */ /* 0x000fea000b800000 */
[----:B------:R-:W1:Y:S02]  /*66a0*/  LDC.64 R12, c[0x0][0x3d0] ;  /* 0x0000f400ff0c7b82 */ /* 0x000e640000000a00 */
[----:B-1----:R-:W5:Y:S02]  /*66b0*/  LDG.E.64 R12, desc[UR8][R12.64] ;  /* 0x000000080c0c7981 */ /* 0x002f64000c1e1b00 */
.L_x_128:
[----:B-----5:R-:W-:-:S04]  /*66c0*/  IADD3 R9, P0, PT, R37, R12, RZ ;  /* 0x0000000c25097210 */ /* 0x020fc80007f1e0ff */
[----:B------:R-:W-:Y:S02]  /*66d0*/  LEA.HI.X.SX32 R10, R37, R13, 0x1, P0 ;  /* 0x0000000d250a7211 */ /* 0x000fe400000f0eff */
[----:B0-----:R-:W-:-:S04]  /*66e0*/  LEA R12, P0, R9, UR12, 0x2 ;  /* 0x0000000c090c7c11 */ /* 0x001fc8000f8010ff */
[----:B------:R-:W-:-:S05]  /*66f0*/  LEA.HI.X R13, R9, UR13, R10, 0x2, P0 ;  /* 0x0000000d090d7c11 */ /* 0x000fca00080f140a */
[----:B------:R0:W-:Y:S04]  /*6700*/  STG.E desc[UR8][R12.64], R46 ;  /* 0x0000002e0c007986 */ /* 0x0001e8000c101908 */
.L_x_127:
[----:B------:R-:W-:Y:S05]  /*6710*/  BSYNC.RECONVERGENT B2 ;  /* 0x0000000000027941 */ /* 0x000fea0003800200 */
.L_x_126:
[----:B------:R-:W-:Y:S01]  /*6720*/  ISETP.GE.AND P0, PT, R38, R35, PT ;  /* 0x000000232600720c */ /* 0x000fe20003f06270 */
[----:B------:R-:W-:Y:S03]  /*6730*/  BSSY.RECONVERGENT B2, `(.L_x_129) ;  /* 0x000000e000027945 */ /* 0x000fe60003800200 */
[----:B------:R-:W-:-:S13]  /*6740*/  ISETP.EQ.OR P0, PT, R11, RZ, P0 ;  /* 0x000000ff0b00720c */ /* 0x000fda0000702670 */
[----:B------:R-:W-:Y:S05]  /*6750*/  @P0 BRA `(.L_x_130) ;  /* 0x00000000002c0947 */ /* 0x000fea0003800000 */
[----:B------:R-:W-:Y:S01]  /*6760*/  UISETP.NE.AND UP0, UPT, UR11, URZ, UPT ;  /* 0x000000ff0b00728c */ /* 0x000fe2000bf05270 */
[----:B------:R-:W-:Y:S01]  /*6770*/  CS2R R10, SRZ ;  /* 0x00000000000a7805 */ /* 0x000fe2000001ff00 */
[----:B------:R-:W0:Y:S07]  /*6780*/  LDCU.64 UR12, c[0x0][0x390] ;  /* 0x00007200ff0c77ac */ /* 0x000e2e0008000a00 */
[----:B------:R-:W-:Y:S05]  /*6790*/  BRA.U UP0, `(.L_x_131) ;  /* 0x0000000100087547 */ /* 0x000fea000b800000 */
[----:B------:R-:W1:Y:S02]  /*67a0*/  LDC.64 R10, c[0x0][0x3d0] ;  /* 0x0000f400ff0a7b82 */ /* 0x000e640000000a00 */
[----:B-1----:R-:W5:Y:S02]  /*67b0*/  LDG.E.64 R10, desc[UR8][R10.64] ;  /* 0x000000080a0a7981 */ /* 0x002f64000c1e1b00 */
.L_x_131:
[----:B-----5:R-:W-:-:S04]  /*67c0*/  IADD3 R9, P0, PT, R38, R10, RZ ;  /* 0x0000000a26097210 */ /* 0x020fc80007f1e0ff */
[----:B------:R-:W-:Y:S02]  /*67d0*/  LEA.HI.X.SX32 R38, R38, R11, 0x1, P0 ;  /* 0x0000000b26267211 */ /* 0x000fe400000f0eff */
[----:B0-----:R-:W-:-:S04]  /*67e0*/  LEA R10, P0, R9, UR12, 0x2 ;  /* 0x0000000c090a7c11 */ /* 0x001fc8000f8010ff */
[----:B------:R-:W-:-:S05]  /*67f0*/  LEA.HI.X R11, R9, UR13, R38, 0x2, P0 ;  /* 0x0000000d090b7c11 */ /* 0x000fca00080f1426 */
[----:B------:R0:W-:Y:S04]  /*6800*/  STG.E desc[UR8][R10.64], R0 ;  /* 0x000000000a007986 */ /* 0x0001e8000c101908 */
.L_x_130:
[----:B------:R-:W-:Y:S05]  /*6810*/  BSYNC.RECONVERGENT B2 ;  /* 0x0000000000027941 */ /* 0x000fea0003800200 */
.L_x_129:
        /* <DEDUP_REMOVED lines=10> */
.L_x_134:
[----:B-----5:R-:W-:-:S04]  /*68c0*/  IADD3 R0, P0, PT, R39, R10, RZ ;  /* 0x0000000a27007210 */ /* 0x020fc80007f1e0ff */
[----:B------:R-:W-:Y:S02]  /*68d0*/  LEA.HI.X.SX32 R11, R39, R11, 0x1, P0 ;  /* 0x0000000b270b7211 */ /* 0x000fe400000f0eff */
[----:B0-----:R-:W-:-:S04]  /*68e0*/  LEA R10, P0, R0, UR12, 0x2 ;  /* 0x0000000c000a7c11 */ /* 0x001fc8000f8010ff */
[----:B------:R-:W-:-:S05]  /*68f0*/  LEA.HI.X R11, R0, UR13, R11, 0x2, P0 ;  /* 0x0000000d000b7c11 */ /* 0x000fca00080f140b */
[----:B------:R0:W-:Y:S04]  /*6900*/  STG.E desc[UR8][R10.64], R2 ;  /* 0x000000020a007986 */ /* 0x0001e8000c101908 */
.L_x_133:
[----:B------:R-:W-:Y:S05]  /*6910*/  BSYNC.RECONVERGENT B2 ;  /* 0x0000000000027941 */ /* 0x000fea0003800200 */
.L_x_132:
        /* <DEDUP_REMOVED lines=10> */
.L_x_137:
[----:B-----5:R-:W-:-:S04]  /*69c0*/  IADD3 R0, P0, PT, R40, R10, RZ ;  /* 0x0000000a28007210 */ /* 0x020fc80007f1e0ff */
[----:B------:R-:W-:Y:S02]  /*69d0*/  LEA.HI.X.SX32 R11, R40, R11, 0x1, P0 ;  /* 0x0000000b280b7211 */ /* 0x000fe400000f0eff */
[----:B0-----:R-:W-:-:S04]  /*69e0*/  LEA R10, P0, R0, UR12, 0x2 ;  /* 0x0000000c000a7c11 */ /* 0x001fc8000f8010ff */
[----:B------:R-:W-:-:S05]  /*69f0*/  LEA.HI.X R11, R0, UR13, R11, 0x2, P0 ;  /* 0x0000000d000b7c11 */ /* 0x000fca00080f140b */
[----:B------:R0:W-:Y:S04]  /*6a00*/  STG.E desc[UR8][R10.64], R3 ;  /* 0x000000030a007986 */ /* 0x0001e8000c101908 */
.L_x_136:
[----:B------:R-:W-:Y:S05]  /*6a10*/  BSYNC.RECONVERGENT B2 ;  /* 0x0000000000027941 */ /* 0x000fea0003800200 */
.L_x_135:
[----:B------:R-:W-:Y:S01]  /*6a20*/  ISETP.GE.AND P0, PT, R41, R35, PT ;  /* 0x000000232900720c */ /* 0x000fe20003f06270 */
[----:B------:R-:W-:Y:S03]  /*6a30*/  BSSY.RECONVERGENT B2, `(.L_x_138) ;  /* 0x000000e000027945 */ /* 0x000fe60003800200 */
[----:B------:R-:W-:-:S13]  /*6a40*/  ISETP.EQ.OR P0, PT, R30, RZ, P0 ;  /* 0x000000ff1e00720c */ /* 0x000fda0000702670 */
[----:B------:R-:W-:Y:S05]  /*6a50*/  @P0 BRA `(.L_x_139) ;  /* 0x00000000002c0947 */ /* 0x000fea0003800000 */
[----:B------:R-:W-:Y:S01]  /*6a60*/  UISETP.NE.AND UP0, UPT, UR11, URZ, UPT ;  /* 0x000000ff0b00728c */ /* 0x000fe2000bf05270 */
[----:B0----5:R-:W-:Y:S01]  /*6a70*/  CS2R R2, SRZ ;  /* 0x0000000000027805 */ /* 0x021fe2000001ff00 */
[----:B------:R-:W0:Y:S07]  /*6a80*/  LDCU.64 UR12, c[0x0][0x390] ;  /* 0x00007200ff0c77ac */ /* 0x000e2e0008000a00 */
[----:B------:R-:W-:Y:S05]  /*6a90*/  BRA.U UP0, `(.L_x_140) ;  /* 0x0000000100087547 */ /* 0x000fea000b800000 */
[----:B------:R-:W1:Y:S02]  /*6aa0*/  LDC.64 R2, c[0x0][0x3d0] ;  /* 0x0000f400ff027b82 */ /* 0x000e640000000a00 */
[----:B-1----:R-:W5:Y:S02]  /*6ab0*/  LDG.E.64 R2, desc[UR8][R2.64] ;  /* 0x0000000802027981 */ /* 0x002f64000c1e1b00 */
.L_x_140:
[----:B-----5:R-:W-:-:S04]  /*6ac0*/  IADD3 R0, P0, PT, R41, R2, RZ ;  /* 0x0000000229007210 */ /* 0x020fc80007f1e0ff */
[----:B------:R-:W-:Y:S02]  /*6ad0*/  LEA.HI.X.SX32 R3, R41, R3, 0x1, P0 ;  /* 0x0000000329037211 */ /* 0x000fe400000f0eff */
[----:B0-----:R-:W-:-:S04]  /*6ae0*/  LEA R2, P0, R0, UR12, 0x2 ;  /* 0x0000000c00027c11 */ /* 0x001fc8000f8010ff */
[----:B------:R-:W-:-:S05]  /*6af0*/  LEA.HI.X R3, R0, UR13, R3, 0x2, P0 ;  /* 0x0000000d00037c11 */ /* 0x000fca00080f1403 */
[----:B------:R0:W-:Y:S04]  /*6b00*/  STG.E desc[UR8][R2.64], R4 ;  /* 0x0000000402007986 */ /* 0x0001e8000c101908 */
.L_x_139:
[----:B------:R-:W-:Y:S05]  /*6b10*/  BSYNC.RECONVERGENT B2 ;  /* 0x0000000000027941 */ /* 0x000fea0003800200 */
.L_x_138:
        /* <DEDUP_REMOVED lines=10> */
.L_x_143:
[----:B-----5:R-:W-:-:S04]  /*6bc0*/  IADD3 R0, P0, PT, R42, R2, RZ ;  /* 0x000000022a007210 */ /* 0x020fc80007f1e0ff */
[----:B------:R-:W-:Y:S02]  /*6bd0*/  LEA.HI.X.SX32 R3, R42, R3, 0x1, P0 ;  /* 0x000000032a037211 */ /* 0x000fe400000f0eff */
[----:B0-----:R-:W-:-:S04]  /*6be0*/  LEA R2, P0, R0, UR12, 0x2 ;  /* 0x0000000c00027c11 */ /* 0x001fc8000f8010ff */
[----:B------:R-:W-:-:S05]  /*6bf0*/  LEA.HI.X R3, R0, UR13, R3, 0x2, P0 ;  /* 0x0000000d00037c11 */ /* 0x000fca00080f1403 */
[----:B------:R0:W-:Y:S04]  /*6c00*/  STG.E desc[UR8][R2.64], R5 ;  /* 0x0000000502007986 */ /* 0x0001e8000c101908 */
.L_x_142:
[----:B------:R-:W-:Y:S05]  /*6c10*/  BSYNC.RECONVERGENT B2 ;  /* 0x0000000000027941 */ /* 0x000fea0003800200 */
.L_x_141:
        /* <DEDUP_REMOVED lines=10> */
.L_x_146:
[----:B-----5:R-:W-:-:S04]  /*6cc0*/  IADD3 R0, P0, PT, R43, R2, RZ ;  /* 0x000000022b007210 */ /* 0x020fc80007f1e0ff */
[----:B------:R-:W-:Y:S02]  /*6cd0*/  LEA.HI.X.SX32 R3, R43, R3, 0x1, P0 ;  /* 0x000000032b037211 */ /* 0x000fe400000f0eff */
[----:B0-----:R-:W-:-:S04]  /*6ce0*/  LEA R2, P0, R0, UR12, 0x2 ;  /* 0x0000000c00027c11 */ /* 0x001fc8000f8010ff */
[----:B------:R-:W-:-:S05]  /*6cf0*/  LEA.HI.X R3, R0, UR13, R3, 0x2, P0 ;  /* 0x0000000d00037c11 */ /* 0x000fca00080f1403 */
[----:B------:R0:W-:Y:S04]  /*6d00*/  STG.E desc[UR8][R2.64], R6 ;  /* 0x0000000602007986 */ /* 0x0001e8000c101908 */
.L_x_145:
[----:B------:R-:W-:Y:S05]  /*6d10*/  BSYNC.RECONVERGENT B2 ;  /* 0x0000000000027941 */ /* 0x000fea0003800200 */
.L_x_144:
        /* <DEDUP_REMOVED lines=10> */
.L_x_149:
[----:B-----5:R-:W-:-:S04]  /*6dc0*/  IADD3 R0, P0, PT, R44, R2, RZ ;  /* 0x000000022c007210 */ /* 0x020fc80007f1e0ff */
[----:B------:R-:W-:Y:S02]  /*6dd0*/  LEA.HI.X.SX32 R3, R44, R3, 0x1, P0 ;  /* 0x000000032c037211 */ /* 0x000fe400000f0eff */
[----:B0-----:R-:W-:-:S04]  /*6de0*/  LEA R2, P0, R0, UR12, 0x2 ;  /* 0x0000000c00027c11 */ /* 0x001fc8000f8010ff */
[----:B------:R-:W-:-:S05]  /*6df0*/  LEA.HI.X R3, R0, UR13, R3, 0x2, P0 ;  /* 0x0000000d00037c11 */ /* 0x000fca00080f1403 */
[----:B------:R0:W-:Y:S04]  /*6e00*/  STG.E desc[UR8][R2.64], R7 ;  /* 0x0000000702007986 */ /* 0x0001e8000c101908 */
.L_x_148:
[----:B------:R-:W-:Y:S05]  /*6e10*/  BSYNC.RECONVERGENT B2 ;  /* 0x0000000000027941 */ /* 0x000fea0003800200 */
.L_x_147:
[----:B------:R-:W-:-:S04]  /*6e20*/  ISETP.GE.AND P0, PT, R45, R35, PT ;  /* 0x000000232d00720c */ /* 0x000fc80003f06270 */
        /* <DEDUP_REMOVED lines=8> */
.L_x_151:
[----:B-----5:R-:W-:-:S04]  /*6eb0*/  IADD3 R0, P0, PT, R45, R2, RZ ;  /* 0x000000022d007210 */ /* 0x020fc80007f1e0ff */
[----:B------:R-:W-:Y:S02]  /*6ec0*/  LEA.HI.X.SX32 R3, R45, R3, 0x1, P0 ;  /* 0x000000032d037211 */ /* 0x000fe400000f0eff */
[----:B0-----:R-:W-:-:S04]  /*6ed0*/  LEA R2, P0, R0, UR12, 0x2 ;  /* 0x0000000c00027c11 */ /* 0x001fc8000f8010ff */
[----:B------:R-:W-:-:S05]  /*6ee0*/  LEA.HI.X R3, R0, UR13, R3, 0x2, P0 ;  /* 0x0000000d00037c11 */ /* 0x000fca00080f1403 */
[----:B------:R0:W-:Y:S01]  /*6ef0*/  STG.E desc[UR8][R2.64], R8 ;  /* 0x0000000802007986 */ /* 0x0001e2000c101908 */
[----:B------:R-:W-:Y:S05]  /*6f00*/  BRA `(.L_x_150) ;  /* 0x0000000800347947 */ /* 0x000fea0003800000 */
.L_x_110:
[----:B------:R-:W-:Y:S01]  /*6f10*/  BAR.SYNC.DEFER_BLOCKING 0x0 ;  /* 0x0000000000007b1d */ /* 0x000fe20000010000 */
[----:B------:R-:W-:Y:S02]  /*6f20*/  ISETP.NE.AND P0, PT, R59, RZ, PT ;  /* 0x000000ff3b00720c */ /* 0x000fe40003f05270 */
[----:B------:R-:W-:Y:S02]  /*6f30*/  ISETP.NE.AND P4, PT, R56, RZ, PT ;  /* 0x000000ff3800720c */ /* 0x000fe40003f85270 */
[----:B------:R-:W-:Y:S01]  /*6f40*/  ISETP.NE.AND P3, PT, R53, RZ, PT ;  /* 0x000000ff3500720c */ /* 0x000fe20003f65270 */
[----:B------:R-:W0:Y:S01]  /*6f50*/  LDCU.64 UR12, c[0x0][0x390] ;  /* 0x00007200ff0c77ac */ /* 0x000e220008000a00 */
[----:B------:R-:W-:Y:S02]  /*6f60*/  ISETP.NE.AND P6, PT, R49, RZ, PT ;  /* 0x000000ff3100720c */ /* 0x000fe40003fc5270 */
[----:B------:R-:W-:Y:S02]  /*6f70*/  ISETP.NE.AND P5, PT, R9, RZ, PT ;  /* 0x000000ff0900720c */ /* 0x000fe40003fa5270 */
[----:B------:R-:W-:-:S02]  /*6f80*/  ISETP.NE.AND P2, PT, R10, RZ, PT ;  /* 0x000000ff0a00720c */ /* 0x000fc40003f45270 */
[----:B------:R-:W-:Y:S02]  /*6f90*/  ISETP.NE.AND P1, PT, R11, RZ, PT ;  /* 0x000000ff0b00720c */ /* 0x000fe40003f25270 */
[----:B------:R-:W-:Y:S02]  /*6fa0*/  @P0 LEA R58, R58, UR5, 0x2 ;  /* 0x000000053a3a0c11 */ /* 0x000fe4000f8e10ff */
[----:B------:R-:W-:Y:S02]  /*6fb0*/  @P4 LEA R55, R55, UR5, 0x2 ;  /* 0x0000000537374c11 */ /* 0x000fe4000f8e10ff */
[----:B------:R-:W-:Y:S02]  /*6fc0*/  @P3 LEA R51, R51, UR5, 0x2 ;  /* 0x0000000533333c11 */ /* 0x000fe4000f8e10ff */
[----:B------:R-:W-:Y:S02]  /*6fd0*/  @P6 LEA R47, R47, UR5, 0x2 ;  /* 0x000000052f2f6c11 */ /* 0x000fe4000f8e10ff */
[----:B------:R-:W-:Y:S01]  /*6fe0*/  @P5 LEA R9, R36, UR5, 0x2 ;  /* 0x0000000524095c11 */ /* 0x000fe2000f8e10ff */
[----:B-----5:R1:W-:Y:S01]  /*6ff0*/  @P0 STS [R58], R57 ;  /* 0x000000393a000388 */ /* 0x0203e20000000800 */
[----:B------:R-:W-:-:S02]  /*7000*/  ISETP.NE.AND P0, PT, R28, RZ, PT ;  /* 0x000000ff1c00720c */ /* 0x000fc40003f05270 */
[----:B------:R-:W-:Y:S01]  /*7010*/  @P2 LEA R37, R37, UR5, 0x2 ;  /* 0x0000000525252c11 */ /* 0x000fe2000f8e10ff */
[----:B------:R1:W-:Y:S01]  /*7020*/  @P4 STS [R55], R52 ;  /* 0x0000003437004388 */ /* 0x0003e20000000800 */
[----:B------:R-:W-:Y:S02]  /*7030*/  @P1 LEA R11, R38, UR5, 0x2 ;  /* 0x00000005260b1c11 */ /* 0x000fe4000f8e10ff */
[----:B------:R-:W-:Y:S01]  /*7040*/  ISETP.NE.AND P4, PT, R29, RZ, PT ;  /* 0x000000ff1d00720c */ /* 0x000fe20003f85270 */
[----:B------:R1:W-:Y:S01]  /*7050*/  @P3 STS [R51], R48 ;  /* 0x0000003033003388 */ /* 0x0003e20000000800 */
[----:B------:R-:W-:-:S03]  /*7060*/  ISETP.NE.AND P3, PT, R30, RZ, PT ;  /* 0x000000ff1e00720c */ /* 0x000fc60003f65270 */
[----:B------:R1:W-:Y:S01]  /*7070*/  @P6 STS [R47], R50 ;  /* 0x000000322f006388 */ /* 0x0003e20000000800 */
[----:B------:R-:W-:Y:S02]  /*7080*/  ISETP.NE.AND P6, PT, R31, RZ, PT ;  /* 0x000000ff1f00720c */ /* 0x000fe40003fc5270 */
[----:B------:R-:W-:Y:S01]  /*7090*/  @P0 LEA R39, R39, UR5, 0x2 ;  /* 0x0000000527270c11 */ /* 0x000fe2000f8e10ff */
[----:B------:R1:W-:Y:S01]  /*70a0*/  @P5 STS [R9], R54 ;  /* 0x0000003609005388 */ /* 0x0003e20000000800 */
[----:B------:R-:W-:-:S03]  /*70b0*/  ISETP.NE.AND P5, PT, R32, RZ, PT ;  /* 0x000000ff2000720c */ /* 0x000fc60003fa5270 */
[----:B------:R1:W-:Y:S01]  /*70c0*/  @P2 STS [R37], R46 ;  /* 0x0000002e25002388 */ /* 0x0003e20000000800 */
[----:B------:R-:W-:Y:S02]  /*70d0*/  ISETP.NE.AND P2, PT, R33, RZ, PT ;  /* 0x000000ff2100720c */ /* 0x000fe40003f45270 */
[----:B------:R-:W-:Y:S01]  /*70e0*/  @P4 LEA R40, R40, UR5, 0x2 ;  /* 0x0000000528284c11 */ /* 0x000fe2000f8e10ff */
[----:B------:R1:W-:Y:S01]  /*70f0*/  @P1 STS [R11], R0 ;  /* 0x000000000b001388 */ /* 0x0003e20000000800 */
[----:B------:R-:W-:Y:S02]  /*7100*/  ISETP.NE.AND P1, PT, R34, RZ, PT ;  /* 0x000000ff2200720c */ /* 0x000fe40003f25270 */
[----:B------:R-:W-:Y:S01]  /*7110*/  @P3 LEA R41, R41, UR5, 0x2 ;  /* 0x0000000529293c11 */ /* 0x000fe2000f8e10ff */
[----:B------:R1:W-:Y:S01]  /*7120*/  @P0 STS [R39], R2 ;  /* 0x0000000227000388 */ /* 0x0003e20000000800 */
[----:B------:R-:W-:Y:S02]  /*7130*/  ISETP.GE.U32.AND P0, PT, R60, R35, PT ;  /* 0x000000233c00720c */ /* 0x000fe40003f06070 */
[----:B------:R-:W-:Y:S01]  /*7140*/  @P6 LEA R42, R42, UR5, 0x2 ;  /* 0x000000052a2a6c11 */ /* 0x000fe2000f8e10ff */
[----:B------:R1:W-:Y:S01]  /*7150*/  @P4 STS [R40], R3 ;  /* 0x0000000328004388 */ /* 0x0003e20000000800 */
[----:B------:R-:W-:-:S02]  /*7160*/  @P5 LEA R43, R43, UR5, 0x2 ;  /* 0x000000052b2b5c11 */ /* 0x000fc4000f8e10ff */
[----:B------:R-:W-:Y:S01]  /*7170*/  @P2 LEA R44, R44, UR5, 0x2 ;  /* 0x000000052c2c2c11 */ /* 0x000fe2000f8e10ff */
[----:B------:R1:W-:Y:S02]  /*7180*/  @P3 STS [R41], R4 ;  /* 0x0000000429003388 */ /* 0x0003e40000000800 */
[----:B------:R-:W-:Y:S02]  /*7190*/  @P1 LEA R45, R45, UR5, 0x2 ;  /* 0x000000052d2d1c11 */ /* 0x000fe4000f8e10ff */
[----:B------:R1:W-:Y:S04]  /*71a0*/  @P6 STS [R42], R5 ;  /* 0x000000052a006388 */ /* 0x0003e80000000800 */
[----:B------:R1:W-:Y:S04]  /*71b0*/  @P5 STS [R43], R6 ;  /* 0x000000062b005388 */ /* 0x0003e80000000800 */
[----:B------:R1:W-:Y:S04]  /*71c0*/  @P2 STS [R44], R7 ;  /* 0x000000072c002388 */ /* 0x0003e80000000800 */
[----:B------:R1:W-:Y:S01]  /*71d0*/  @P1 STS [R45], R8 ;  /* 0x000000082d001388 */ /* 0x0003e20000000800 */
[----:B------:R-:W-:Y:S06]  /*71e0*/  BAR.SYNC.DEFER_BLOCKING 0x0 ;  /* 0x0000000000007b1d */ /* 0x000fec0000010000 */
[----:B0-----:R-:W-:Y:S05]  /*71f0*/  @P0 BRA `(.L_x_150) ;  /* 0x0000000400780947 */ /* 0x001fea0003800000 */
[----:B------:R-:W-:Y:S01]  /*7200*/  IADD3 R13, PT, PT, R15, R13, R14 ;  /* 0x0000000d0f0d7210 */ /* 0x000fe20007ffe00e */
[----:B------:R-:W-:Y:S03]  /*7210*/  BSSY.RECONVERGENT B2, `(.L_x_152) ;  /* 0x0000023000027945 */ /* 0x000fe60003800200 */
[----:B------:R-:W-:-:S04]  /*7220*/  IADD3 R13, PT, PT, R17, R13, R16 ;  /* 0x0000000d110d7210 */ /* 0x000fc80007ffe010 */
[----:B------:R-:W-:-:S04]  /*7230*/  IADD3 R13, PT, PT, R19, R13, R18 ;  /* 0x0000000d130d7210 */ /* 0x000fc80007ffe012 */
[----:B------:R-:W-:-:S04]  /*7240*/  IADD3 R13, PT, PT, R21, R13, R20 ;  /* 0x0000000d150d7210 */ /* 0x000fc80007ffe014 */
[----:B------:R-:W-:-:S04]  /*7250*/  IADD3 R13, PT, PT, R23, R13, R22 ;  /* 0x0000000d170d7210 */ /* 0x000fc80007ffe016 */
[----:B------:R-:W-:-:S04]  /*7260*/  IADD3 R13, PT, PT, R25, R13, R24 ;  /* 0x0000000d190d7210 */ /* 0x000fc80007ffe018 */
[----:B------:R-:W-:-:S04]  /*7270*/  IADD3 R13, PT, PT, R27, R13, R26 ;  /* 0x0000000d1b0d7210 */ /* 0x000fc80007ffe01a */
[----:B------:R-:W-:-:S04]  /*7280*/  IADD3 R13, PT, PT, R13, UR10, R12 ;  /* 0x0000000a0d0d7c10 */ /* 0x000fc8000fffe00c */
[----:B------:R-:W-:-:S04]  /*7290*/  IADD3 R13, PT, PT, R13, -0x1c01, -R60 ;  /* 0xffffe3ff0d0d7810 */ /* 0x000fc80007ffe83c */
[----:B-1----:R-:W-:-:S04]  /*72a0*/  LOP3.LUT R0, R13, 0x600, RZ, 0xc0, !PT ;  /* 0x000006000d007812 */ /* 0x002fc800078ec0ff */
[----:B------:R-:W-:-:S13]  /*72b0*/  ISETP.NE.AND P0, PT, R0, 0x600, PT ;  /* 0x000006000000780c */ /* 0x000fda0003f05270 */
[----:B------:R-:W-:Y:S05]  /*72c0*/  @!P0 BRA `(.L_x_153) ;  /* 0x00000000005c8947 */ /* 0x000fea0003800000 */
[----:B------:R-:W-:Y:S01]  /*72d0*/  LEA.HI R0, R13, 0x1, RZ, 0x17 ;  /* 0x000000010d007811 */ /* 0x000fe200078fb8ff */
[----:B------:R-:W-:Y:S01]  /*72e0*/  BSSY.RECONVERGENT B3, `(.L_x_153) ;  /* 0x0000015000037945 */ /* 0x000fe20003800200 */
[----:B------:R-:W-:Y:S01]  /*72f0*/  ISETP.NE.AND P2, PT, RZ, UR11, PT ;  /* 0x0000000bff007c0c */ /* 0x000fe2000bf45270 */
[----:B------:R-:W-:Y:S01]  /*7300*/  IMAD.MOV.U32 R9, RZ, RZ, RZ ;  /* 0x000000ffff097224 */ /* 0x000fe200078e00ff */
[----:B------:R-:W-:Y:S02]  /*7310*/  LOP3.LUT R0, R0, 0x3, RZ, 0xc0, !PT ;  /* 0x0000000300007812 */ /* 0x000fe400078ec0ff */
[----:B------:R-:W-:-:S03]  /*7320*/  LEA R6, R60, UR5, 0x2 ;  /* 0x000000053c067c11 */ /* 0x000fc6000f8e10ff */
[----:B------:R-:W-:-:S07]  /*7330*/  IMAD.MOV R0, RZ, RZ, -R0 ;  /* 0x000000ffff007224 */ /* 0x000fce00078e0a00 */
.L_x_154:
[----:B0-----:R-:W0:Y:S01]  /*7340*/  @!P2 LDC.64 R4, c[0x0][0x3d0] ;  /* 0x0000f400ff04ab82 */ /* 0x001e220000000a00 */
[----:B------:R-:W-:Y:S01]  /*7350*/  CS2R R2, SRZ ;  /* 0x0000000000027805 */ /* 0x000fe2000001ff00 */
[----:B------:R1:W2:Y:S05]  /*7360*/  LDS R7, [R6] ;  /* 0x0000000006077984 */ /* 0x0002aa0000000800 */
[----:B0-----:R-:W3:Y:S01]  /*7370*/  @!P2 LDG.E.64 R2, desc[UR8][R4.64] ;  /* 0x000000080402a981 */ /* 0x001ee2000c1e1b00 */
[----:B------:R-:W-:Y:S02]  /*7380*/  VIADD R0, R0, 0x1 ;  /* 0x0000000100007836 */ /* 0x000fe40000000000 */
[----:B-1----:R-:W-:Y:S01]  /*7390*/  VIADD R6, R6, 0x800 ;  /* 0x0000080006067836 */ /* 0x002fe20000000000 */
[----:B---3--:R-:W-:-:S02]  /*73a0*/  IADD3 R8, P0, PT, R60, R2, RZ ;  /* 0x000000023c087210 */ /* 0x008fc40007f1e0ff */
[----:B------:R-:W-:-:S03]  /*73b0*/  IADD3 R60, P1, PT, R60, 0x200, RZ ;  /* 0x000002003c3c7810 */ /* 0x000fc60007f3e0ff */
[----:B------:R-:W-:Y:S01]  /*73c0*/  IMAD.X R3, R9, 0x1, R3, P0 ;  /* 0x0000000109037824 */ /* 0x000fe200000e0603 */
[----:B------:R-:W-:Y:S01]  /*73d0*/  LEA R2, P0, R8, UR12, 0x2 ;  /* 0x0000000c08027c11 */ /* 0x000fe2000f8010ff */
[----:B------:R-:W-:-:S03]  /*73e0*/  IMAD.X R9, RZ, RZ, R9, P1 ;  /* 0x000000ffff097224 */ /* 0x000fc600008e0609 */
[----:B------:R-:W-:Y:S02]  /*73f0*/  LEA.HI.X R3, R8, UR13, R3, 0x2, P0 ;  /* 0x0000000d08037c11 */ /* 0x000fe400080f1403 */
[----:B------:R-:W-:-:S03]  /*7400*/  ISETP.NE.AND P0, PT, R0, RZ, PT ;  /* 0x000000ff0000720c */ /* 0x000fc60003f05270 */
[----:B--2---:R0:W-:Y:S10]  /*7410*/  STG.E desc[UR8][R2.64], R7 ;  /* 0x0000000702007986 */ /* 0x0041f4000c101908 */
[----:B------:R-:W-:Y:S05]  /*7420*/  @P0 BRA `(.L_x_154) ;  /* 0xfffffffc00c40947 */ /* 0x000fea000383ffff */
[----:B------:R-:W-:Y:S05]  /*7430*/  BSYNC.RECONVERGENT B3 ;  /* 0x0000000000037941 */ /* 0x000fea0003800200 */
.L_x_153:
[----:B------:R-:W-:Y:S05]  /*7440*/  BSYNC.RECONVERGENT B2 ;  /* 0x0000000000027941 */ /* 0x000fea0003800200 */
.L_x_152:
[----:B------:R-:W-:-:S13]  /*7450*/  ISETP.GE.U32.AND P0, PT, R13, 0x600, PT ;  /* 0x000006000d00780c */ /* 0x000fda0003f06070 */
[----:B------:R-:W-:Y:S05]  /*7460*/  @!P0 BRA `(.L_x_150) ;  /* 0x0000000000dc8947 */ /* 0x000fea0003800000 */
[----:B------:R-:W1:Y:S01]  /*7470*/  S2UR UR6, SR_CgaCtaId ;  /* 0x00000000000679c3 */ /* 0x000e620000008800 */
[----:B------:R-:W-:Y:S01]  /*7480*/  UMOV UR4, 0x400 ;  /* 0x0000040000047882 */ /* 0x000fe20000000000 */
[----:B------:R-:W-:Y:S02]  /*7490*/  UISETP.NE.AND UP0, UPT, UR11, URZ, UPT ;  /* 0x000000ff0b00728c */ /* 0x000fe4000bf05270 */
[----:B------:R-:W-:Y:S01]  /*74a0*/  ISETP.NE.AND P0, PT, RZ, UR11, PT ;  /* 0x0000000bff007c0c */ /* 0x000fe2000bf05270 */
[----:B------:R-:W-:Y:S02]  /*74b0*/  IMAD.MOV.U32 R19, RZ, RZ, RZ ;  /* 0x000000ffff137224 */ /* 0x000fe400078e00ff */
[----:B------:R-:W-:Y:S01]  /*74c0*/  IMAD.MOV.U32 R21, RZ, RZ, RZ ;  /* 0x000000ffff157224 */ /* 0x000fe200078e00ff */
[----:B0-----:R-:W0:Y:S01]  /*74d0*/  LDC.64 R2, c[0x0][0x390] ;  /* 0x0000e400ff027b82 */ /* 0x001e220000000a00 */
[----:B------:R-:W-:Y:S01]  /*74e0*/  PLOP3.LUT P1, PT, PT, PT, UP0, 0x80, 0x8 ;  /* 0x000000000008781c */ /* 0x000fe20003f2f008 */
[----:B-1----:R-:W-:-:S06]  /*74f0*/  ULEA UR4, UR6, UR4, 0x18 ;  /* 0x0000000406047291 */ /* 0x002fcc000f8ec0ff */
[C---:B------:R-:W-:Y:S01]  /*7500*/  LEA R0, R60.reuse, UR4, 0x2 ;  /* 0x000000043c007c11 */ /* 0x040fe2000f8e10ff */
[----:B0-----:R-:W-:-:S04]  /*7510*/  IMAD.WIDE.U32 R2, R60, 0x4, R2 ;  /* 0x000000043c027825 */ /* 0x001fc800078e0002 */
[----:B------:R-:W-:-:S07]  /*7520*/  VIADD R0, R0, 0x1000 ;  /* 0x0000100000007836 */ /* 0x000fce0000000000 */
.L_x_155:
[----:B----4-:R-:W0:Y:S01]  /*7530*/  @!P1 LDC.64 R8, c[0x0][0x3d0] ;  /* 0x0000f400ff089b82 */ /* 0x010e220000000a00 */
[----:B------:R-:W-:Y:S01]  /*7540*/  CS2R R4, SRZ ;  /* 0x0000000000047805 */ /* 0x000fe2000001ff00 */
[----:B------:R-:W1:Y:S04]  /*7550*/  LDS R15, [R0+-0x1000] ;  /* 0xfff00000000f7984 */ /* 0x000e680000000800 */
[----:B------:R-:W2:Y:S04]  /*7560*/  LDS R17, [R0+-0x800] ;  /* 0xfff8000000117984 */ /* 0x000ea80000000800 */
[----:B0-----:R-:W3:Y:S01]  /*7570*/  @!P1 LDG.E.64 R4, desc[UR8][R8.64] ;  /* 0x0000000808049981 */ /* 0x001ee2000c1e1b00 */
[----:B------:R-:W-:-:S13]  /*7580*/  PLOP3.LUT P1, PT, P0, PT, PT, 0x80, 0x8 ;  /* 0x000000000008781c */ /* 0x000fda000072f070 */
[----:B------:R-:W0:Y:S01]  /*7590*/  @!P1 LDC.64 R10, c[0x0][0x3d0] ;  /* 0x0000f400ff0a9b82 */ /* 0x000e220000000a00 */
[----:B---3--:R-:W-:-:S04]  /*75a0*/  LEA R7, P2, R4, R19, 0x2 ;  /* 0x0000001304077211 */ /* 0x008fc800078410ff */
[----:B------:R-:W-:Y:S02]  /*75b0*/  LEA.HI.X R5, R4, R21, R5, 0x2, P2 ;  /* 0x0000001504057211 */ /* 0x000fe400010f1405 */
[----:B------:R-:W-:-:S05]  /*75c0*/  IADD3 R6, P2, PT, R2, R7, RZ ;  /* 0x0000000702067210 */ /* 0x000fca0007f5e0ff */
[----:B------:R-:W-:Y:S01]  /*75d0*/  IMAD.X R7, R3, 0x1, R5, P2 ;  /* 0x0000000103077824 */ /* 0x000fe200010e0605 */
[----:B------:R-:W-:-:S04]  /*75e0*/  CS2R R4, SRZ ;  /* 0x0000000000047805 */ /* 0x000fc8000001ff00 */
[----:B-1----:R1:W-:Y:S04]  /*75f0*/  STG.E desc[UR8][R6.64], R15 ;  /* 0x0000000f06007986 */ /* 0x0023e8000c101908 */
[----:B0-----:R-:W3:Y:S01]  /*7600*/  @!P1 LDG.E.64 R4, desc[UR8][R10.64] ;  /* 0x000000080a049981 */ /* 0x001ee2000c1e1b00 */
[----:B------:R-:W0:Y:S03]  /*7610*/  @!P1 LDC.64 R12, c[0x0][0x3d0] ;  /* 0x0000f400ff0c9b82 */ /* 0x000e260000000a00 */
[----:B------:R-:W4:Y:S01]  /*7620*/  LDS R15, [R0] ;  /* 0x00000000000f7984 */ /* 0x000f220000000800 */
[----:B---3--:R-:W-:-:S04]  /*7630*/  LEA R9, P2, R4, R19, 0x2 ;  /* 0x0000001304097211 */ /* 0x008fc800078410ff */
[----:B------:R-:W-:Y:S02]  /*7640*/  LEA.HI.X R5, R4, R21, R5, 0x2, P2 ;  /* 0x0000001504057211 */ /* 0x000fe400010f1405 */
[----:B------:R-:W-:-:S05]  /*7650*/  IADD3 R8, P2, PT, R2, R9, RZ ;  /* 0x0000000902087210 */ /* 0x000fca0007f5e0ff */
[----:B------:R-:W-:Y:S01]  /*7660*/  IMAD.X R9, R3, 0x1, R5, P2 ;  /* 0x0000000103097824 */ /* 0x000fe200010e0605 */
[----:B------:R-:W-:-:S04]  /*7670*/  CS2R R4, SRZ ;  /* 0x0000000000047805 */ /* 0x000fc8000001ff00 */
[----:B--2---:R-:W-:Y:S04]  /*7680*/  STG.E desc[UR8][R8.64+0x800], R17 ;  /* 0x0008001108007986 */ /* 0x004fe8000c101908 */
[----:B0-----:R-:W1:Y:S01]  /*7690*/  @!P1 LDG.E.64 R4, desc[UR8][R12.64] ;  /* 0x000000080c049981 */ /* 0x001e62000c1e1b00 */
[----:B------:R-:W0:Y:S03]  /*76a0*/  @!P1 LDC.64 R10, c[0x0][0x3d0] ;  /* 0x0000f400ff0a9b82 */ /* 0x000e260000000a00 */
[----:B------:R2:W3:Y:S01]  /*76b0*/  LDS R9, [R0+0x800] ;  /* 0x0008000000097984 */ /* 0x0004e20000000800 */
[----:B-1----:R-:W-:-:S04]  /*76c0*/  LEA R7, P2, R4, R19, 0x2 ;  /* 0x0000001304077211 */ /* 0x002fc800078410ff */
[----:B------:R-:W-:Y:S02]  /*76d0*/  LEA.HI.X R5, R4, R21, R5, 0x2, P2 ;  /* 0x0000001504057211 */ /* 0x000fe400010f1405 */
[----:B------:R-:W-:-:S05]  /*76e0*/  IADD3 R6, P2, PT, R2, R7, RZ ;  /* 0x0000000702067210 */ /* 0x000fca0007f5e0ff */
[----:B------:R-:W-:Y:S01]  /*76f0*/  IMAD.X R7, R3, 0x1, R5, P2 ;  /* 0x0000000103077824 */ /* 0x000fe200010e0605 */
[----:B------:R-:W-:-:S04]  /*7700*/  CS2R R4, SRZ ;  /* 0x0000000000047805 */ /* 0x000fc8000001ff00 */
[----:B----4-:R4:W-:Y:S04]  /*7710*/  STG.E desc[UR8][R6.64+0x1000], R15 ;  /* 0x0010000f06007986 */ /* 0x0109e8000c101908 */
[----:B0-----:R-:W5:Y:S01]  /*7720*/  @!P1 LDG.E.64 R4, desc[UR8][R10.64] ;  /* 0x000000080a049981 */ /* 0x001f62000c1e1b00 */
[----:B------:R-:W-:Y:S02]  /*7730*/  VIADD R60, R60, 0x800 ;  /* 0x000008003c3c7836 */ /* 0x000fe40000000000 */
[----:B--2---:R-:W-:Y:S01]  /*7740*/  VIADD R0, R0, 0x2000 ;  /* 0x0000200000007836 */ /* 0x004fe20000000000 */
[----:B-----5:R-:W-:Y:S02]  /*7750*/  LEA R13, P2, R4, R19, 0x2 ;  /* 0x00000013040d7211 */ /* 0x020fe400078410ff */
[----:B------:R-:W-:-:S02]  /*7760*/  IADD3 R19, P3, PT, R19, 0x2000, RZ ;  /* 0x0000200013137810 */ /* 0x000fc40007f7e0ff */
[----:B------:R-:W-:Y:S02]  /*7770*/  LEA.HI.X R5, R4, R21, R5, 0x2, P2 ;  /* 0x0000001504057211 */ /* 0x000fe400010f1405 */
[----:B------:R-:W-:Y:S01]  /*7780*/  IADD3 R4, P2, PT, R2, R13, RZ ;  /* 0x0000000d02047210 */ /* 0x000fe20007f5e0ff */
[----:B------:R-:W-:-:S04]  /*7790*/  IMAD.X R21, RZ, RZ, R21, P3 ;  /* 0x000000ffff157224 */ /* 0x000fc800018e0615 */
[----:B------:R-:W-:Y:S01]  /*77a0*/  IMAD.X R5, R3, 0x1, R5, P2 ;  /* 0x0000000103057824 */ /* 0x000fe200010e0605 */
[----:B------:R-:W-:-:S04]  /*77b0*/  ISETP.GE.AND P2, PT, R60, R35, PT ;  /* 0x000000233c00720c */ /* 0x000fc80003f46270 */
[----:B---3--:R4:W-:Y:S09]  /*77c0*/  STG.E desc[UR8][R4.64+0x1800], R9 ;  /* 0x0018000904007986 */ /* 0x0089f2000c101908 */
[----:B------:R-:W-:Y:S05]  /*77d0*/  @!P2 BRA `(.L_x_155) ;  /* 0xfffffffc0054a947 */ /* 0x000fea000383ffff */
.L_x_150:
[----:B------:R-:W-:Y:S05]  /*77e0*/  BSYNC.RECONVERGENT B0 ;  /* 0x0000000000007941 */ /* 0x000fea0003800200 */
.L_x_109:
[----:B------:R-:W-:Y:S05]  /*77f0*/  BRA `(.L_x_156) ;  /* 0x0000003000347947 */ /* 0x000fea0003800000 */
.L_x_108:
        /* <DEDUP_REMOVED lines=9> */
[----:B0-----:R-:W-:-:S04]  /*7890*/  IMAD R5, R30, 0xe, RZ ;  /* 0x0000000e1e057824 */ /* 0x001fc800078e02ff */
[C---:B------:R-:W-:Y:S01]  /*78a0*/  VIADD R4, R5.reuse, 0x1 ;  /* 0x0000000105047836 */ /* 0x040fe20000000000 */
[C---:B------:R-:W-:Y:S01]  /*78b0*/  IADD3 R0, P0, P1, R5.reuse, UR7, R2 ;  /* 0x0000000705007c10 */ /* 0x040fe2000f91e002 */
[C---:B------:R-:W-:Y:S02]  /*78c0*/  VIADD R6, R5.reuse, 0x2 ;  /* 0x0000000205067836 */ /* 0x040fe40000000000 */
[C---:B------:R-:W-:Y:S01]  /*78d0*/  VIADD R17, R5.reuse, 0x3 ;  /* 0x0000000305117836 */ /* 0x040fe20000000000 */
[----:B------:R-:W-:Y:S01]  /*78e0*/  IADD3.X R7, PT, PT, RZ, UR5, R3, P0, P1 ;  /* 0x00000005ff077c10 */ /* 0x000fe200087e2403 */
[C---:B------:R-:W-:Y:S01]  /*78f0*/  VIADD R18, R5.reuse, 0x4 ;  /* 0x0000000405127836 */ /* 0x040fe20000000000 */
[C---:B---3--:R-:W-:Y:S01]  /*7900*/  LEA R2, P1, R0.reuse, UR12, 0x2 ;  /* 0x0000000c00027c11 */ /* 0x048fe2000f8210ff */
[C---:B------:R-:W-:Y:S01]  /*7910*/  VIADD R19, R5.reuse, 0x5 ;  /* 0x0000000505137836 */ /* 0x040fe20000000000 */
[C---:B----4-:R-:W-:Y:S01]  /*7920*/  IADD3 R12, P0, PT, R0.reuse, UR14, RZ ;  /* 0x0000000e000c7c10 */ /* 0x050fe2000ff1e0ff */
[C---:B------:R-:W-:Y:S01]  /*7930*/  VIADD R20, R5.reuse, 0x6 ;  /* 0x0000000605147836 */ /* 0x040fe20000000000 */
[----:B------:R-:W-:Y:S01]  /*7940*/  LEA.HI.X R3, R0, UR13, R7, 0x2, P1 ;  /* 0x0000000d00037c11 */ /* 0x000fe200088f1407 */
[----:B------:R-:W-:Y:S01]  /*7950*/  VIADD R0, R5, 0x7 ;  /* 0x0000000705007836 */ /* 0x000fe20000000000 */
        /* <DEDUP_REMOVED lines=43> */
[----:B--2---:R-:W-:-:S09]  /*7c10*/  @!P1 ISETP.NE.AND P0, PT, R0, RZ, PT ;  /* 0x000000ff0000920c */ /* 0x004fd20003f05270 */
[----:B------:R-:W2:Y:S01]  /*7c20*/  @!P2 LDG.E.U8 R0, desc[UR8][R12.64+0x1] ;  /* 0x000001080c00a981 */ /* 0x000ea2000c1e1100 */
[----:B------:R-:W-:Y:S02]  /*7c30*/  @!P1 SEL R9, RZ, 0x1, P0 ;  /* 0x00000001ff099807 */ /* 0x000fe40000000000 */
[----:B------:R-:W-:Y:S01]  /*7c40*/  ISETP.GE.AND P1, PT, R6, UR4, PT ;  /* 0x0000000406007c0c */ /* 0x000fe2000bf26270 */
[----:B------:R-:W-:Y:S01]  /*7c50*/  IMAD.MOV.U32 R8, RZ, RZ, 0x1 ;  /* 0x00000001ff087424 */ /* 0x000fe200078e00ff */
[----:B--2---:R-:W-:-:S11]  /*7c60*/  @!P2 ISETP.NE.AND P0, PT, R0, RZ, PT ;  /* 0x000000ff0000a20c */ /* 0x004fd60003f05270 */
[----:B------:R-:W2:Y:S01]  /*7c70*/  @!P1 LDG.E.U8 R0, desc[UR8][R12.64+0x2] ;  /* 0x000002080c009981 */ /* 0x000ea2000c1e1100 */
[----:B------:R-:W-:Y:S02]  /*7c80*/  @!P2 SEL R8, RZ, 0x1, P0 ;  /* 0x00000001ff08a807 */ /* 0x000fe40000000000 */
[----:B------:R-:W-:Y:S01]  /*7c90*/  ISETP.GE.AND P2, PT, R17, UR4, PT ;  /* 0x0000000411007c0c */ /* 0x000fe2000bf46270 */
[----:B------:R-:W-:Y:S01]  /*7ca0*/  IMAD.MOV.U32 R7, RZ, RZ, 0x1 ;  /* 0x00000001ff077424 */ /* 0x000fe200078e00ff */
[----:B------:R-:W3:Y:S01]  /*7cb0*/  @!P5 LDG.E.U8 R17, desc[UR8][R12.64+0xc] ;  /* 0x00000c080c11d981 */ /* 0x000ee2000c1e1100 */
        /* <DEDUP_REMOVED lines=11> */
[----:B--2---:R-:W-:-:S11]  /*7d70*/  @!P1 ISETP.NE.AND P0, PT, R0, RZ, PT ;  /* 0x000000ff0000920c */ /* 0x004fd60003f05270 */
[----:B------:R-:W2:Y:S01]  /*7d80*/  @!P2 LDG.E.U8 R0, desc[UR8][R12.64+0x5] ;  /* 0x000005080c00a981 */ /* 0x000ea2000c1e1100 */
[----:B------:R-:W-:Y:S02]  /*7d90*/  @!P1 SEL R5, RZ, 0x1, P0 ;  /* 0x00000001ff059807 */ /* 0x000fe40000000000 */
[----:B------:R-:W-:Y:S02]  /*7da0*/  ISETP.GE.AND P0, PT, R20, UR4, PT ;  /* 0x0000000414007c0c */ /* 0x000fe4000bf06270 */
[----:B--2---:R-:W-:-:S11]  /*7db0*/  @!P2 ISETP.NE.AND P1, PT, R0, RZ, PT ;  /* 0x000000ff0000a20c */ /* 0x004fd60003f25270 */
[----:B------:R-:W2:Y:S01]  /*7dc0*/  @!P0 LDG.E.U8 R0, desc[UR8][R12.64+0x6] ;  /* 0x000006080c008981 */ /* 0x000ea2000c1e1100 */
[----:B------:R-:W-:Y:S01]  /*7dd0*/  IMAD.MOV.U32 R4, RZ, RZ, 0x1 ;  /* 0x00000001ff047424 */ /* 0x000fe200078e00ff */
[----:B------:R-:W-:Y:S01]  /*7de0*/  @!P2 SEL R4, RZ, 0x1, P1 ;  /* 0x00000001ff04a807 */ /* 0x000fe20000800000 */
[----:B0-----:R-:W-:Y:S01]  /*7df0*/  IMAD.MOV.U32 R3, RZ, RZ, 0x1 ;  /* 0x00000001ff037424 */ /* 0x001fe200078e00ff */
[----:B--2---:R-:W-:-:S04]  /*7e00*/  @!P0 ISETP.NE.AND P1, PT, R0, RZ, PT ;  /* 0x000000ff0000820c */ /* 0x004fc80003f25270 */
[----:B------:R-:W-:Y:S02]  /*7e10*/  @!P0 SEL R3, RZ, 0x1, P1 ;  /* 0x00000001ff038807 */ /* 0x000fe40000800000 */
[----:B------:R-:W-:Y:S01]  /*7e20*/  ISETP.NE.AND P0, PT, R15, RZ, PT ;  /* 0x000000ff0f00720c */ /* 0x000fe20003f05270 */
[----:B------:R-:W-:Y:S01]  /*7e30*/  IMAD.MOV.U32 R2, RZ, RZ, 0x1 ;  /* 0x00000001ff027424 */ /* 0x000fe200078e00ff */
[----:B------:R-:W-:Y:S01]  /*7e40*/  ISETP.NE.AND P2, PT, R14, RZ, PT ;  /* 0x000000ff0e00720c */ /* 0x000fe20003f45270 */
[----:B------:R-:W2:Y:S10]  /*7e50*/  @!P3 LDG.E.U8 R15, desc[UR8][R12.64+0xa] ;  /* 0x00000a080c0fb981 */ /* 0x000eb4000c1e1100 */
[----:B------:R-:W3:Y:S04]  /*7e60*/  @!P0 LDG.E.U8 R0, desc[UR8][R12.64+0x7] ;  /* 0x000007080c008981 */ /* 0x000ee8000c1e1100 */
[----:B------:R-:W4:Y:S01]  /*7e70*/  @!P2 LDG.E.U8 R14, desc[UR8][R12.64+0x9] ;  /* 0x000009080c0ea981 */ /* 0x000f22000c1e1100 */
[----:B---3--:R-:W-:-:S04]  /*7e80*/  @!P0 ISETP.NE.AND P1, PT, R0, RZ, PT ;  /* 0x000000ff0000820c */ /* 0x008fc80003f25270 */
[----:B------:R-:W-:Y:S02]  /*7e90*/  @!P0 SEL R2, RZ, 0x1, P1 ;  /* 0x00000001ff028807 */ /* 0x000fe40000800000 */
[----:B------:R-:W-:Y:S02]  /*7ea0*/  ISETP.NE.AND P1, PT, R16, RZ, PT ;  /* 0x000000ff1000720c */ /* 0x000fe40003f25270 */
[----:B------:R-:W3:Y:S11]  /*7eb0*/  @!P4 LDG.E.U8 R16, desc[UR8][R12.64+0xb] ;  /* 0x00000b080c10c981 */ /* 0x000ef6000c1e1100 */
[----:B------:R-:W2:Y:S01]  /*7ec0*/  @!P1 LDG.E.U8 R0, desc[UR8][R12.64+0x8] ;  /* 0x000008080c009981 */ /* 0x000ea2000c1e1100 */
[----:B------:R-:W-:-:S02]  /*7ed0*/  IMAD.IADD R35, R8, 0x1, R9 ;  /* 0x0000000108237824 */ /* 0x000fc400078e0209 */
[----:B------:R-:W-:Y:S02]  /*7ee0*/  IMAD.MOV.U32 R31, RZ, RZ, 0x1 ;  /* 0x00000001ff1f7424 */ /* 0x000fe400078e00ff */
        /* <DEDUP_REMOVED lines=10> */
[----:B--2---:R-:W-:Y:S01]  /*7f90*/  @!P1 ISETP.NE.AND P0, PT, R0, RZ, PT ;  /* 0x000000ff0000920c */ /* 0x004fe20003f05270 */
[----:B------:R-:W-:-:S03]  /*7fa0*/  IMAD.MOV.U32 R0, RZ, RZ, 0x1 ;  /* 0x00000001ff007424 */ /* 0x000fc600078e00ff */
[----:B------:R-:W-:Y:S02]  /*7fb0*/  @!P1 SEL R0, RZ, 0x1, P0 ;  /* 0x00000001ff009807 */ /* 0x000fe40000000000 */
[----:B----4-:R-:W-:Y:S02]  /*7fc0*/  @!P2 ISETP.NE.AND P1, PT, R14, RZ, PT ;  /* 0x000000ff0e00a20c */ /* 0x010fe40003f25270 */
[----:B------:R-:W-:-:S04]  /*7fd0*/  IADD3 R14, PT, PT, R6, R7, R35 ;  /* 0x00000007060e7210 */ /* 0x000fc80007ffe023 */
[----:B------:R-:W-:Y:S02]  /*7fe0*/  IADD3 R14, PT, PT, R4, R5, R14 ;  /* 0x00000005040e7210 */ /* 0x000fe40007ffe00e */
[----:B------:R-:W-:Y:S02]  /*7ff0*/  @!P3 ISETP.NE.AND P0, PT, R15, RZ, PT ;  /* 0x000000ff0f00b20c */ /* 0x000fe40003f05270 */
[----:B------:R-:W-:Y:S02]  /*8000*/  @!P2 SEL R31, RZ, 0x1, P1 ;  /* 0x00000001ff1fa807 */ /* 0x000fe40000800000 */
[----:B---3--:R-:W-:Y:S02]  /*8010*/  @!P4 ISETP.NE.AND P2, PT, R16, RZ, PT ;  /* 0x000000ff1000c20c */ /* 0x008fe40003f45270 */
[----:B------:R-:W-:Y:S02]  /*8020*/  IADD3 R14, PT, PT, R2, R3, R14 ;  /* 0x00000003020e7210 */ /* 0x000fe40007ffe00e */
        /* <DEDUP_REMOVED lines=27> */
[----:B0-----:R-:W-:-:S04]  /*81e0*/  IMAD.IADD R21, R20, 0x1, R21 ;  /* 0x0000000114157824 */ /* 0x001fc800078e0215 */
[----:B------:R-:W-:Y:S01]  /*81f0*/  IMAD.IADD R22, R22, 0x1, R21 ;  /* 0x0000000116167824 */ /* 0x000fe200078e0215 */
[----:B------:R-:W-:Y:S02]  /*8200*/  SEL R20, R21, R20, !P0 ;  /* 0x0000001415147207 */ /* 0x000fe40004000000 */
[----:B------:R-:W-:Y:S01]  /*8210*/  ISETP.NE.AND P0, PT, R45, 0x3, PT ;  /* 0x000000032d00780c */ /* 0x000fe20003f05270 */
[----:B------:R-:W-:-:S03]  /*8220*/  IMAD.IADD R23, R23, 0x1, R22 ;  /* 0x0000000117177824 */ /* 0x000fc600078e0216 */
[----:B------:R-:W-:Y:S02]  /*8230*/  SEL R20, R22, R20, !P0 ;  /* 0x0000001416147207 */ /* 0x000fe40004000000 */
[----:B------:R-:W-:Y:S01]  /*8240*/  ISETP.NE.AND P0, PT, R45, 0x4, PT ;  /* 0x000000042d00780c */ /* 0x000fe20003f05270 */
[----:B-1----:R-:W-:-:S03]  /*8250*/  IMAD.IADD R12, R23, 0x1, R12 ;  /* 0x00000001170c7824 */ /* 0x002fc600078e020c */
[----:B------:R-:W-:Y:S02]  /*8260*/  SEL R20, R23, R20, !P0 ;  /* 0x0000001417147207 */ /* 0x000fe40004000000 */
[----:B------:R-:W-:-:S04]  /*8270*/  ISETP.NE.AND P0, PT, R45, 0x5, PT ;  /* 0x000000052d00780c */ /* 0x000fc80003f05270 */
[----:B------:R-:W-:Y:S02]  /*8280*/  SEL R47, R12, R20, !P0 ;  /* 0x000000140c2f7207 */ /* 0x000fe40004000000 */
[----:B------:R-:W0:Y:S01]  /*8290*/  LDS.128 R20, [UR5+0x30] ;  /* 0x00003005ff147984 */ /* 0x000e220008000c00 */
[----:B------:R-:W-:Y:S01]  /*82a0*/  IMAD.IADD R13, R13, 0x1, R12 ;  /* 0x000000010d0d7824 */ /* 0x000fe200078e020c */
[----:B------:R-:W-:-:S03]  /*82b0*/  ISETP.NE.AND P0, PT, R45, 0x6, PT ;  /* 0x000000062d00780c */ /* 0x000fc60003f05270 */
[----:B------:R-:W-:Y:S01]  /*82c0*/  IMAD.IADD R14, R14, 0x1, R13 ;  /* 0x000000010e0e7824 */ /* 0x000fe200078e020d */
[----:B------:R-:W-:Y:S02]  /*82d0*/  SEL R47, R13, R47, !P0 ;  /* 0x0000002f0d2f7207 */ /* 0x000fe40004000000 */
[----:B------:R-:W-:Y:S01]  /*82e0*/  ISETP.NE.AND P0, PT, R45, 0x7, PT ;  /* 0x000000072d00780c */ /* 0x000fe20003f05270 */
[----:B------:R-:W-:-:S03]  /*82f0*/  IMAD.IADD R15, R15, 0x1, R14 ;  /* 0x000000010f0f7824 */ /* 0x000fc600078e020e */
[----:B------:R-:W-:Y:S02]  /*8300*/  SEL R47, R14, R47, !P0 ;  /* 0x0000002f0e2f7207 */ /* 0x000fe40004000000 */
[----:B------:R-:W-:Y:S01]  /*8310*/  ISETP.NE.AND P0, PT, R45, 0x8, PT ;  /* 0x000000082d00780c */ /* 0x000fe20003f05270 */
[----:B--2---:R-:W-:-:S03]  /*8320*/  IMAD.IADD R16, R15, 0x1, R16 ;  /* 0x000000010f107824 */ /* 0x004fc600078e0210 */
[----:B------:R-:W-:Y:S02]  /*8330*/  SEL R47, R15, R47, !P0 ;  /* 0x0000002f0f2f7207 */ /* 0x000fe40004000000 */
[----:B------:R-:W-:Y:S01]  /*8340*/  ISETP.NE.AND P0, PT, R45, 0x9, PT ;  /* 0x000000092d00780c */ /* 0x000fe20003f05270 */
[----:B------:R-:W-:-:S03]  /*8350*/  IMAD.IADD R17, R17, 0x1, R16 ;  /* 0x0000000111117824 */ /* 0x000fc600078e0210 */
        /* <DEDUP_REMOVED lines=8> */
[----:B0-----:R-:W-:Y:S01]  /*83e0*/  IMAD.IADD R20, R19, 0x1, R20 ;  /* 0x0000000113147824 */ /* 0x001fe200078e0214 */
[----:B------:R-:W-:Y:S02]  /*83f0*/  ISETP.NE.AND P1, PT, R45, 0xd, PT ;  /* 0x0000000d2d00780c */ /* 0x000fe40003f25270 */
[----:B------:R-:W-:Y:S01]  /*8400*/  SEL R47, R19, R47, !P0 ;  /* 0x0000002f132f7207 */ /* 0x000fe20004000000 */
[----:B------:R-:W-:Y:S01]  /*8410*/  IMAD.IADD R21, R21, 0x1, R20 ;  /* 0x0000000115157824 */ /* 0x000fe200078e0214 */
[C---:B------:R-:W-:Y:S02]  /*8420*/  ISETP.NE.AND P0, PT, R45.reuse, 0xe, PT ;  /* 0x0000000e2d00780c */ /* 0x040fe40003f05270 */
[----:B------:R-:W-:Y:S01]  /*8430*/  SEL R47, R20, R47, !P1 ;  /* 0x0000002f142f7207 */ /* 0x000fe20004800000 */
[----:B------:R-:W-:Y:S01]  /*8440*/  IMAD.IADD R22, R22, 0x1, R21 ;  /* 0x0000000116167824 */ /* 0x000fe200078e0215 */
[----:B------:R-:W-:-:S02]  /*8450*/  ISETP.NE.AND P1, PT, R45, 0xf, PT ;  /* 0x0000000f2d00780c */ /* 0x000fc40003f25270 */
[----:B------:R-:W-:Y:S01]  /*8460*/  SEL R47, R21, R47, !P0 ;  /* 0x0000002f152f7207 */ /* 0x000fe20004000000 */
[----:B------:R-:W-:Y:S01]  /*8470*/  IMAD.IADD R41, R48, 0x1, -R41 ;  /* 0x0000000130297824 */ /* 0x000fe200078e0a29 */
[----:B------:R-:W-:Y:S02]  /*8480*/  ISETP.NE.AND P2, PT, R46, RZ, PT ;  /* 0x000000ff2e00720c */ /* 0x000fe40003f45270 */
[----:B------:R-:W-:Y:S02]  /*8490*/  SEL R47, R22, R47, !P1 ;  /* 0x0000002f162f7207 */ /* 0x000fe40004800000 */
[C---:B------:R-:W-:Y:S02]  /*84a0*/  ISETP.GT.U32.AND P1, PT, R30.reuse, 0x1f, PT ;  /* 0x0000001f1e00780c */ /* 0x040fe40003f24070 */
[----:B------:R-:W-:Y:S02]  /*84b0*/  SEL R12, R41, RZ, P2 ;  /* 0x000000ff290c7207 */ /* 0x000fe40001000000 */
[----:B------:R-:W-:-:S03]  /*84c0*/  ISETP.GE.U32.AND P0, PT, R30, 0x20, PT ;  /* 0x000000201e00780c */ /* 0x000fc60003f06070 */
[----:B------:R-:W-:Y:S02]  /*84d0*/  IMAD.IADD R16, R47, 0x1, R12 ;  /* 0x000000012f107824 */ /* 0x000fe400078e020c */
[----:B------:R-:W-:-:S03]  /*84e0*/  IMAD.IADD R23, R23, 0x1, R22 ;  /* 0x0000000117177824 */ /* 0x000fc600078e0216 */
[----:B------:R-:W-:Y:S01]  /*84f0*/  SEL R45, R41, R16, !P0 ;  /* 0x00000010292d7207 */ /* 0x000fe20004000000 */
[----:B------:R-:W-:Y:S06]  /*8500*/  @P1 BRA `(.L_x_157) ;  /* 0x0000000800b41947 */ /* 0x000fec0003800000 */
        /* <DEDUP_REMOVED lines=15> */
.L_x_250:
[----:B------:R-:W-:Y:S05]  /*8600*/  @!P0 BRA `(.L_x_159) ;  /* 0x0000000000748947 */ /* 0x000fea0003800000 */
[----:B------:R-:W-:-:S07]  /*8610*/  IMAD.MOV.U32 R19, RZ, RZ, 0x1a6 ;  /* 0x000001a6ff137424 */ /* 0x000fce00078e00ff */
.L_x_161:
        /* <DEDUP_REMOVED lines=27> */
.L_x_253:
[----:B------:R-:W-:Y:S05]  /*87d0*/  @P0 BRA `(.L_x_161) ;  /* 0xfffffffc00900947 */ /* 0x000fea000383ffff */
.L_x_159:
[----:B------:R-:W-:Y:S01]  /*87e0*/  UMOV UR6, 0xffffffff ;  /* 0xffffffff00067882 */ /* 0x000fe20000000000 */
[----:B------:R-:W-:Y:S02]  /*87f0*/  ISETP.NE.AND P0, PT, R16, 0x65, PT ;  /* 0x000000651000780c */ /* 0x000fe40003f05270 */
[----:B------:R-:W-:Y:S11]  /*8800*/  BRA.DIV UR6, `(.L_x_162) ;  /* 0x0000002e06487947 */ /* 0x000ff6000b800000 */
[----:B------:R-:W0:Y:S01]  /*8810*/  S2R R52, SR_GEMASK ;  /* 0x0000000000347919 */ /* 0x000e220000003c00 */
[----:B------:R-:W-:Y:S01]  /*8820*/  VOTE.ANY R18, PT, !P0 ;  /* 0x0000000000127806 */ /* 0x000fe200040e0100 */
[C---:B------:R-:W-:Y:S02]  /*8830*/  VIADD R48, R46.reuse, 0x2 ;  /* 0x000000022e307836 */ /* 0x040fe40000000000 */
        /* <DEDUP_REMOVED lines=12> */
[----:B------:R-:W-:Y:S02]  /*8900*/  IMAD.IADD R20, R12, 0x1, R17 ;  /* 0x000000010c147824 */ /* 0x000fe400078e0211 */
[----:B------:R-:W0:Y:S03]  /*8910*/  LDC.64 R12, c[0x0][0x3a0] ;  /* 0x0000e800ff0c7b82 */ /* 0x000e260000000a00 */
[----:B------:R-:W1:Y:S02]  /*8920*/  SHFL.DOWN PT, R19, R20, 0x2, R51 ;  /* 0x0840000014137989 */ /* 0x000e6400000e0033 */
[----:B-1----:R-:W-:Y:S02]  /*8930*/  SEL R19, R19, RZ, !P0 ;  /* 0x000000ff13137207 */ /* 0x002fe40004000000 */
[----:B------:R-:W-:-:S03]  /*8940*/  ISETP.GT.AND P0, PT, R47, R51, PT ;  /* 0x000000332f00720c */ /* 0x000fc60003f04270 */
[----:B------:R-:W-:Y:S01]  /*8950*/  IMAD.IADD R50, R20, 0x1, R19 ;  /* 0x0000000114327824 */ /* 0x000fe200078e0213 */
[----:B0-----:R-:W-:-:S04]  /*8960*/  IADD3 R20, P2, PT, R12, 0x100, RZ ;  /* 0x000001000c147810 */ /* 0x001fc80007f5e0ff */
[----:B------:R-:W0:Y:S02]  /*8970*/  SHFL.DOWN PT, R19, R50, 0x4, R51 ;  /* 0x0880000032137989 */ /* 0x000e2400000e0033 */
[----:B0-----:R-:W-:Y:S02]  /*8980*/  SEL R19, R19, RZ, !P0 ;  /* 0x000000ff13137207 */ /* 0x001fe40004000000 */
[----:B------:R-:W-:-:S03]  /*8990*/  ISETP.GT.AND P0, PT, R22, R51, PT ;  /* 0x000000331600720c */ /* 0x000fc60003f04270 */
[----:B------:R-:W-:Y:S02]  /*89a0*/  IMAD.IADD R54, R50, 0x1, R19 ;  /* 0x0000000132367824 */ /* 0x000fe400078e0213 */
[----:B------:R-:W-:-:S03]  /*89b0*/  IMAD.X R50, RZ, RZ, R13, P2 ;  /* 0x000000ffff327224 */ /* 0x000fc600010e060d */
[----:B------:R-:W0:Y:S02]  /*89c0*/  SHFL.DOWN PT, R19, R54, 0x8, R51 ;  /* 0x0900000036137989 */ /* 0x000e2400000e0033 */
[----:B0-----:R-:W-:Y:S02]  /*89d0*/  SEL R19, R19, RZ, !P0 ;  /* 0x000000ff13137207 */ /* 0x001fe40004000000 */
[----:B------:R-:W-:-:S03]  /*89e0*/  ISETP.NE.AND P0, PT, R16, 0x65, PT ;  /* 0x000000651000780c */ /* 0x000fc60003f05270 */
[----:B------:R-:W-:-:S05]  /*89f0*/  IMAD.IADD R56, R54, 0x1, R19 ;  /* 0x0000000136387824 */ /* 0x000fca00078e0213 */
[----:B------:R-:W0:Y:S05]  /*8a00*/  SHFL.DOWN PT, R19, R56, 0x10, R51 ;  /* 0x0a00000038137989 */ /* 0x000e2a00000e0033 */
[----:B------:R-:W-:Y:S02]  /*8a10*/  VOTE.ALL P0, P0 ;  /* 0x0000000000ff7806 */ /* 0x000fe40000000000 */
[----:B0-----:R-:W-:-:S05]  /*8a20*/  SEL R19, R19, RZ, !P1 ;  /* 0x000000ff13137207 */ /* 0x001fca0004800000 */
[----:B------:R-:W-:-:S07]  /*8a30*/  IMAD.IADD R21, R56, 0x1, R19 ;  /* 0x0000000138157824 */ /* 0x000fce00078e0213 */
.L_x_262:
[----:B------:R-:W-:Y:S05]  /*8a40*/  @!P0 BRA `(.L_x_163) ;  /* 0x0000000400248947 */ /* 0x000fea0003800000 */
[----:B------:R-:W-:-:S07]  /*8a50*/  IMAD.MOV.U32 R51, RZ, RZ, 0x1a6 ;  /* 0x000001a6ff337424 */ /* 0x000fce00078e00ff */
.L_x_169:
        /* <DEDUP_REMOVED lines=10> */
.L_x_265:
[----:B------:R-:W-:Y:S05]  /*8b00*/  @!P0 BRA `(.L_x_165) ;  /* 0x0000000000748947 */ /* 0x000fea0003800000 */
[----:B------:R-:W-:-:S07]  /*8b10*/  IMAD.MOV.U32 R19, RZ, RZ, R51 ;  /* 0x000000ffff137224 */ /* 0x000fce00078e0033 */
.L_x_167:
        /* <DEDUP_REMOVED lines=27> */
.L_x_268:
[----:B------:R-:W-:Y:S05]  /*8cd0*/  @P0 BRA `(.L_x_167) ;  /* 0xfffffffc00900947 */ /* 0x000fea000383ffff */
.L_x_165:
        /* <DEDUP_REMOVED lines=31> */
.L_x_277:
[----:B------:R-:W-:Y:S05]  /*8ed0*/  @P0 BRA `(.L_x_169) ;  /* 0xfffffff800e00947 */ /* 0x000fea000383ffff */
.L_x_163:
        /* <DEDUP_REMOVED lines=9> */
[----:B0-----:R-:W-:Y:S02]  /*8f70*/  @!P0 LEA R12, R13, R12, 0x18 ;  /* 0x0000000c0d0c8211 */ /* 0x001fe400078ec0ff */
[----:B-1----:R-:W-:-:S03]  /*8f80*/  @!P1 LEA R18, R17, R16, 0x18 ;  /* 0x0000001011129211 */ /* 0x002fc600078ec0ff */
[----:B------:R2:W-:Y:S01]  /*8f90*/  @!P0 STS [R12+0x68], R23 ;  /* 0x000068170c008388 */ /* 0x0005e20000000800 */
[----:B------:R-:W-:Y:S02]  /*8fa0*/  IMAD.MOV.U32 R16, RZ, RZ, R45 ;  /* 0x000000ffff107224 */ /* 0x000fe400078e002d */
[----:B------:R-:W-:Y:S01]  /*8fb0*/  @!P1 IMAD.MOV.U32 R16, RZ, RZ, R21 ;  /* 0x000000ffff109224 */ /* 0x000fe200078e0015 */
[----:B------:R2:W-:Y:S04]  /*8fc0*/  @!P0 STS [R12+0x64], R21 ;  /* 0x000064150c008388 */ /* 0x0005e80000000800 */
[----:B------:R2:W-:Y:S02]  /*8fd0*/  @!P1 STS [R18+0x50], R21 ;  /* 0x0000501512009388 */ /* 0x0005e40000000800 */
.L_x_157:
[----:B------:R-:W-:Y:S05]  /*8fe0*/  WARPSYNC.ALL ;  /* 0x0000000000007948 */ /* 0x000fea0003800000 */
[----:B------:R-:W0:Y:S08]  /*8ff0*/  S2UR UR6, SR_CgaCtaId ;  /* 0x00000000000679c3 */ /* 0x000e300000008800 */
[----:B------:R-:W-:Y:S01]  /*9000*/  BAR.SYNC.DEFER_BLOCKING 0x0 ;  /* 0x0000000000007b1d */ /* 0x000fe20000010000 */
[----:B------:R-:W-:Y:S01]  /*9010*/  ISETP.NE.AND P0, PT, R30, RZ, PT ;  /* 0x000000ff1e00720c */ /* 0x000fe20003f05270 */
[----:B------:R-:W-:-:S04]  /*9020*/  UIADD3 UR4, UPT, UPT, -UR4, 0x1c00, URZ ;  /* 0x00001c0004047890 */ /* 0x000fc8000fffe1ff */
[----:B------:R-:W-:Y:S02]  /*9030*/  UMOV UR5, 0x400 ;  /* 0x0000040000057882 */ /* 0x000fe40000000000 */
[----:B0-----:R-:W-:-:S09]  /*9040*/  ULEA UR5, UR6, UR5, 0x18 ;  /* 0x0000000506057291 */ /* 0x001fd2000f8ec0ff */
[----:B--2---:R-:W0:Y:S02]  /*9050*/  LDS R12, [UR5+0x50] ;  /* 0x00005005ff0c7984 */ /* 0x004e240008000800 */
[----:B0-----:R-:W-:Y:S02]  /*9060*/  SEL R17, R12, RZ, P0 ;  /* 0x000000ff0c117207 */ /* 0x001fe40000000000 */
[----:B------:R-:W0:Y:S03]  /*9070*/  LDS.128 R12, [UR5+0x60] ;  /* 0x00006005ff0c7984 */ /* 0x000e260008000c00 */
[----:B------:R-:W-:-:S04]  /*9080*/  IMAD.IADD R48, R17, 0x1, R16 ;  /* 0x0000000111307824 */ /* 0x000fc800078e0210 */
[----:B------:R-:W-:Y:S02]  /*9090*/  IMAD.IADD R46, R35, 0x1, R48 ;  /* 0x00000001232e7824 */ /* 0x000fe400078e0230 */
[----:B------:R-:W-:Y:S02]  /*90a0*/  IMAD.IADD R47, R48, 0x1, R9 ;  /* 0x00000001302f7824 */ /* 0x000fe400078e0209 */
[----:B------:R-:W-:-:S04]  /*90b0*/  IMAD.IADD R41, R46, 0x1, R7 ;  /* 0x000000012e297824 */ /* 0x000fc800078e0207 */
[----:B0-----:R-:W-:Y:S02]  /*90c0*/  IMAD.IADD R12, R41, 0x1, R6 ;  /* 0x00000001290c7824 */ /* 0x001fe400078e0206 */
[----:B------:R-:W-:Y:S02]  /*90d0*/  VIADD R45, R15, -UR4 ;  /* 0x800000040f2d7c36 */ /* 0x000fe40008000000 */
[----:B------:R-:W-:Y:S02]  /*90e0*/  IMAD.IADD R16, R12, 0x1, R5 ;  /* 0x000000010c107824 */ /* 0x000fe400078e0205 */
[----:B------:R-:W-:Y:S01]  /*90f0*/  VIADD R35, R14, -UR4 ;  /* 0x800000040e237c36 */ /* 0x000fe20008000000 */
[----:B------:R-:W-:Y:S01]  /*9100*/  ISETP.GT.AND P0, PT, R45, 0x200, PT ;  /* 0x000002002d00780c */ /* 0x000fe20003f04270 */
[----:B------:R-:W-:-:S04]  /*9110*/  IMAD.IADD R17, R16, 0x1, R4 ;  /* 0x0000000110117824 */ /* 0x000fc800078e0204 */
[----:B------:R-:W-:-:S04]  /*9120*/  IMAD.IADD R18, R17, 0x1, R3 ;  /* 0x0000000111127824 */ /* 0x000fc800078e0203 */
[----:B------:R-:W-:-:S04]  /*9130*/  IMAD.IADD R19, R18, 0x1, R2 ;  /* 0x0000000112137824 */ /* 0x000fc800078e0202 */
[----:B------:R-:W-:-:S04]  /*9140*/  IMAD.IADD R20, R19, 0x1, R0 ;  /* 0x0000000113147824 */ /* 0x000fc800078e0200 */
[----:B------:R-:W-:-:S04]  /*9150*/  IMAD.IADD R21, R20, 0x1, R31 ;  /* 0x0000000114157824 */ /* 0x000fc800078e021f */
[----:B------:R-:W-:-:S04]  /*9160*/  IMAD.IADD R22, R21, 0x1, R32 ;  /* 0x0000000115167824 */ /* 0x000fc800078e0220 */
[----:B------:R-:W-:-:S04]  /*9170*/  IMAD.IADD R23, R22, 0x1, R33 ;  /* 0x0000000116177824 */ /* 0x000fc800078e0221 */
[----:B------:R-:W-:Y:S01]  /*9180*/  IMAD.IADD R38, R23, 0x1, R34 ;  /* 0x0000000117267824 */ /* 0x000fe200078e0222 */
[----:B------:R-:W-:Y:S06]  /*9190*/  @P0 BRA `(.L_x_170) ;  /* 0x0000000c00800947 */ /* 0x000fec0003800000 */
[----:B------:R-:W-:Y:S01]  /*91a0*/  ISETP.GE.AND P0, PT, R48, R35, PT ;  /* 0x000000233000720c */ /* 0x000fe20003f06270 */
[----:B------:R-:W0:Y:S01]  /*91b0*/  LDCU.U8 UR4, c[0x0][0x3b8] ;  /* 0x00007700ff0477ac */ /* 0x000e220008000000 */
[----:B------:R-:W-:Y:S02]  /*91c0*/  BSSY.RECONVERGENT B0, `(.L_x_171) ;  /* 0x000000e000007945 */ /* 0x000fe40003800200 */
[----:B------:R-:W-:-:S13]  /*91d0*/  ISETP.NE.AND P0, PT, R9, RZ, !P0 ;  /* 0x000000ff0900720c */ /* 0x000fda0004705270 */
[----:B------:R-:W-:Y:S05]  /*91e0*/  @!P0 BRA `(.L_x_172) ;  /* 0x00000000002c8947 */ /* 0x000fea0003800000 */
[----:B0-----:R-:W-:Y:S01]  /*91f0*/  UISETP.NE.AND UP0, UPT, UR4, URZ, UPT ;  /* 0x000000ff0400728c */ /* 0x001fe2000bf05270 */
[----:B------:R-:W-:Y:S01]  /*9200*/  CS2R R14, SRZ ;  /* 0x00000000000e7805 */ /* 0x000fe2000001ff00 */
[----:B------:R-:W0:Y:S07]  /*9210*/  LDCU.64 UR12, c[0x0][0x390] ;  /* 0x00007200ff0c77ac */ /* 0x000e2e0008000a00 */
[----:B------:R-:W-:Y:S05]  /*9220*/  BRA.U UP0, `(.L_x_173) ;  /* 0x0000000100087547 */ /* 0x000fea000b800000 */
[----:B------:R-:W1:Y:S02]  /*9230*/  LDC.64 R14, c[0x0][0x3d0] ;  /* 0x0000f400ff0e7b82 */ /* 0x000e640000000a00 */
[----:B-1----:R-:W5:Y:S02]  /*9240*/  LDG.E.64 R14, desc[UR8][R14.64] ;  /* 0x000000080e0e7981 */ /* 0x002f64000c1e1b00 */
.L_x_173:
[----:B-----5:R-:W-:-:S04]  /*9250*/  IADD3 R9, P0, PT, R48, R14, RZ ;  /* 0x0000000e30097210 */ /* 0x020fc80007f1e0ff */
[----:B------:R-:W-:Y:S02]  /*9260*/  LEA.HI.X.SX32 R30, R48, R15, 0x1, P0 ;  /* 0x0000000f301e7211 */ /* 0x000fe400000f0eff */
[----:B0-----:R-:W-:-:S04]  /*9270*/  LEA R14, P0, R9, UR12, 0x2 ;  /* 0x0000000c090e7c11 */ /* 0x001fc8000f8010ff */
[----:B------:R-:W-:-:S05]  /*9280*/  LEA.HI.X R15, R9, UR13, R30, 0x2, P0 ;  /* 0x0000000d090f7c11 */ /* 0x000fca00080f141e */
[----:B------:R1:W-:Y:S04]  /*9290*/  STG.E desc[UR8][R14.64], R44 ;  /* 0x0000002c0e007986 */ /* 0x0003e8000c101908 */
.L_x_172:
[----:B0-----:R-:W-:Y:S05]  /*92a0*/  BSYNC.RECONVERGENT B0 ;  /* 0x0000000000007941 */ /* 0x001fea0003800200 */
.L_x_171:
        /* <DEDUP_REMOVED lines=8> */
[----:B------:R-:W2:Y:S02]  /*9330*/  LDC.64 R8, c[0x0][0x3d0] ;  /* 0x0000f400ff087b82 */ /* 0x000ea40000000a00 */
[----:B--2---:R-:W5:Y:S02]  /*9340*/  LDG.E.64 R8, desc[UR8][R8.64] ;  /* 0x0000000808087981 */ /* 0x004f64000c1e1b00 */
.L_x_176:
[----:B-----5:R-:W-:-:S04]  /*9350*/  IADD3 R13, P0, PT, R47, R8, RZ ;  /* 0x000000082f0d7210 */ /* 0x020fc80007f1e0ff */
[----:B-1----:R-:W-:Y:S02]  /*9360*/  LEA.HI.X.SX32 R14, R47, R9, 0x1, P0 ;  /* 0x000000092f0e7211 */ /* 0x002fe400000f0eff */
[----:B0-----:R-:W-:-:S04]  /*9370*/  LEA R8, P0, R13, UR12, 0x2 ;  /* 0x0000000c0d087c11 */ /* 0x001fc8000f8010ff */
[----:B------:R-:W-:-:S05]  /*9380*/  LEA.HI.X R9, R13, UR13, R14, 0x2, P0 ;  /* 0x0000000d0d097c11 */ /* 0x000fca00080f140e */
[----:B------:R0:W-:Y:S04]  /*9390*/  STG.E desc[UR8][R8.64], R43 ;  /* 0x0000002b08007986 */ /* 0x0001e8000c101908 */
.L_x_175:
[----:B------:R-:W-:Y:S05]  /*93a0*/  BSYNC.RECONVERGENT B0 ;  /* 0x0000000000007941 */ /* 0x000fea0003800200 */
.L_x_174:
        /* <DEDUP_REMOVED lines=8> */
[----:B------:R-:W2:Y:S02]  /*9430*/  LDC.64 R8, c[0x0][0x3d0] ;  /* 0x0000f400ff087b82 */ /* 0x000ea40000000a00 */
[----:B--2---:R-:W5:Y:S02]  /*9440*/  LDG.E.64 R8, desc[UR8][R8.64] ;  /* 0x0000000808087981 */ /* 0x004f64000c1e1b00 */
.L_x_179:
[----:B-----5:R-:W-:-:S04]  /*9450*/  IADD3 R7, P0, PT, R46, R8, RZ ;  /* 0x000000082e077210 */ /* 0x020fc80007f1e0ff */
[----:B------:R-:W-:Y:S02]  /*9460*/  LEA.HI.X.SX32 R46, R46, R9, 0x1, P0 ;  /* 0x000000092e2e7211 */ /* 0x000fe400000f0eff */
[----:B0-----:R-:W-:-:S04]  /*9470*/  LEA R8, P0, R7, UR12, 0x2 ;  /* 0x0000000c07087c11 */ /* 0x001fc8000f8010ff */
[----:B------:R-:W-:-:S05]  /*9480*/  LEA.HI.X R9, R7, UR13, R46, 0x2, P0 ;  /* 0x0000000d07097c11 */ /* 0x000fca00080f142e */
[----:B------:R2:W-:Y:S04]  /*9490*/  STG.E desc[UR8][R8.64], R42 ;  /* 0x0000002a08007986 */ /* 0x0005e8000c101908 */
.L_x_178:
[----:B------:R-:W-:Y:S05]  /*94a0*/  BSYNC.RECONVERGENT B0 ;  /* 0x0000000000007941 */ /* 0x000fea0003800200 */
.L_x_177:
[----:B------:R-:W-:Y:S01]  /*94b0*/  ISETP.GE.AND P0, PT, R41, R35, PT ;  /* 0x000000232900720c */ /* 0x000fe20003f06270 */
[----:B------:R-:W-:Y:S03]  /*94c0*/  BSSY.RECONVERGENT B0, `(.L_x_180) ;  /* 0x000000e000007945 */ /* 0x000fe60003800200 */
[----:B------:R-:W-:-:S13]  /*94d0*/  ISETP.EQ.OR P0, PT, R6, RZ, P0 ;  /* 0x000000ff0600720c */ /* 0x000fda0000702670 */
[----:B------:R-:W-:Y:S05]  /*94e0*/  @P0 BRA `(.L_x_181) ;  /* 0x00000000002c0947 */ /* 0x000fea0003800000 */
[----:B------:R-:W-:Y:S01]  /*94f0*/  UISETP.NE.AND UP0, UPT, UR4, URZ, UPT ;  /* 0x000000ff0400728c */ /* 0x000fe2000bf05270 */
[----:B------:R-:W-:Y:S01]  /*9500*/  CS2R R6, SRZ ;  /* 0x0000000000067805 */ /* 0x000fe2000001ff00 */
[----:B------:R-:W3:Y:S07]  /*9510*/  LDCU.64 UR12, c[0x0][0x390] ;  /* 0x00007200ff0c77ac */ /* 0x000eee0008000a00 */
[----:B------:R-:W-:Y:S05]  /*9520*/  BRA.U UP0, `(.L_x_182) ;  /* 0x0000000100087547 */ /* 0x000fea000b800000 */
[----:B------:R-:W4:Y:S02]  /*9530*/  LDC.64 R6, c[0x0][0x3d0] ;  /* 0x0000f400ff067b82 */ /* 0x000f240000000a00 */
[----:B----4-:R-:W5:Y:S02]  /*9540*/  LDG.E.64 R6, desc[UR8][R6.64] ;  /* 0x0000000806067981 */ /* 0x010f64000c1e1b00 */
.L_x_182:
[----:B0-2--5:R-:W-:-:S04]  /*9550*/  IADD3 R8, P0, PT, R41, R6, RZ ;  /* 0x0000000629087210 */ /* 0x025fc80007f1e0ff */
[----:B------:R-:W-:Y:S02]  /*9560*/  LEA.HI.X.SX32 R7, R41, R7, 0x1, P0 ;  /* 0x0000000729077211 */ /* 0x000fe400000f0eff */
[----:B---3--:R-:W-:-:S04]  /*9570*/  LEA R6, P0, R8, UR12, 0x2 ;  /* 0x0000000c08067c11 */ /* 0x008fc8000f8010ff */
[----:B------:R-:W-:-:S05]  /*9580*/  LEA.HI.X R7, R8, UR13, R7, 0x2, P0 ;  /* 0x0000000d08077c11 */ /* 0x000fca00080f1407 */
[----:B------:R3:W-:Y:S04]  /*9590*/  STG.E desc[UR8][R6.64], R40 ;  /* 0x0000002806007986 */ /* 0x0007e8000c101908 */
.L_x_181:
[----:B------:R-:W-:Y:S05]  /*95a0*/  BSYNC.RECONVERGENT B0 ;  /* 0x0000000000007941 */ /* 0x000fea0003800200 */
.L_x_180:
[----:B------:R-:W-:Y:S01]  /*95b0*/  ISETP.GE.AND P0, PT, R12, R35, PT ;  /* 0x000000230c00720c */ /* 0x000fe20003f06270 */
[----:B------:R-:W-:Y:S03]  /*95c0*/  BSSY.RECONVERGENT B0, `(.L_x_183) ;  /* 0x000000e000007945 */ /* 0x000fe60003800200 */
[----:B------:R-:W-:-:S13]  /*95d0*/  ISETP.EQ.OR P0, PT, R5, RZ, P0 ;  /* 0x000000ff0500720c */ /* 0x000fda0000702670 */
[----:B------:R-:W-:Y:S05]  /*95e0*/  @P0 BRA `(.L_x_184) ;  /* 0x00000000002c0947 */ /* 0x000fea0003800000 */
[----:B------:R-:W-:Y:S01]  /*95f0*/  UISETP.NE.AND UP0, UPT, UR4, URZ, UPT ;  /* 0x000000ff0400728c */ /* 0x000fe2000bf05270 */
[----:B---3--:R-:W-:Y:S01]  /*9600*/  CS2R R6, SRZ ;  /* 0x0000000000067805 */ /* 0x008fe2000001ff00 */
[----:B------:R-:W3:Y:S07]  /*9610*/  LDCU.64 UR12, c[0x0][0x390] ;  /* 0x00007200ff0c77ac */ /* 0x000eee0008000a00 */
[----:B------:R-:W-:Y:S05]  /*9620*/  BRA.U UP0, `(.L_x_185) ;  /* 0x0000000100087547 */ /* 0x000fea000b800000 */
[----:B------:R-:W4:Y:S02]  /*9630*/  LDC.64 R6, c[0x0][0x3d0] ;  /* 0x0000f400ff067b82 */ /* 0x000f240000000a00 */
[----:B----4-:R-:W5:Y:S02]  /*9640*/  LDG.E.64 R6, desc[UR8][R6.64] ;  /* 0x0000000806067981 */ /* 0x010f64000c1e1b00 */
.L_x_185:
[----:B-----5:R-:W-:-:S04]  /*9650*/  IADD3 R5, P0, PT, R12, R6, RZ ;  /* 0x000000060c057210 */ /* 0x020fc80007f1e0ff */
[----:B------:R-:W-:Y:S02]  /*9660*/  LEA.HI.X.SX32 R12, R12, R7, 0x1, P0 ;  /* 0x000000070c0c7211 */ /* 0x000fe400000f0eff */
[----:B---3--:R-:W-:-:S04]  /*9670*/  LEA R6, P0, R5, UR12, 0x2 ;  /* 0x0000000c05067c11 */ /* 0x008fc8000f8010ff */
[----:B------:R-:W-:-:S05]  /*9680*/  LEA.HI.X R7, R5, UR13, R12, 0x2, P0 ;  /* 0x0000000d05077c11 */ /* 0x000fca00080f140c */
[----:B------:R4:W-:Y:S04]  /*9690*/  STG.E desc[UR8][R6.64], R39 ;  /* 0x0000002706007986 */ /* 0x0009e8000c101908 */
.L_x_184:
[----:B------:R-:W-:Y:S05]  /*96a0*/  BSYNC.RECONVERGENT B0 ;  /* 0x0000000000007941 */ /* 0x000fea0003800200 */
.L_x_183:
        /* <DEDUP_REMOVED lines=10> */
.L_x_188:
[----:B---345:R-:W-:-:S04]  /*9750*/  IADD3 R6, P0, PT, R16, R4, RZ ;  /* 0x0000000410067210 */ /* 0x038fc80007f1e0ff */
[----:B------:R-:W-:Y:S02]  /*9760*/  LEA.HI.X.SX32 R5, R16, R5, 0x1, P0 ;  /* 0x0000000510057211 */ /* 0x000fe400000f0eff */
[----:B0-----:R-:W-:-:S04]  /*9770*/  LEA R4, P0, R6, UR12, 0x2 ;  /* 0x0000000c06047c11 */ /* 0x001fc8000f8010ff */
[----:B------:R-:W-:-:S05]  /*9780*/  LEA.HI.X R5, R6, UR13, R5, 0x2, P0 ;  /* 0x0000000d06057c11 */ /* 0x000fca00080f1405 */
[----:B------:R0:W-:Y:S04]  /*9790*/  STG.E desc[UR8][R4.64], R37 ;  /* 0x0000002504007986 */ /* 0x0001e8000c101908 */
.L_x_187:
[----:B------:R-:W-:Y:S05]  /*97a0*/  BSYNC.RECONVERGENT B0 ;  /* 0x0000000000007941 */ /* 0x000fea0003800200 */
.L_x_186:
        /* <DEDUP_REMOVED lines=10> */
.L_x_191:
[----:B-----5:R-:W-:-:S04]  /*9850*/  IADD3 R3, P0, PT, R17, R4, RZ ;  /* 0x0000000411037210 */ /* 0x020fc80007f1e0ff */
[----:B---34-:R-:W-:Y:S02]  /*9860*/  LEA.HI.X.SX32 R6, R17, R5, 0x1, P0 ;  /* 0x0000000511067211 */ /* 0x018fe400000f0eff */
[----:B0-----:R-:W-:-:S04]  /*9870*/  LEA R4, P0, R3, UR12, 0x2 ;  /* 0x0000000c03047c11 */ /* 0x001fc8000f8010ff */
[----:B------:R-:W-:-:S05]  /*9880*/  LEA.HI.X R5, R3, UR13, R6, 0x2, P0 ;  /* 0x0000000d03057c11 */ /* 0x000fca00080f1406 */
[----:B------:R0:W-:Y:S04]  /*9890*/  STG.E desc[UR8][R4.64], R29 ;  /* 0x0000001d04007986 */ /* 0x0001e8000c101908 */
.L_x_190:
[----:B------:R-:W-:Y:S05]  /*98a0*/  BSYNC.RECONVERGENT B0 ;  /* 0x0000000000007941 */ /* 0x000fea0003800200 */
.L_x_189:
        /* <DEDUP_REMOVED lines=10> */
.L_x_194:
[----:B0----5:R-:W-:-:S04]  /*9950*/  IADD3 R4, P0, PT, R18, R2, RZ ;  /* 0x0000000212047210 */ /* 0x021fc80007f1e0ff */
[----:B------:R-:W-:Y:S02]  /*9960*/  LEA.HI.X.SX32 R3, R18, R3, 0x1, P0 ;  /* 0x0000000312037211 */ /* 0x000fe400000f0eff */
[----:B------:R-:W-:-:S04]  /*9970*/  LEA R2, P0, R4, UR12, 0x2 ;  /* 0x0000000c04027c11 */ /* 0x000fc8000f8010ff */
[----:B------:R-:W-:-:S05]  /*9980*/  LEA.HI.X R3, R4, UR13, R3, 0x2, P0 ;  /* 0x0000000d04037c11 */ /* 0x000fca00080f1403 */
[----:B------:R0:W-:Y:S04]  /*9990*/  STG.E desc[UR8][R2.64], R28 ;  /* 0x0000001c02007986 */ /* 0x0001e8000c101908 */
.L_x_193:
[----:B------:R-:W-:Y:S05]  /*99a0*/  BSYNC.RECONVERGENT B0 ;  /* 0x0000000000007941 */ /* 0x000fea0003800200 */
.L_x_192:
        /* <DEDUP_REMOVED lines=10> */
.L_x_197:
[----:B-----5:R-:W-:-:S04]  /*9a50*/  IADD3 R0, P0, PT, R19, R2, RZ ;  /* 0x0000000213007210 */ /* 0x020fc80007f1e0ff */
[----:B------:R-:W-:Y:S02]  /*9a60*/  LEA.HI.X.SX32 R3, R19, R3, 0x1, P0 ;  /* 0x0000000313037211 */ /* 0x000fe400000f0eff */
[----:B0-----:R-:W-:-:S04]  /*9a70*/  LEA R2, P0, R0, UR12, 0x2 ;  /* 0x0000000c00027c11 */ /* 0x001fc8000f8010ff */
[----:B------:R-:W-:-:S05]  /*9a80*/  LEA.HI.X R3, R0, UR13, R3, 0x2, P0 ;  /* 0x0000000d00037c11 */ /* 0x000fca00080f1403 */
[----:B------:R0:W-:Y:S04]  /*9a90*/  STG.E desc[UR8][R2.64], R27 ;  /* 0x0000001b02007986 */ /* 0x0001e8000c101908 */
.L_x_196:
[----:B------:R-:W-:Y:S05]  /*9aa0*/  BSYNC.RECONVERGENT B0 ;  /* 0x0000000000007941 */ /* 0x000fea0003800200 */
.L_x_195:
        /* <DEDUP_REMOVED lines=10> */
.L_x_200:
[----:B-----5:R-:W-:-:S04]  /*9b50*/  IADD3 R0, P0, PT, R20, R2, RZ ;  /* 0x0000000214007210 */ /* 0x020fc80007f1e0ff */
[----:B------:R-:W-:Y:S02]  /*9b60*/  LEA.HI.X.SX32 R3, R20, R3, 0x1, P0 ;  /* 0x0000000314037211 */ /* 0x000fe400000f0eff */
[----:B0-----:R-:W-:-:S04]  /*9b70*/  LEA R2, P0, R0, UR12, 0x2 ;  /* 0x0000000c00027c11 */ /* 0x001fc8000f8010ff */
[----:B------:R-:W-:-:S05]  /*9b80*/  LEA.HI.X R3, R0, UR13, R3, 0x2, P0 ;  /* 0x0000000d00037c11 */ /* 0x000fca00080f1403 */
[----:B------:R0:W-:Y:S04]  /*9b90*/  STG.E desc[UR8][R2.64], R26 ;  /* 0x0000001a02007986 */ /* 0x0001e8000c101908 */
.L_x_199:
[----:B------:R-:W-:Y:S05]  /*9ba0*/  BSYNC.RECONVERGENT B0 ;  /* 0x0000000000007941 */ /* 0x000fea0003800200 */
.L_x_198:
        /* <DEDUP_REMOVED lines=10> */
.L_x_203:
[----:B-----5:R-:W-:-:S04]  /*9c50*/  IADD3 R0, P0, PT, R21, R2, RZ ;  /* 0x0000000215007210 */ /* 0x020fc80007f1e0ff */
[----:B------:R-:W-:Y:S02]  /*9c60*/  LEA.HI.X.SX32 R3, R21, R3, 0x1, P0 ;  /* 0x0000000315037211 */ /* 0x000fe400000f0eff */
[----:B0-----:R-:W-:-:S04]  /*9c70*/  LEA R2, P0, R0, UR12, 0x2 ;  /* 0x0000000c00027c11 */ /* 0x001fc8000f8010ff */
[----:B------:R-:W-:-:S05]  /*9c80*/  LEA.HI.X R3, R0, UR13, R3, 0x2, P0 ;  /* 0x0000000d00037c11 */ /* 0x000fca00080f1403 */
[----:B------:R0:W-:Y:S04]  /*9c90*/  STG.E desc[UR8][R2.64], R25 ;  /* 0x0000001902007986 */ /* 0x0001e8000c101908 */
.L_x_202:
[----:B------:R-:W-:Y:S05]  /*9ca0*/  BSYNC.RECONVERGENT B0 ;  /* 0x0000000000007941 */ /* 0x000fea0003800200 */
.L_x_201:
        /* <DEDUP_REMOVED lines=10> */
.L_x_206:
[----:B-----5:R-:W-:-:S04]  /*9d50*/  IADD3 R0, P0, PT, R22, R2, RZ ;  /* 0x0000000216007210 */ /* 0x020fc80007f1e0ff */
[----:B------:R-:W-:Y:S02]  /*9d60*/  LEA.HI.X.SX32 R3, R22, R3, 0x1, P0 ;  /* 0x0000000316037211 */ /* 0x000fe400000f0eff */
[----:B0-----:R-:W-:-:S04]  /*9d70*/  LEA R2, P0, R0, UR12, 0x2 ;  /* 0x0000000c00027c11 */ /* 0x001fc8000f8010ff */
[----:B------:R-:W-:-:S05]  /*9d80*/  LEA.HI.X R3, R0, UR13, R3, 0x2, P0 ;  /* 0x0000000d00037c11 */ /* 0x000fca00080f1403 */
[----:B------:R0:W-:Y:S04]  /*9d90*/  STG.E desc[UR8][R2.64], R24 ;  /* 0x0000001802007986 */ /* 0x0001e8000c101908 */
.L_x_205:
[----:B------:R-:W-:Y:S05]  /*9da0*/  BSYNC.RECONVERGENT B0 ;  /* 0x0000000000007941 */ /* 0x000fea0003800200 */
.L_x_204:
        /* <DEDUP_REMOVED lines=10> */
.L_x_209:
[----:B-----5:R-:W-:-:S04]  /*9e50*/  IADD3 R0, P0, PT, R23, R2, RZ ;  /* 0x0000000217007210 */ /* 0x020fc80007f1e0ff */
[----:B------:R-:W-:Y:S02]  /*9e60*/  LEA.HI.X.SX32 R3, R23, R3, 0x1, P0 ;  /* 0x0000000317037211 */ /* 0x000fe400000f0eff */
[----:B0-----:R-:W-:-:S04]  /*9e70*/  LEA R2, P0, R0, UR12, 0x2 ;  /* 0x0000000c00027c11 */ /* 0x001fc8000f8010ff */
[----:B------:R-:W-:-:S05]  /*9e80*/  LEA.HI.X R3, R0, UR13, R3, 0x2, P0 ;  /* 0x0000000d00037c11 */ /* 0x000fca00080f1403 */
[----:B------:R0:W-:Y:S04]  /*9e90*/  STG.E desc[UR8][R2.64], R11 ;  /* 0x0000000b02007986 */ /* 0x0001e8000c101908 */
.L_x_208:
[----:B------:R-:W-:Y:S05]  /*9ea0*/  BSYNC.RECONVERGENT B0 ;  /* 0x0000000000007941 */ /* 0x000fea0003800200 */
.L_x_207:
[----:B------:R-:W-:-:S04]  /*9eb0*/  ISETP.GE.AND P0, PT, R38, R35, PT ;  /* 0x000000232600720c */ /* 0x000fc80003f06270 */
        /* <DEDUP_REMOVED lines=8> */
.L_x_210:
[----:B-----5:R-:W-:-:S04]  /*9f40*/  IADD3 R0, P0, PT, R38, R2, RZ ;  /* 0x0000000226007210 */ /* 0x020fc80007f1e0ff */
[----:B------:R-:W-:Y:S02]  /*9f50*/  LEA.HI.X.SX32 R3, R38, R3, 0x1, P0 ;  /* 0x0000000326037211 */ /* 0x000fe400000f0eff */
[----:B0-----:R-:W-:-:S04]  /*9f60*/  LEA R2, P0, R0, UR12, 0x2 ;  /* 0x0000000c00027c11 */ /* 0x001fc8000f8010ff */
[----:B------:R-:W-:-:S05]  /*9f70*/  LEA.HI.X R3, R0, UR13, R3, 0x2, P0 ;  /* 0x0000000d00037c11 */ /* 0x000fca00080f1403 */
[----:B------:R0:W-:Y:S01]  /*9f80*/  STG.E desc[UR8][R2.64], R10 ;  /* 0x0000000a02007986 */ /* 0x0001e2000c101908 */
[----:B------:R-:W-:Y:S05]  /*9f90*/  BRA `(.L_x_156) ;  /* 0x00000008004c7947 */ /* 0x000fea0003800000 */
.L_x_170:
[----:B------:R-:W-:Y:S01]  /*9fa0*/  BAR.SYNC.DEFER_BLOCKING 0x0 ;  /* 0x0000000000007b1d */ /* 0x000fe20000010000 */
[----:B------:R-:W-:Y:S02]  /*9fb0*/  ISETP.NE.AND P0, PT, R9, RZ, PT ;  /* 0x000000ff0900720c */ /* 0x000fe40003f05270 */
[----:B------:R-:W-:Y:S02]  /*9fc0*/  ISETP.NE.AND P4, PT, R8, RZ, PT ;  /* 0x000000ff0800720c */ /* 0x000fe40003f85270 */
[----:B------:R-:W-:Y:S01]  /*9fd0*/  ISETP.NE.AND P3, PT, R7, RZ, PT ;  /* 0x000000ff0700720c */ /* 0x000fe20003f65270 */
[----:B------:R-:W0:Y:S01]  /*9fe0*/  LDCU.64 UR14, c[0x0][0x390] ;  /* 0x00007200ff0e77ac */ /* 0x000e220008000a00 */
[----:B------:R-:W-:Y:S02]  /*9ff0*/  ISETP.NE.AND P6, PT, R6, RZ, PT ;  /* 0x000000ff0600720c */ /* 0x000fe40003fc5270 */
[----:B------:R-:W-:Y:S01]  /*a000*/  ISETP.NE.AND P5, PT, R5, RZ, PT ;  /* 0x000000ff0500720c */ /* 0x000fe20003fa5270 */
[----:B------:R-:W1:Y:S01]  /*a010*/  LDCU.64 UR12, c[0x0][0x390] ;  /* 0x00007200ff0c77ac */ /* 0x000e620008000a00 */
[----:B------:R-:W-:-:S02]  /*a020*/  ISETP.NE.AND P2, PT, R4, RZ, PT ;  /* 0x000000ff0400720c */ /* 0x000fc40003f45270 */
[----:B------:R-:W-:Y:S01]  /*a030*/  ISETP.NE.AND P1, PT, R3, RZ, PT ;  /* 0x000000ff0300720c */ /* 0x000fe20003f25270 */
[--C-:B------:R-:W-:Y:S02]  /*a040*/  @P0 IMAD.IADD R6, R48, 0x1, -R13.reuse ;  /* 0x0000000130060824 */ /* 0x100fe400078e0a0d */
[--C-:B------:R-:W-:Y:S02]  /*a050*/  @P4 IMAD.IADD R4, R47, 0x1, -R13.reuse ;  /* 0x000000012f044824 */ /* 0x100fe400078e0a0d */
[--C-:B------:R-:W-:Y:S01]  /*a060*/  @P3 IMAD.IADD R46, R46, 0x1, -R13.reuse ;  /* 0x000000012e2e3824 */ /* 0x100fe200078e0a0d */
[----:B------:R-:W-:Y:S01]  /*a070*/  @P0 LEA R5, R6, UR5, 0x2 ;  /* 0x0000000506050c11 */ /* 0x000fe2000f8e10ff */
[--C-:B------:R-:W-:Y:S01]  /*a080*/  @P6 IMAD.IADD R41, R41, 0x1, -R13.reuse ;  /* 0x0000000129296824 */ /* 0x100fe200078e0a0d */
[----:B------:R-:W-:Y:S01]  /*a090*/  @P4 LEA R4, R4, UR5, 0x2 ;  /* 0x0000000504044c11 */ /* 0x000fe2000f8e10ff */
[--C-:B------:R-:W-:Y:S01]  /*a0a0*/  @P5 IMAD.IADD R12, R12, 0x1, -R13.reuse ;  /* 0x000000010c0c5824 */ /* 0x100fe200078e0a0d */
[----:B------:R-:W-:Y:S01]  /*a0b0*/  @P3 LEA R3, R46, UR5, 0x2 ;  /* 0x000000052e033c11 */ /* 0x000fe2000f8e10ff */
[----:B-----5:R-:W-:Y:S01]  /*a0c0*/  @P0 STS [R5], R44 ;  /* 0x0000002c05000388 */ /* 0x020fe20000000800 */
[----:B------:R-:W-:Y:S01]  /*a0d0*/  ISETP.NE.AND P0, PT, R2, RZ, PT ;  /* 0x000000ff0200720c */ /* 0x000fe20003f05270 */
[--C-:B------:R-:W-:Y:S01]  /*a0e0*/  @P2 IMAD.IADD R16, R16, 0x1, -R13.reuse ;  /* 0x0000000110102824 */ /* 0x100fe200078e0a0d */
[----:B------:R-:W-:Y:S01]  /*a0f0*/  @P6 LEA R41, R41, UR5, 0x2 ;  /* 0x0000000529296c11 */ /* 0x000fe2000f8e10ff */
[----:B------:R-:W-:Y:S01]  /*a100*/  @P1 IMAD.IADD R17, R17, 0x1, -R13 ;  /* 0x0000000111111824 */ /* 0x000fe200078e0a0d */
[----:B------:R-:W-:Y:S01]  /*a110*/  @P4 STS [R4], R43 ;  /* 0x0000002b04004388 */ /* 0x000fe20000000800 */
[----:B------:R-:W-:-:S02]  /*a120*/  @P5 LEA R12, R12, UR5, 0x2 ;  /* 0x000000050c0c5c11 */ /* 0x000fc4000f8e10ff */
[----:B------:R-:W-:Y:S01]  /*a130*/  ISETP.NE.AND P4, PT, R0, RZ, PT ;  /* 0x000000ff0000720c */ /* 0x000fe20003f85270 */
[----:B------:R2:W-:Y:S01]  /*a140*/  @P3 STS [R3], R42 ;  /* 0x0000002a03003388 */ /* 0x0005e20000000800 */
[----:B------:R-:W-:Y:S02]  /*a150*/  @P2 LEA R16, R16, UR5, 0x2 ;  /* 0x0000000510102c11 */ /* 0x000fe4000f8e10ff */
[----:B------:R-:W-:Y:S01]  /*a160*/  @P1 LEA R0, R17, UR5, 0x2 ;  /* 0x0000000511001c11 */ /* 0x000fe2000f8e10ff */
[----:B------:R-:W-:Y:S01]  /*a170*/  @P6 STS [R41], R40 ;  /* 0x0000002829006388 */ /* 0x000fe20000000800 */
[----:B------:R-:W-:Y:S01]  /*a180*/  ISETP.NE.AND P3, PT, R31, RZ, PT ;  /* 0x000000ff1f00720c */ /* 0x000fe20003f65270 */
[----:B------:R-:W-:Y:S01]  /*a190*/  @P0 IMAD.IADD R18, R18, 0x1, -R13 ;  /* 0x0000000112120824 */ /* 0x000fe200078e0a0d */
[----:B------:R-:W-:Y:S01]  /*a1a0*/  ISETP.NE.AND P6, PT, R32, RZ, PT ;  /* 0x000000ff2000720c */ /* 0x000fe20003fc5270 */
[----:B------:R-:W-:Y:S01]  /*a1b0*/  @P5 STS [R12], R39 ;  /* 0x000000270c005388 */ /* 0x000fe20000000800 */
[----:B------:R-:W-:-:S02]  /*a1c0*/  ISETP.NE.AND P5, PT, R33, RZ, PT ;  /* 0x000000ff2100720c */ /* 0x000fc40003fa5270 */
[----:B--2---:R-:W-:Y:S01]  /*a1d0*/  @P0 LEA R3, R18, UR5, 0x2 ;  /* 0x0000000512030c11 */ /* 0x004fe2000f8e10ff */
[----:B------:R-:W-:Y:S01]  /*a1e0*/  @P2 STS [R16], R37 ;  /* 0x0000002510002388 */ /* 0x000fe20000000800 */
[----:B------:R-:W-:Y:S01]  /*a1f0*/  ISETP.NE.AND P2, PT, R34, RZ, PT ;  /* 0x000000ff2200720c */ /* 0x000fe20003f45270 */
[--C-:B------:R-:W-:Y:S02]  /*a200*/  @P4 IMAD.IADD R19, R19, 0x1, -R13.reuse ;  /* 0x0000000113134824 */ /* 0x100fe400078e0a0d */
[----:B------:R2:W-:Y:S01]  /*a210*/  @P1 STS [R0], R29 ;  /* 0x0000001d00001388 */ /* 0x0005e20000000800 */
[----:B------:R-:W-:Y:S01]  /*a220*/  ISETP.NE.AND P1, PT, R36, RZ, PT ;  /* 0x000000ff2400720c */ /* 0x000fe20003f25270 */
[--C-:B------:R-:W-:Y:S01]  /*a230*/  @P3 IMAD.IADD R20, R20, 0x1, -R13.reuse ;  /* 0x0000000114143824 */ /* 0x100fe200078e0a0d */
[----:B------:R-:W-:Y:S01]  /*a240*/  @P4 LEA R2, R19, UR5, 0x2 ;  /* 0x0000000513024c11 */ /* 0x000fe2000f8e10ff */
[--C-:B------:R-:W-:Y:S01]  /*a250*/  @P6 IMAD.IADD R21, R21, 0x1, -R13.reuse ;  /* 0x0000000115156824 */ /* 0x100fe200078e0a0d */
[----:B------:R3:W-:Y:S01]  /*a260*/  @P0 STS [R3], R28 ;  /* 0x0000001c03000388 */ /* 0x0007e20000000800 */
[----:B------:R-:W-:Y:S01]  /*a270*/  @P5 IMAD.IADD R22, R22, 0x1, -R13 ;  /* 0x0000000116165824 */ /* 0x000fe200078e0a0d */
[----:B------:R-:W-:-:S02]  /*a280*/  ISETP.GE.AND P0, PT, R30, R45, PT ;  /* 0x0000002d1e00720c */ /* 0x000fc40003f06270 */
[----:B------:R-:W-:Y:S01]  /*a290*/  @P3 LEA R5, R20, UR5, 0x2 ;  /* 0x0000000514053c11 */ /* 0x000fe2000f8e10ff */
[--C-:B------:R-:W-:Y:S01]  /*a2a0*/  @P2 IMAD.IADD R23, R23, 0x1, -R13.reuse ;  /* 0x0000000117172824 */ /* 0x100fe200078e0a0d */
[----:B--2---:R-:W-:Y:S01]  /*a2b0*/  @P6 LEA R0, R21, UR5, 0x2 ;  /* 0x0000000515006c11 */ /* 0x004fe2000f8e10ff */
[----:B------:R2:W-:Y:S01]  /*a2c0*/  @P4 STS [R2], R27 ;  /* 0x0000001b02004388 */ /* 0x0005e20000000800 */
[----:B------:R-:W-:Y:S01]  /*a2d0*/  @P5 LEA R7, R22, UR5, 0x2 ;  /* 0x0000000516075c11 */ /* 0x000fe2000f8e10ff */
[----:B------:R-:W-:Y:S01]  /*a2e0*/  @P1 IMAD.IADD R38, R38, 0x1, -R13 ;  /* 0x0000000126261824 */ /* 0x000fe200078e0a0d */
[----:B------:R-:W-:Y:S01]  /*a2f0*/  @P2 LEA R4, R23, UR5, 0x2 ;  /* 0x0000000517042c11 */ /* 0x000fe2000f8e10ff */
[----:B------:R2:W-:Y:S03]  /*a300*/  @P3 STS [R5], R26 ;  /* 0x0000001a05003388 */ /* 0x0005e60000000800 */
[----:B---3--:R-:W-:Y:S01]  /*a310*/  @P1 LEA R3, R38, UR5, 0x2 ;  /* 0x0000000526031c11 */ /* 0x008fe2000f8e10ff */
[----:B------:R2:W-:Y:S04]  /*a320*/  @P6 STS [R0], R25 ;  /* 0x0000001900006388 */ /* 0x0005e80000000800 */
[----:B------:R2:W-:Y:S04]  /*a330*/  @P5 STS [R7], R24 ;  /* 0x0000001807005388 */ /* 0x0005e80000000800 */
[----:B------:R2:W-:Y:S04]  /*a340*/  @P2 STS [R4], R11 ;  /* 0x0000000b04002388 */ /* 0x0005e80000000800 */
[----:B------:R2:W-:Y:S01]  /*a350*/  @P1 STS [R3], R10 ;  /* 0x0000000a03001388 */ /* 0x0005e20000000800 */
[----:B------:R-:W-:Y:S06]  /*a360*/  BAR.SYNC.DEFER_BLOCKING 0x0 ;  /* 0x0000000000007b1d */ /* 0x000fec0000010000 */
[----:B01----:R-:W-:Y:S05]  /*a370*/  @P0 BRA `(.L_x_156) ;  /* 0x0000000400540947 */ /* 0x003fea0003800000 */
[----:B------:R-:W0:Y:S01]  /*a380*/  LDCU UR4, c[0x0][0x3ac] ;  /* 0x00007580ff0477ac */ /* 0x000e220008000800 */
[----:B--2---:R-:W-:Y:S01]  /*a390*/  VIADD R0, R30, UR7 ;  /* 0x000000071e007c36 */ /* 0x004fe20008000000 */
[----:B------:R-:W1:Y:S01]  /*a3a0*/  LDC.U8 R12, c[0x0][0x3b8] ;  /* 0x0000ee00ff0c7b82 */ /* 0x000e620000000000 */
[----:B------:R-:W-:Y:S03]  /*a3b0*/  BSSY.RECONVERGENT B0, `(.L_x_211) ;  /* 0x000001e000007945 */ /* 0x000fe60003800200 */
[----:B0-----:R-:W-:-:S05]  /*a3c0*/  IADD3 R0, PT, PT, -R0, UR4, R15 ;  /* 0x0000000400007c10 */ /* 0x001fca000fffe10f */
[----:B------:R-:W-:-:S05]  /*a3d0*/  VIADD R0, R0, 0xffffe3ff ;  /* 0xffffe3ff00007836 */ /* 0x000fca0000000000 */
[C---:B------:R-:W-:Y:S02]  /*a3e0*/  LOP3.LUT R2, R0.reuse, 0x600, RZ, 0xc0, !PT ;  /* 0x0000060000027812 */ /* 0x040fe400078ec0ff */
[----:B------:R-:W-:Y:S02]  /*a3f0*/  ISETP.GE.U32.AND P1, PT, R0, 0x600, PT ;  /* 0x000006000000780c */ /* 0x000fe40003f26070 */
[----:B------:R-:W-:-:S13]  /*a400*/  ISETP.NE.AND P0, PT, R2, 0x600, PT ;  /* 0x000006000200780c */ /* 0x000fda0003f05270 */
[----:B------:R-:W-:Y:S05]  /*a410*/  @!P0 BRA `(.L_x_212) ;  /* 0x00000000005c8947 */ /* 0x000fea0003800000 */
[----:B------:R-:W-:Y:S01]  /*a420*/  LEA.HI R0, R0, 0x1, RZ, 0x17 ;  /* 0x0000000100007811 */ /* 0x000fe200078fb8ff */
[C---:B------:R-:W-:Y:S01]  /*a430*/  IMAD.IADD R7, R30.reuse, 0x1, R13 ;  /* 0x000000011e077824 */ /* 0x040fe200078e020d */
[----:B------:R-:W-:Y:S02]  /*a440*/  LEA R6, R30, UR5, 0x2 ;  /* 0x000000051e067c11 */ /* 0x000fe4000f8e10ff */
[----:B-1----:R-:W-:Y:S01]  /*a450*/  ISETP.NE.AND P2, PT, R12, RZ, PT ;  /* 0x000000ff0c00720c */ /* 0x002fe20003f45270 */
[C---:B------:R-:W-:Y:S01]  /*a460*/  IMAD.SHL.U32 R2, R0.reuse, 0x200, RZ ;  /* 0x0000020000027824 */ /* 0x040fe200078e00ff */
[----:B------:R-:W-:-:S04]  /*a470*/  LOP3.LUT R0, R0, 0x3, RZ, 0xc0, !PT ;  /* 0x0000000300007812 */ /* 0x000fc800078ec0ff */
[----:B------:R-:W-:Y:S01]  /*a480*/  LOP3.LUT R3, R2, 0x600, RZ, 0xc0, !PT ;  /* 0x0000060002037812 */ /* 0x000fe200078ec0ff */
[----:B------:R-:W-:-:S04]  /*a490*/  IMAD.MOV R0, RZ, RZ, -R0 ;  /* 0x000000ffff007224 */ /* 0x000fc800078e0a00 */
[----:B------:R-:W-:-:S07]  /*a4a0*/  IMAD.IADD R30, R30, 0x1, R3 ;  /* 0x000000011e1e7824 */ /* 0x000fce00078e0203 */
.L_x_213:
        /* <DEDUP_REMOVED lines=14> */
.L_x_212:
[----:B------:R-:W-:Y:S05]  /*a590*/  BSYNC.RECONVERGENT B0 ;  /* 0x0000000000007941 */ /* 0x000fea0003800200 */
.L_x_211:
[----:B------:R-:W-:Y:S05]  /*a5a0*/  @!P1 BRA `(.L_x_156) ;  /* 0x0000000000c89947 */ /* 0x000fea0003800000 */
[----:B------:R-:W2:Y:S01]  /*a5b0*/  S2UR UR6, SR_CgaCtaId ;  /* 0x00000000000679c3 */ /* 0x000ea20000008800 */
[----:B------:R-:W-:Y:S01]  /*a5c0*/  UMOV UR4, 0x400 ;  /* 0x0000040000047882 */ /* 0x000fe20000000000 */
[----:B-1----:R-:W-:Y:S01]  /*a5d0*/  ISETP.NE.AND P0, PT, R12, RZ, PT ;  /* 0x000000ff0c00720c */ /* 0x002fe20003f05270 */
[----:B------:R-:W-:Y:S01]  /*a5e0*/  IMAD.IADD R13, R30, 0x1, R13 ;  /* 0x000000011e0d7824 */ /* 0x000fe200078e020d */
[----:B--2---:R-:W-:-:S06]  /*a5f0*/  ULEA UR4, UR6, UR4, 0x18 ;  /* 0x0000000406047291 */ /* 0x004fcc000f8ec0ff */
[----:B------:R-:W-:-:S05]  /*a600*/  LEA R0, R30, UR4, 0x2 ;  /* 0x000000041e007c11 */ /* 0x000fca000f8e10ff */
[----:B------:R-:W-:-:S07]  /*a610*/  VIADD R0, R0, 0x1000 ;  /* 0x0000100000007836 */ /* 0x000fce0000000000 */
.L_x_214:
[----:B----4-:R-:W1:Y:S01]  /*a620*/  @!P0 LDC.64 R6, c[0x0][0x3d0] ;  /* 0x0000f400ff068b82 */ /* 0x010e620000000a00 */
[----:B0-----:R-:W-:Y:S01]  /*a630*/  CS2R R2, SRZ ;  /* 0x0000000000027805 */ /* 0x001fe2000001ff00 */
[----:B------:R-:W0:Y:S01]  /*a640*/  LDS R15, [R0+-0x1000] ;  /* 0xfff00000000f7984 */ /* 0x000e220000000800 */
[----:B------:R-:W-:-:S03]  /*a650*/  SHF.R.S32.HI R19, RZ, 0x1f, R13 ;  /* 0x0000001fff137819 */ /* 0x000fc6000001140d */
[----:B------:R-:W2:Y:S04]  /*a660*/  LDS R17, [R0+-0x800] ;  /* 0xfff8000000117984 */ /* 0x000ea80000000800 */
[----:B-1----:R-:W3:Y:S01]  /*a670*/  @!P0 LDG.E.64 R2, desc[UR8][R6.64] ;  /* 0x0000000806028981 */ /* 0x002ee2000c1e1b00 */
[----:B------:R-:W-:-:S13]  /*a680*/  ISETP.NE.AND P0, PT, R12, RZ, PT ;  /* 0x000000ff0c00720c */ /* 0x000fda0003f05270 */
        /* <DEDUP_REMOVED lines=25> */
[----:B-1----:R-:W2:Y:S01]  /*a820*/  @!P0 LDG.E.64 R2, desc[UR8][R8.64] ;  /* 0x0000000808028981 */ /* 0x002ea2000c1e1b00 */
[----:B------:R-:W-:Y:S02]  /*a830*/  VIADD R30, R30, 0x800 ;  /* 0x000008001e1e7836 */ /* 0x000fe40000000000 */
[----:B---3--:R-:W-:Y:S01]  /*a840*/  VIADD R0, R0, 0x2000 ;  /* 0x0000200000007836 */ /* 0x008fe20000000000 */
[C---:B--2---:R-:W-:Y:S01]  /*a850*/  IADD3 R6, P1, PT, R13.reuse, R2, RZ ;  /* 0x000000020d067210 */ /* 0x044fe20007f3e0ff */
[----:B------:R-:W-:-:S04]  /*a860*/  VIADD R13, R13, 0x800 ;  /* 0x000008000d0d7836 */ /* 0x000fc80000000000 */
[----:B------:R-:W-:Y:S01]  /*a870*/  IMAD.X R3, R19, 0x1, R3, P1 ;  /* 0x0000000113037824 */ /* 0x000fe200008e0603 */
[----:B------:R-:W-:-:S04]  /*a880*/  LEA R2, P1, R6, UR14, 0x2 ;  /* 0x0000000e06027c11 */ /* 0x000fc8000f8210ff */
[----:B------:R-:W-:Y:S02]  /*a890*/  LEA.HI.X R3, R6, UR15, R3, 0x2, P1 ;  /* 0x0000000f06037c11 */ /* 0x000fe400088f1403 */
[----:B------:R-:W-:-:S03]  /*a8a0*/  ISETP.GE.AND P1, PT, R30, R45, PT ;  /* 0x0000002d1e00720c */ /* 0x000fc60003f26270 */
[----:B-----5:R4:W-:Y:S10]  /*a8b0*/  STG.E desc[UR8][R2.64+0x1800], R7 ;  /* 0x0018000702007986 */ /* 0x0209f4000c101908 */
[----:B------:R-:W-:Y:S05]  /*a8c0*/  @!P1 BRA `(.L_x_214) ;  /* 0xfffffffc00549947 */ /* 0x000fea000383ffff */
.L_x_156:
[----:B------:R-:W-:Y:S05]  /*a8d0*/  BSYNC.RECONVERGENT B1 ;  /* 0x0000000000017941 */ /* 0x000fea0003800200 */
.L_x_107:
[----:B012--5:R-:W0:Y:S02]  /*a8e0*/  S2R R0, SR_TID.X ;  /* 0x0000000000007919 */ /* 0x027e240000002100 */
[----:B0-----:R-:W-:-:S13]  /*a8f0*/  ISETP.NE.AND P0, PT, R0, RZ, PT ;  /* 0x000000ff0000720c */ /* 0x001fda0003f05270 */
[----:B------:R-:W-:Y:S05]  /*a900*/  @P0 EXIT ;  /* 0x000000000000094d */ /* 0x000fea0003800000 */
[----:B------:R-:W0:Y:S02]  /*a910*/  LDCU.U8 UR4, c[0x0][0x3b9] ;  /* 0x00007720ff0477ac */ /* 0x000e240008000000 */
[----:B0-----:R-:W-:-:S09]  /*a920*/  UISETP.NE.AND UP0, UPT, UR4, URZ, UPT ;  /* 0x000000ff0400728c */ /* 0x001fd2000bf05270 */
[----:B------:R-:W-:Y:S05]  /*a930*/  BRA.U !UP0, `(.L_x_215) ;  /* 0x00000001082c7547 */ /* 0x000fea000b800000 */
[----:B------:R-:W0:Y:S01]  /*a940*/  LDCU.U8 UR4, c[0x0][0x3b8] ;  /* 0x00007700ff0477ac */ /* 0x000e220008000000 */
[----:B----4-:R-:W1:Y:S01]  /*a950*/  LDC.64 R4, c[0x0][0x398] ;  /* 0x0000e600ff047b82 */ /* 0x010e620000000a00 */
[----:B------:R-:W-:Y:S01]  /*a960*/  CS2R R2, SRZ ;  /* 0x0000000000027805 */ /* 0x000fe2000001ff00 */
[----:B0-----:R-:W-:-:S09]  /*a970*/  UISETP.NE.AND UP0, UPT, UR4, URZ, UPT ;  /* 0x000000ff0400728c */ /* 0x001fd2000bf05270 */
[----:B------:R-:W-:Y:S05]  /*a980*/  BRA.U UP0, `(.L_x_216) ;  /* 0x0000000100087547 */ /* 0x000fea000b800000 */
[----:B------:R-:W0:Y:S02]  /*a990*/  LDC.64 R2, c[0x0][0x3d0] ;  /* 0x0000f400ff027b82 */ /* 0x000e240000000a00 */
[----:B0-----:R-:W5:Y:S02]  /*a9a0*/  LDG.E.64 R2, desc[UR8][R2.64] ;  /* 0x0000000802027981 */ /* 0x001f64000c1e1b00 */
.L_x_216:
[----:B-----5:R-:W-:-:S04]  /*a9b0*/  IADD3 R2, P0, PT, R35, R2, RZ ;  /* 0x0000000223027210 */ /* 0x020fc80007f1e0ff */
[----:B------:R-:W-:-:S05]  /*a9c0*/  LEA.HI.X.SX32 R3, R35, R3, 0x1, P0 ;  /* 0x0000000323037211 */ /* 0x000fca00000f0eff */
[----:B-1----:R-:W-:Y:S01]  /*a9d0*/  STG.E.64 desc[UR8][R4.64], R2 ;  /* 0x0000000204007986 */ /* 0x002fe2000c101b08 */
[----:B------:R-:W-:Y:S05]  /*a9e0*/  EXIT ;  /* 0x000000000000794d */ /* 0x000fea0003800000 */
.L_x_215:
[----:B------:R-:W0:Y:S01]  /*a9f0*/  LDCU.U8 UR4, c[0x0][0x3b8] ;  /* 0x00007700ff0477ac */ /* 0x000e220008000000 */
[----:B----4-:R-:W1:Y:S01]  /*aa00*/  LDC.64 R4, c[0x0][0x3d8] ;  /* 0x0000f600ff047b82 */ /* 0x010e620000000a00 */
[----:B------:R-:W-:Y:S01]  /*aa10*/  CS2R R2, SRZ ;  /* 0x0000000000027805 */ /* 0x000fe2000001ff00 */
[----:B0-----:R-:W-:-:S09]  /*aa20*/  UISETP.NE.AND UP0, UPT, UR4, URZ, UPT ;  /* 0x000000ff0400728c */ /* 0x001fd2000bf05270 */
[----:B------:R-:W-:Y:S05]  /*aa30*/  BRA.U UP0, `(.L_x_217) ;  /* 0x0000000100087547 */ /* 0x000fea000b800000 */
[----:B------:R-:W0:Y:S02]  /*aa40*/  LDC.64 R2, c[0x0][0x3d0] ;  /* 0x0000f400ff027b82 */ /* 0x000e240000000a00 */
[----:B0-----:R-:W5:Y:S02]  /*aa50*/  LDG.E.64 R2, desc[UR8][R2.64] ;  /* 0x0000000802027981 */ /* 0x001f64000c1e1b00 */
.L_x_217:
[----:B-----5:R-:W-:-:S04]  /*aa60*/  IADD3 R2, P0, PT, R35, R2, RZ ;  /* 0x0000000223027210 */ /* 0x020fc80007f1e0ff */
[----:B------:R-:W-:-:S05]  /*aa70*/  LEA.HI.X.SX32 R3, R35, R3, 0x1, P0 ;  /* 0x0000000323037211 */ /* 0x000fca00000f0eff */
[----:B-1----:R-:W-:Y:S01]  /*aa80*/  STG.E.64 desc[UR8][R4.64], R2 ;  /* 0x0000000204007986 */ /* 0x002fe2000c101b08 */
[----:B------:R-:W-:Y:S05]  /*aa90*/  EXIT ;  /* 0x000000000000794d */ /* 0x000fea0003800000 */
.L_x_50:
[----:B------:R-:W-:Y:S01]  /*aaa0*/  BSSY B0, `(.L_x_218) ;  /* 0x0000006000007945 */ /* 0x000fe20003800000 */
[----:B------:R-:W-:Y:S01]  /*aab0*/  PLOP3.LUT P0, PT, P0, PT, PT, 0x8, 0x80 ;  /* 0x000000000080781c */ /* 0x000fe2000070e170 */
[----:B------:R-:W-:-:S12]  /*aac0*/  IMAD.MOV.U32 R18, RZ, RZ, -0x1 ;  /* 0xffffffffff127424 */ /* 0x000fd800078e00ff */
[----:B-----5:R-:W-:Y:S05]  /*aad0*/  WARPSYNC.COLLECTIVE R18, `(.L_x_219) ;  /* 0x0000000012087348 */ /* 0x020fea0003c00000 */
[----:B------:R-:W-:Y:S01]  /*aae0*/  VOTE.ANY P0, P0 ;  /* 0x0000000000ff7806 */ /* 0x000fe20000000100 */
[----:B-----5:R-:W-:-:S12]  /*aaf0*/  ENDCOLLECTIVE ;  /* 0x000000000000791b */ /* 0x020fd80003800000 */
.L_x_219:
[----:B------:R-:W-:Y:S05]  /*ab00*/  BSYNC B0 ;  /* 0x0000000000007941 */ /* 0x000fea0003800000 */
.L_x_218:
[----:B------:R-:W-:Y:S05]  /*ab10*/  BRA `(.L_x_220) ;  /* 0xffffff8400307947 */ /* 0x000fea000383ffff */
.L_x_52:
[----:B------:R-:W-:Y:S01]  /*ab20*/  BSSY B0, `(.L_x_221) ;  /* 0x0000006000007945 */ /* 0x000fe20003800000 */
[----:B------:R-:W-:Y:S01]  /*ab30*/  PLOP3.LUT P0, PT, P0, PT, PT, 0x8, 0x80 ;  /* 0x000000000080781c */ /* 0x000fe2000070e170 */
[----:B------:R-:W-:-:S12]  /*ab40*/  IMAD.MOV.U32 R18, RZ, RZ, -0x1 ;  /* 0xffffffffff127424 */ /* 0x000fd800078e00ff */
[----:B-----5:R-:W-:Y:S05]  /*ab50*/  WARPSYNC.COLLECTIVE R18, `(.L_x_222) ;  /* 0x0000000012087348 */ /* 0x020fea0003c00000 */
[----:B------:R-:W-:Y:S01]  /*ab60*/  VOTE.ANY P0, P0 ;  /* 0x0000000000ff7806 */ /* 0x000fe20000000100 */
[----:B-----5:R-:W-:-:S12]  /*ab70*/  ENDCOLLECTIVE ;  /* 0x000000000000791b */ /* 0x020fd80003800000 */
.L_x_222:
[----:B------:R-:W-:Y:S05]  /*ab80*/  BSYNC B0 ;  /* 0x0000000000007941 */ /* 0x000fea0003800000 */
.L_x_221:
[----:B------:R-:W-:Y:S05]  /*ab90*/  BRA `(.L_x_223) ;  /* 0xffffff8400847947 */ /* 0x000fea000383ffff */
.L_x_54:
[----:B------:R-:W0:Y:S01]  /*aba0*/  S2R R59, SR_GEMASK ;  /* 0x00000000003b7919 */ /* 0x000e220000003c00 */
[----:B------:R-:W-:Y:S01]  /*abb0*/  BSSY B0, `(.L_x_224) ;  /* 0x0000006000007945 */ /* 0x000fe20003800000 */
[----:B------:R-:W-:Y:S01]  /*abc0*/  PLOP3.LUT P0, PT, P0, PT, PT, 0x8, 0x80 ;  /* 0x000000000080781c */ /* 0x000fe2000070e170 */
[----:B------:R-:W-:-:S12]  /*abd0*/  IMAD.MOV.U32 R18, RZ, RZ, -0x1 ;  /* 0xffffffffff127424 */ /* 0x000fd800078e00ff */
[----:B0----5:R-:W-:Y:S05]  /*abe0*/  WARPSYNC.COLLECTIVE R18, `(.L_x_225) ;  /* 0x0000000012087348 */ /* 0x021fea0003c00000 */
[----:B------:R-:W-:Y:S01]  /*abf0*/  VOTE.ANY R18, PT, P0 ;  /* 0x0000000000127806 */ /* 0x000fe200000e0100 */
[----:B0----5:R-:W-:Y:S06]  /*ac00*/  ENDCOLLECTIVE ;  /* 0x000000000000791b */ /* 0x021fec0003800000 */
.L_x_225:
[----:B------:R-:W-:Y:S05]  /*ac10*/  BSYNC B0 ;  /* 0x0000000000007941 */ /* 0x000fea0003800000 */
.L_x_224:
[----:B------:R-:W-:Y:S01]  /*ac20*/  LOP3.LUT R18, R18, 0x80000000, R59, 0xec, !PT ;  /* 0x8000000012127812 */ /* 0x000fe200078eec3b */
[C---:B------:R-:W-:Y:S02]  /*ac30*/  VIADD R46, R58.reuse, 0x2 ;  /* 0x000000023a2e7836 */ /* 0x040fe40000000000 */
[----:B------:R-:W-:Y:S02]  /*ac40*/  VIADD R45, R58, 0x4 ;  /* 0x000000043a2d7836 */ /* 0x000fe40000000000 */
[----:B------:R-:W-:-:S05]  /*ac50*/  VIADD R13, R18, 0xffffffff ;  /* 0xffffffff120d7836 */ /* 0x000fca0000000000 */
[----:B------:R-:W-:Y:S01]  /*ac60*/  LOP3.LUT R60, R18, R13, RZ, 0xc, !PT ;  /* 0x0000000d123c7212 */ /* 0x000fe200078e0cff */
[----:B------:R-:W-:Y:S02]  /*ac70*/  IMAD.MOV.U32 R13, RZ, RZ, 0x1 ;  /* 0x00000001ff0d7424 */ /* 0x000fe400078e00ff */
[----:B------:R-:W-:-:S03]  /*ac80*/  IMAD.MOV.U32 R18, RZ, RZ, -0x1 ;  /* 0xffffffffff127424 */ /* 0x000fc600078e00ff */
[----:B------:R-:W0:Y:S02]  /*ac90*/  POPC R60, R60 ;  /* 0x0000003c003c7309 */ /* 0x000e240000000000 */
[----:B0-----:R-:W-:Y:S01]  /*aca0*/  IMAD.MOV.U32 R12, RZ, RZ, R60 ;  /* 0x000000ffff0c7224 */ /* 0x001fe200078e003c */
[----:B------:R-:W-:-:S13]  /*acb0*/  ISETP.GE.AND P0, PT, R58, R60, PT ;  /* 0x0000003c3a00720c */ /* 0x000fda0003f06270 */
[----:B------:R-:W-:Y:S05]  /*acc0*/  WARPSYNC.COLLECTIVE R18, `(.L_x_226) ;  /* 0x0000000012087348 */ /* 0x000fea0003c00000 */
[----:B------:R0:W1:Y:S02]  /*acd0*/  SHFL.DOWN P2, R19, R17, R13, R12 ;  /* 0x0800000d11137389 */ /* 0x000064000004000c */
[----:B01----:R-:W-:Y:S05]  /*ace0*/  ENDCOLLECTIVE ;  /* 0x000000000000791b */ /* 0x003fea0003800000 */
.L_x_226:
[----:B------:R-:W-:Y:S01]  /*acf0*/  IMAD.MOV.U32 R13, RZ, RZ, 0x2 ;  /* 0x00000002ff0d7424 */ /* 0x000fe200078e00ff */
[----:B------:R-:W-:Y:S02]  /*ad00*/  SEL R22, R19, RZ, !P0 ;  /* 0x000000ff13167207 */ /* 0x000fe40004000000 */
[----:B------:R-:W-:-:S03]  /*ad10*/  ISETP.GT.AND P0, PT, R46, R60, PT ;  /* 0x0000003c2e00720c */ /* 0x000fc60003f04270 */
[----:B------:R-:W-:-:S04]  /*ad20*/  IMAD.IADD R47, R22, 0x1, R17 ;  /* 0x00000001162f7824 */ /* 0x000fc800078e0211 */
[----:B------:R-:W-:-:S07]  /*ad30*/  IMAD.MOV.U32 R17, RZ, RZ, R47 ;  /* 0x000000ffff117224 */ /* 0x000fce00078e002f */
[----:B------:R-:W-:Y:S05]  /*ad40*/  WARPSYNC.COLLECTIVE R18, `(.L_x_227) ;  /* 0x0000000012087348 */ /* 0x000fea0003c00000 */
[----:B------:R0:W1:Y:S02]  /*ad50*/  SHFL.DOWN P2, R19, R17, R13, R12 ;  /* 0x0800000d11137389 */ /* 0x000064000004000c */
[----:B01----:R-:W-:Y:S05]  /*ad60*/  ENDCOLLECTIVE ;  /* 0x000000000000791b */ /* 0x003fea0003800000 */
.L_x_227:
[----:B------:R-:W-:Y:S01]  /*ad70*/  IMAD.MOV.U32 R13, RZ, RZ, 0x4 ;  /* 0x00000004ff0d7424 */ /* 0x000fe200078e00ff */
[----:B------:R-:W-:Y:S02]  /*ad80*/  SEL R22, R19, RZ, !P0 ;  /* 0x000000ff13167207 */ /* 0x000fe40004000000 */
[----:B------:R-:W-:-:S03]  /*ad90*/  ISETP.GT.AND P0, PT, R45, R60, PT ;  /* 0x0000003c2d00720c */ /* 0x000fc60003f04270 */
[----:B------:R-:W-:Y:S02]  /*ada0*/  IMAD.IADD R49, R47, 0x1, R22 ;  /* 0x000000012f317824 */ /* 0x000fe400078e0216 */
[----:B------:R-:W-:Y:S02]  /*adb0*/  VIADD R47, R58, 0x10 ;  /* 0x000000103a2f7836 */ /* 0x000fe40000000000 */
[----:B------:R-:W-:-:S03]  /*adc0*/  IMAD.MOV.U32 R17, RZ, RZ, R49 ;  /* 0x000000ffff117224 */ /* 0x000fc600078e0031 */
[----:B------:R-:W-:-:S13]  /*add0*/  ISETP.GT.AND P1, PT, R47, R60, PT ;  /* 0x0000003c2f00720c */ /* 0x000fda0003f24270 */
[----:B------:R-:W-:Y:S05]  /*ade0*/  WARPSYNC.COLLECTIVE R18, `(.L_x_228) ;  /* 0x0000000012087348 */ /* 0x000fea0003c00000 */
[----:B------:R0:W1:Y:S02]  /*adf0*/  SHFL.DOWN P2, R19, R17, R13, R12 ;  /* 0x0800000d11137389 */ /* 0x000064000004000c */
[----:B01----:R-:W-:Y:S05]  /*ae00*/  ENDCOLLECTIVE ;  /* 0x000000000000791b */ /* 0x003fea0003800000 */
.L_x_228:
[----:B------:R-:W-:Y:S01]  /*ae10*/  IMAD.MOV.U32 R13, RZ, RZ, 0x8 ;  /* 0x00000008ff0d7424 */ /* 0x000fe200078e00ff */
[----:B------:R-:W-:-:S05]  /*ae20*/  SEL R22, R19, RZ, !P0 ;  /* 0x000000ff13167207 */ /* 0x000fca0004000000 */
[----:B------:R-:W-:Y:S02]  /*ae30*/  IMAD.IADD R61, R49, 0x1, R22 ;  /* 0x00000001313d7824 */ /* 0x000fe400078e0216 */
[----:B------:R-:W-:Y:S02]  /*ae40*/  VIADD R22, R58, 0x8 ;  /* 0x000000083a167836 */ /* 0x000fe40000000000 */
[----:B------:R-:W-:-:S03]  /*ae50*/  IMAD.MOV.U32 R17, RZ, RZ, R61 ;  /* 0x000000ffff117224 */ /* 0x000fc600078e003d */
[----:B------:R-:W-:-:S13]  /*ae60*/  ISETP.GT.AND P0, PT, R22, R60, PT ;  /* 0x0000003c1600720c */ /* 0x000fda0003f04270 */
[----:B------:R-:W-:Y:S05]  /*ae70*/  WARPSYNC.COLLECTIVE R18, `(.L_x_229) ;  /* 0x0000000012087348 */ /* 0x000fea0003c00000 */
[----:B------:R0:W1:Y:S02]  /*ae80*/  SHFL.DOWN P2, R19, R17, R13, R12 ;  /* 0x0800000d11137389 */ /* 0x000064000004000c */
[----:B01----:R-:W-:Y:S05]  /*ae90*/  ENDCOLLECTIVE ;  /* 0x000000000000791b */ /* 0x003fea0003800000 */
.L_x_229:
[----:B------:R-:W-:Y:S01]  /*aea0*/  IMAD.MOV.U32 R13, RZ, RZ, 0x10 ;  /* 0x00000010ff0d7424 */ /* 0x000fe200078e00ff */
[----:B------:R-:W-:Y:S02]  /*aeb0*/  SEL R48, R19, RZ, !P0 ;  /* 0x000000ff13307207 */ /* 0x000fe40004000000 */
[----:B------:R-:W-:-:S03]  /*aec0*/  ISETP.NE.AND P0, PT, R16, 0x65, PT ;  /* 0x000000651000780c */ /* 0x000fc60003f05270 */
[----:B------:R-:W-:-:S04]  /*aed0*/  IMAD.IADD R51, R61, 0x1, R48 ;  /* 0x000000013d337824 */ /* 0x000fc800078e0230 */
[----:B------:R-:W-:-:S07]  /*aee0*/  IMAD.MOV.U32 R17, RZ, RZ, R51 ;  /* 0x000000ffff117224 */ /* 0x000fce00078e0033 */
[----:B------:R-:W-:Y:S05]  /*aef0*/  WARPSYNC.COLLECTIVE R18, `(.L_x_230) ;  /* 0x0000000012087348 */ /* 0x000fea0003c00000 */
[----:B------:R0:W1:Y:S02]  /*af00*/  SHFL.DOWN P2, R19, R17, R13, R12 ;  /* 0x0800000d11137389 */ /* 0x000064000004000c */
[----:B01----:R-:W-:Y:S05]  /*af10*/  ENDCOLLECTIVE ;  /* 0x000000000000791b */ /* 0x003fea0003800000 */
.L_x_230:
[----:B------:R-:W-:Y:S05]  /*af20*/  WARPSYNC.COLLECTIVE R18, `(.L_x_231) ;  /* 0x0000000012087348 */ /* 0x000fea0003c00000 */
[----:B------:R-:W-:Y:S01]  /*af30*/  VOTE.ALL P0, P0 ;  /* 0x0000000000ff7806 */ /* 0x000fe20000000000 */
[----:B------:R-:W-:-:S12]  /*af40*/  ENDCOLLECTIVE ;  /* 0x000000000000791b */ /* 0x000fd80003800000 */
.L_x_231:
[----:B------:R-:W0:Y:S01]  /*af50*/  LDC.64 R12, c[0x0][0x3a0] ;  /* 0x0000e800ff0c7b82 */ /* 0x000e220000000a00 */
[----:B------:R-:W-:-:S05]  /*af60*/  SEL R48, R19, RZ, !P1 ;  /* 0x000000ff13307207 */ /* 0x000fca0004800000 */
[----:B------:R-:W-:Y:S01]  /*af70*/  IMAD.IADD R48, R51, 0x1, R48 ;  /* 0x0000000133307824 */ /* 0x000fe200078e0230 */
[----:B0-----:R-:W-:-:S05]  /*af80*/  IADD3 R49, P2, PT, R12, 0x100, RZ ;  /* 0x000001000c317810 */ /* 0x001fca0007f5e0ff */
[----:B------:R-:W-:Y:S01]  /*af90*/  IMAD.X R50, RZ, RZ, R13, P2 ;  /* 0x000000ffff327224 */ /* 0x000fe200010e060d */
[----:B------:R-:W-:Y:S07]  /*afa0*/  BRA `(.L_x_232) ;  /* 0xffffff84001c7947 */ /* 0x000fee000383ffff */
.L_x_56:
[----:B------:R-:W-:Y:S01]  /*afb0*/  BSSY B0, `(.L_x_233) ;  /* 0x0000006000007945 */ /* 0x000fe20003800000 */
[----:B------:R-:W-:Y:S01]  /*afc0*/  PLOP3.LUT P0, PT, P0, PT, PT, 0x8, 0x80 ;  /* 0x000000000080781c */ /* 0x000fe2000070e170 */
[----:B------:R-:W-:-:S12]  /*afd0*/  IMAD.MOV.U32 R18, RZ, RZ, -0x1 ;  /* 0xffffffffff127424 */ /* 0x000fd800078e00ff */
[----:B-----5:R-:W-:Y:S05]  /*afe0*/  WARPSYNC.COLLECTIVE R18, `(.L_x_234) ;  /* 0x0000000012087348 */ /* 0x020fea0003c00000 */
[----:B------:R-:W-:Y:S01]  /*aff0*/  VOTE.ANY P0, P0 ;  /* 0x0000000000ff7806 */ /* 0x000fe20000000100 */
[----:B-----5:R-:W-:-:S12]  /*b000*/  ENDCOLLECTIVE ;  /* 0x000000000000791b */ /* 0x020fd80003800000 */
.L_x_234:
[----:B------:R-:W-:Y:S05]  /*b010*/  BSYNC B0 ;  /* 0x0000000000007941 */ /* 0x000fea0003800000 */
.L_x_233:
[----:B------:R-:W-:Y:S05]  /*b020*/  BRA `(.L_x_235) ;  /* 0xffffff84002c7947 */ /* 0x000fea000383ffff */
.L_x_58:
[----:B------:R-:W-:Y:S01]  /*b030*/  BSSY B0, `(.L_x_236) ;  /* 0x0000006000007945 */ /* 0x000fe20003800000 */
[----:B------:R-:W-:Y:S01]  /*b040*/  PLOP3.LUT P0, PT, P0, PT, PT, 0x8, 0x80 ;  /* 0x000000000080781c */ /* 0x000fe2000070e170 */
[----:B------:R-:W-:-:S12]  /*b050*/  IMAD.MOV.U32 R18, RZ, RZ, -0x1 ;  /* 0xffffffffff127424 */ /* 0x000fd800078e00ff */
[----:B-----5:R-:W-:Y:S05]  /*b060*/  WARPSYNC.COLLECTIVE R18, `(.L_x_237) ;  /* 0x0000000012087348 */ /* 0x020fea0003c00000 */
[----:B------:R-:W-:Y:S01]  /*b070*/  VOTE.ANY P0, P0 ;  /* 0x0000000000ff7806 */ /* 0x000fe20000000100 */
[----:B-----5:R-:W-:-:S12]  /*b080*/  ENDCOLLECTIVE ;  /* 0x000000000000791b */ /* 0x020fd80003800000 */
.L_x_237:
[----:B------:R-:W-:Y:S05]  /*b090*/  BSYNC B0 ;  /* 0x0000000000007941 */ /* 0x000fea0003800000 */
.L_x_236:
[----:B------:R-:W-:Y:S05]  /*b0a0*/  BRA `(.L_x_238) ;  /* 0xffffff8400807947 */ /* 0x000fea000383ffff */
.L_x_60:
[----:B------:R-:W-:Y:S01]  /*b0b0*/  BSSY B0, `(.L_x_239) ;  /* 0x0000006000007945 */ /* 0x000fe20003800000 */
[----:B------:R-:W-:Y:S01]  /*b0c0*/  PLOP3.LUT P0, PT, P0, PT, PT, 0x8, 0x80 ;  /* 0x000000000080781c */ /* 0x000fe2000070e170 */
[----:B------:R-:W-:-:S12]  /*b0d0*/  IMAD.MOV.U32 R18, RZ, RZ, -0x1 ;  /* 0xffffffffff127424 */ /* 0x000fd800078e00ff */
[----:B-----5:R-:W-:Y:S05]  /*b0e0*/  WARPSYNC.COLLECTIVE R18, `(.L_x_240) ;  /* 0x0000000012087348 */ /* 0x020fea0003c00000 */
[----:B------:R-:W-:Y:S01]  /*b0f0*/  VOTE.ANY R18, PT, P0 ;  /* 0x0000000000127806 */ /* 0x000fe200000e0100 */
[----:B-----5:R-:W-:Y:S06]  /*b100*/  ENDCOLLECTIVE ;  /* 0x000000000000791b */ /* 0x020fec0003800000 */
.L_x_240:
[----:B------:R-:W-:Y:S05]  /*b110*/  BSYNC B0 ;  /* 0x0000000000007941 */ /* 0x000fea0003800000 */
.L_x_239:
[----:B------:R-:W-:Y:S01]  /*b120*/  LOP3.LUT R18, R18, 0x80000000, R59, 0xec, !PT ;  /* 0x8000000012127812 */ /* 0x000fe200078eec3b */
[----:B------:R-:W-:-:S04]  /*b130*/  VIADD R21, R21, 0xffffffe0 ;  /* 0xffffffe015157836 */ /* 0x000fc80000000000 */
[----:B------:R-:W-:-:S05]  /*b140*/  VIADD R13, R18, 0xffffffff ;  /* 0xffffffff120d7836 */ /* 0x000fca0000000000 */
[----:B------:R-:W-:Y:S01]  /*b150*/  LOP3.LUT R60, R18, R13, RZ, 0xc, !PT ;  /* 0x0000000d123c7212 */ /* 0x000fe200078e0cff */
[----:B------:R-:W-:Y:S02]  /*b160*/  IMAD.MOV.U32 R13, RZ, RZ, 0x1 ;  /* 0x00000001ff0d7424 */ /* 0x000fe400078e00ff */
[----:B------:R-:W-:Y:S01]  /*b170*/  IMAD.MOV.U32 R18, RZ, RZ, -0x1 ;  /* 0xffffffffff127424 */ /* 0x000fe200078e00ff */
[----:B------:R0:W1:Y:S06]  /*b180*/  POPC R12, R60 ;  /* 0x0000003c000c7309 */ /* 0x00006c0000000000 */
[----:B01----:R-:W-:Y:S05]  /*b190*/  WARPSYNC.COLLECTIVE R18, `(.L_x_241) ;  /* 0x0000000012087348 */ /* 0x003fea0003c00000 */
[----:B-1----:R1:W2:Y:S02]  /*b1a0*/  SHFL.DOWN P2, R19, R17, R13, R12 ;  /* 0x0800000d11137389 */ /* 0x0022a4000004000c */
[----:B012---:R-:W-:Y:S05]  /*b1b0*/  ENDCOLLECTIVE ;  /* 0x000000000000791b */ /* 0x007fea0003800000 */
.L_x_241:
[----:B------:R-:W-:Y:S01]  /*b1c0*/  ISETP.GE.AND P0, PT, R58, R12, PT ;  /* 0x0000000c3a00720c */ /* 0x000fe20003f06270 */
[----:B------:R-:W-:-:S03]  /*b1d0*/  IMAD.MOV.U32 R13, RZ, RZ, 0x2 ;  /* 0x00000002ff0d7424 */ /* 0x000fc600078e00ff */
[----:B------:R-:W-:Y:S02]  /*b1e0*/  SEL R19, R19, RZ, !P0 ;  /* 0x000000ff13137207 */ /* 0x000fe40004000000 */
[----:B------:R-:W-:-:S03]  /*b1f0*/  ISETP.GT.AND P0, PT, R46, R12, PT ;  /* 0x0000000c2e00720c */ /* 0x000fc60003f04270 */
[----:B------:R-:W-:-:S04]  /*b200*/  IMAD.IADD R61, R19, 0x1, R17 ;  /* 0x00000001133d7824 */ /* 0x000fc800078e0211 */
[----:B------:R-:W-:-:S07]  /*b210*/  IMAD.MOV.U32 R17, RZ, RZ, R61 ;  /* 0x000000ffff117224 */ /* 0x000fce00078e003d */
[----:B------:R-:W-:Y:S05]  /*b220*/  WARPSYNC.COLLECTIVE R18, `(.L_x_242) ;  /* 0x0000000012087348 */ /* 0x000fea0003c00000 */
[----:B------:R0:W1:Y:S02]  /*b230*/  SHFL.DOWN P2, R19, R17, R13, R12 ;  /* 0x0800000d11137389 */ /* 0x000064000004000c */
[----:B01----:R-:W-:Y:S05]  /*b240*/  ENDCOLLECTIVE ;  /* 0x000000000000791b */ /* 0x003fea0003800000 */
.L_x_242:
        /* <DEDUP_REMOVED lines=8> */
.L_x_243:
[----:B------:R-:W-:Y:S01]  /*b2d0*/  IMAD.MOV.U32 R13, RZ, RZ, 0x8 ;  /* 0x00000008ff0d7424 */ /* 0x000fe200078e00ff */
[----:B------:R-:W-:Y:S02]  /*b2e0*/  SEL R19, R19, RZ, !P0 ;  /* 0x000000ff13137207 */ /* 0x000fe40004000000 */
[----:B------:R-:W-:-:S03]  /*b2f0*/  ISETP.GT.AND P0, PT, R22, R12, PT ;  /* 0x0000000c1600720c */ /* 0x000fc60003f04270 */
[----:B------:R-:W-:-:S10]  /*b300*/  IMAD.IADD R17, R60, 0x1, R19 ;  /* 0x000000013c117824 */ /* 0x000fd400078e0213 */
[----:B------:R-:W-:Y:S05]  /*b310*/  WARPSYNC.COLLECTIVE R18, `(.L_x_244) ;  /* 0x0000000012087348 */ /* 0x000fea0003c00000 */
[----:B------:R0:W1:Y:S02]  /*b320*/  SHFL.DOWN P2, R19, R17, R13, R12 ;  /* 0x0800000d11137389 */ /* 0x000064000004000c */
[----:B01----:R-:W-:Y:S05]  /*b330*/  ENDCOLLECTIVE ;  /* 0x000000000000791b */ /* 0x003fea0003800000 */
.L_x_244:
        /* <DEDUP_REMOVED lines=8> */
.L_x_245:
[----:B------:R-:W-:Y:S02]  /*b3c0*/  SEL R19, R19, RZ, !P0 ;  /* 0x000000ff13137207 */ /* 0x000fe40004000000 */
[----:B------:R-:W-:Y:S02]  /*b3d0*/  ISETP.NE.AND P0, PT, R16, 0x65, PT ;  /* 0x000000651000780c */ /* 0x000fe40003f05270 */
[----:B------:R-:W-:-:S11]  /*b3e0*/  IADD3 R48, PT, PT, R61, R19, R48 ;  /* 0x000000133d307210 */ /* 0x000fd60007ffe030 */
[----:B------:R-:W-:Y:S05]  /*b3f0*/  WARPSYNC.COLLECTIVE R18, `(.L_x_246) ;  /* 0x0000000012087348 */ /* 0x000fea0003c00000 */
[----:B------:R-:W-:Y:S01]  /*b400*/  VOTE.ALL P0, P0 ;  /* 0x0000000000ff7806 */ /* 0x000fe20000000000 */
[----:B------:R-:W-:-:S12]  /*b410*/  ENDCOLLECTIVE ;  /* 0x000000000000791b */ /* 0x000fd80003800000 */
.L_x_246:
[----:B------:R-:W-:Y:S05]  /*b420*/  BRA `(.L_x_247) ;  /* 0xffffff8400207947 */ /* 0x000fea000383ffff */
.L_x_158:
[----:B------:R-:W-:Y:S01]  /*b430*/  BSSY B0, `(.L_x_248) ;  /* 0x0000006000007945 */ /* 0x000fe20003800000 */
[----:B------:R-:W-:Y:S01]  /*b440*/  PLOP3.LUT P0, PT, P0, PT, PT, 0x8, 0x80 ;  /* 0x000000000080781c */ /* 0x000fe2000070e170 */
[----:B------:R-:W-:-:S12]  /*b450*/  IMAD.MOV.U32 R18, RZ, RZ, -0x1 ;  /* 0xffffffffff127424 */ /* 0x000fd800078e00ff */
[----:B-----5:R-:W-:Y:S05]  /*b460*/  WARPSYNC.COLLECTIVE R18, `(.L_x_249) ;  /* 0x0000000012087348 */ /* 0x020fea0003c00000 */
[----:B------:R-:W-:Y:S01]  /*b470*/  VOTE.ANY P0, P0 ;  /* 0x0000000000ff7806 */ /* 0x000fe20000000100 */
[----:B-----5:R-:W-:-:S12]  /*b480*/  ENDCOLLECTIVE ;  /* 0x000000000000791b */ /* 0x020fd80003800000 */
.L_x_249:
[----:B------:R-:W-:Y:S05]  /*b490*/  BSYNC B0 ;  /* 0x0000000000007941 */ /* 0x000fea0003800000 */
.L_x_248:
[----:B------:R-:W-:Y:S05]  /*b4a0*/  BRA `(.L_x_250) ;  /* 0xffffffd000547947 */ /* 0x000fea000383ffff */
.L_x_160:
[----:B------:R-:W-:Y:S01]  /*b4b0*/  BSSY B0, `(.L_x_251) ;  /* 0x0000006000007945 */ /* 0x000fe20003800000 */
[----:B------:R-:W-:Y:S01]  /*b4c0*/  PLOP3.LUT P0, PT, P0, PT, PT, 0x8, 0x80 ;  /* 0x000000000080781c */ /* 0x000fe2000070e170 */
[----:B------:R-:W-:-:S12]  /*b4d0*/  IMAD.MOV.U32 R18, RZ, RZ, -0x1 ;  /* 0xffffffffff127424 */ /* 0x000fd800078e00ff */
[----:B-----5:R-:W-:Y:S05]  /*b4e0*/  WARPSYNC.COLLECTIVE R18, `(.L_x_252) ;  /* 0x0000000012087348 */ /* 0x020fea0003c00000 */
[----:B------:R-:W-:Y:S01]  /*b4f0*/  VOTE.ANY P0, P0 ;  /* 0x0000000000ff7806 */ /* 0x000fe20000000100 */
[----:B-----5:R-:W-:-:S12]  /*b500*/  ENDCOLLECTIVE ;  /* 0x000000000000791b */ /* 0x020fd80003800000 */
.L_x_252:
[----:B------:R-:W-:Y:S05]  /*b510*/  BSYNC B0 ;  /* 0x0000000000007941 */ /* 0x000fea0003800000 */
.L_x_251:
[----:B------:R-:W-:Y:S05]  /*b520*/  BRA `(.L_x_253) ;  /* 0xffffffd000a87947 */ /* 0x000fea000383ffff */
.L_x_162:
[----:B------:R-:W0:Y:S01]  /*b530*/  S2R R52, SR_GEMASK ;  /* 0x0000000000347919 */ /* 0x000e220000003c00 */
[----:B------:R-:W-:Y:S01]  /*b540*/  BSSY B0, `(.L_x_254) ;  /* 0x0000006000007945 */ /* 0x000fe20003800000 */
[----:B------:R-:W-:Y:S01]  /*b550*/  PLOP3.LUT P0, PT, P0, PT, PT, 0x8, 0x80 ;  /* 0x000000000080781c */ /* 0x000fe2000070e170 */
[----:B------:R-:W-:-:S12]  /*b560*/  IMAD.MOV.U32 R18, RZ, RZ, -0x1 ;  /* 0xffffffffff127424 */ /* 0x000fd800078e00ff */
[----:B0----5:R-:W-:Y:S05]  /*b570*/  WARPSYNC.COLLECTIVE R18, `(.L_x_255) ;  /* 0x0000000012087348 */ /* 0x021fea0003c00000 */
[----:B------:R-:W-:Y:S01]  /*b580*/  VOTE.ANY R18, PT, P0 ;  /* 0x0000000000127806 */ /* 0x000fe200000e0100 */
[----:B0----5:R-:W-:Y:S06]  /*b590*/  ENDCOLLECTIVE ;  /* 0x000000000000791b */ /* 0x021fec0003800000 */
.L_x_255:
[----:B------:R-:W-:Y:S05]  /*b5a0*/  BSYNC B0 ;  /* 0x0000000000007941 */ /* 0x000fea0003800000 */
.L_x_254:
[----:B------:R-:W-:Y:S01]  /*b5b0*/  LOP3.LUT R18, R18, 0x80000000, R52, 0xec, !PT ;  /* 0x8000000012127812 */ /* 0x000fe200078eec34 */
[C---:B------:R-:W-:Y:S02]  /*b5c0*/  VIADD R48, R46.reuse, 0x2 ;  /* 0x000000022e307836 */ /* 0x040fe40000000000 */
[----:B------:R-:W-:Y:S02]  /*b5d0*/  VIADD R47, R46, 0x4 ;  /* 0x000000042e2f7836 */ /* 0x000fe40000000000 */
[----:B------:R-:W-:Y:S02]  /*b5e0*/  VIADD R13, R18, 0xffffffff ;  /* 0xffffffff120d7836 */ /* 0x000fe40000000000 */
[C---:B------:R-:W-:Y:S02]  /*b5f0*/  VIADD R22, R46.reuse, 0x8 ;  /* 0x000000082e167836 */ /* 0x040fe40000000000 */
[----:B------:R-:W-:Y:S01]  /*b600*/  VIADD R49, R46, 0x10 ;  /* 0x000000102e317836 */ /* 0x000fe20000000000 */
[----:B------:R-:W-:Y:S01]  /*b610*/  LOP3.LUT R51, R18, R13, RZ, 0xc, !PT ;  /* 0x0000000d12337212 */ /* 0x000fe200078e0cff */
[----:B------:R-:W-:-:S02]  /*b620*/  IMAD.MOV.U32 R13, RZ, RZ, 0x1 ;  /* 0x00000001ff0d7424 */ /* 0x000fc400078e00ff */
[----:B------:R-:W-:-:S03]  /*b630*/  IMAD.MOV.U32 R18, RZ, RZ, -0x1 ;  /* 0xffffffffff127424 */ /* 0x000fc600078e00ff */
[----:B------:R-:W0:Y:S02]  /*b640*/  POPC R51, R51 ;  /* 0x0000003300337309 */ /* 0x000e240000000000 */
[----:B0-----:R-:W-:Y:S01]  /*b650*/  IMAD.MOV.U32 R12, RZ, RZ, R51 ;  /* 0x000000ffff0c7224 */ /* 0x001fe200078e0033 */
[-C--:B------:R-:W-:Y:S02]  /*b660*/  ISETP.GE.AND P0, PT, R46, R51.reuse, PT ;  /* 0x000000332e00720c */ /* 0x080fe40003f06270 */
[----:B------:R-:W-:-:S13]  /*b670*/  ISETP.GT.AND P1, PT, R49, R51, PT ;  /* 0x000000333100720c */ /* 0x000fda0003f24270 */
[----:B------:R-:W-:Y:S05]  /*b680*/  WARPSYNC.COLLECTIVE R18, `(.L_x_256) ;  /* 0x0000000012087348 */ /* 0x000fea0003c00000 */
[----:B------:R0:W1:Y:S02]  /*b690*/  SHFL.DOWN P2, R19, R17, R13, R12 ;  /* 0x0800000d11137389 */ /* 0x000064000004000c */
[----:B01----:R-:W-:Y:S05]  /*b6a0*/  ENDCOLLECTIVE ;  /* 0x000000000000791b */ /* 0x003fea0003800000 */
.L_x_256:
        /* <DEDUP_REMOVED lines=8> */
.L_x_257:
[----:B------:R-:W-:Y:S01]  /*b730*/  IMAD.MOV.U32 R13, RZ, RZ, 0x4 ;  /* 0x00000004ff0d7424 */ /* 0x000fe200078e00ff */
[----:B------:R-:W-:Y:S02]  /*b740*/  SEL R19, R19, RZ, !P0 ;  /* 0x000000ff13137207 */ /* 0x000fe40004000000 */
[----:B------:R-:W-:-:S03]  /*b750*/  ISETP.GT.AND P0, PT, R47, R51, PT ;  /* 0x000000332f00720c */ /* 0x000fc60003f04270 */
[----:B------:R-:W-:Y:S02]  /*b760*/  IMAD.IADD R50, R20, 0x1, R19 ;  /* 0x0000000114327824 */ /* 0x000fe400078e0213 */
[----:B------:R-:W0:Y:S02]  /*b770*/  LDC.64 R20, c[0x0][0x3a0] ;  /* 0x0000e800ff147b82 */ /* 0x000e240000000a00 */
[----:B------:R-:W-:-:S07]  /*b780*/  IMAD.MOV.U32 R17, RZ, RZ, R50 ;  /* 0x000000ffff117224 */ /* 0x000fce00078e0032 */
[----:B0-----:R-:W-:Y:S05]  /*b790*/  WARPSYNC.COLLECTIVE R18, `(.L_x_258) ;  /* 0x0000000012087348 */ /* 0x001fea0003c00000 */
[----:B------:R1:W2:Y:S02]  /*b7a0*/  SHFL.DOWN P2, R19, R17, R13, R12 ;  /* 0x0800000d11137389 */ /* 0x0002a4000004000c */
[----:B012---:R-:W-:Y:S05]  /*b7b0*/  ENDCOLLECTIVE ;  /* 0x000000000000791b */ /* 0x007fea0003800000 */
.L_x_258:
        /* <DEDUP_REMOVED lines=8> */
.L_x_259:
        /* <DEDUP_REMOVED lines=8> */
.L_x_260:
[----:B------:R-:W-:Y:S05]  /*b8c0*/  WARPSYNC.COLLECTIVE R18, `(.L_x_261) ;  /* 0x0000000012087348 */ /* 0x000fea0003c00000 */
[----:B------:R-:W-:Y:S01]  /*b8d0*/  VOTE.ALL P0, P0 ;  /* 0x0000000000ff7806 */ /* 0x000fe20000000000 */
[----:B------:R-:W-:-:S12]  /*b8e0*/  ENDCOLLECTIVE ;  /* 0x000000000000791b */ /* 0x000fd80003800000 */
.L_x_261:
[----:B------:R-:W-:Y:S02]  /*b8f0*/  IADD3 R20, P2, PT, R20, 0x100, RZ ;  /* 0x0000010014147810 */ /* 0x000fe40007f5e0ff */
[----:B------:R-:W-:-:S03]  /*b900*/  SEL R19, R19, RZ, !P1 ;  /* 0x000000ff13137207 */ /* 0x000fc60004800000 */
[----:B------:R-:W-:Y:S02]  /*b910*/  IMAD.X R50, RZ, RZ, R21, P2 ;  /* 0x000000ffff327224 */ /* 0x000fe400010e0615 */
[----:B------:R-:W-:Y:S01]  /*b920*/  IMAD.IADD R21, R56, 0x1, R19 ;  /* 0x0000000138157824 */ /* 0x000fe200078e0213 */
[----:B------:R-:W-:Y:S06]  /*b930*/  BRA `(.L_x_262) ;  /* 0xffffffd000407947 */ /* 0x000fec000383ffff */
.L_x_164:
[----:B------:R-:W-:Y:S01]  /*b940*/  BSSY B0, `(.L_x_263) ;  /* 0x0000006000007945 */ /* 0x000fe20003800000 */
[----:B------:R-:W-:Y:S01]  /*b950*/  PLOP3.LUT P0, PT, P0, PT, PT, 0x8, 0x80 ;  /* 0x000000000080781c */ /* 0x000fe2000070e170 */
[----:B------:R-:W-:-:S12]  /*b960*/  IMAD.MOV.U32 R18, RZ, RZ, -0x1 ;  /* 0xffffffffff127424 */ /* 0x000fd800078e00ff */
[----:B-----5:R-:W-:Y:S05]  /*b970*/  WARPSYNC.COLLECTIVE R18, `(.L_x_264) ;  /* 0x0000000012087348 */ /* 0x020fea0003c00000 */
[----:B------:R-:W-:Y:S01]  /*b980*/  VOTE.ANY P0, P0 ;  /* 0x0000000000ff7806 */ /* 0x000fe20000000100 */
[----:B-----5:R-:W-:-:S12]  /*b990*/  ENDCOLLECTIVE ;  /* 0x000000000000791b */ /* 0x020fd80003800000 */
.L_x_264:
[----:B------:R-:W-:Y:S05]  /*b9a0*/  BSYNC B0 ;  /* 0x0000000000007941 */ /* 0x000fea0003800000 */
.L_x_263:
[----:B------:R-:W-:Y:S05]  /*b9b0*/  BRA `(.L_x_265) ;  /* 0xffffffd000507947 */ /* 0x000fea000383ffff */
.L_x_166:
[----:B------:R-:W-:Y:S01]  /*b9c0*/  BSSY B0, `(.L_x_266) ;  /* 0x0000006000007945 */ /* 0x000fe20003800000 */
[----:B------:R-:W-:Y:S01]  /*b9d0*/  PLOP3.LUT P0, PT, P0, PT, PT, 0x8, 0x80 ;  /* 0x000000000080781c */ /* 0x000fe2000070e170 */
[----:B------:R-:W-:-:S12]  /*b9e0*/  IMAD.MOV.U32 R18, RZ, RZ, -0x1 ;  /* 0xffffffffff127424 */ /* 0x000fd800078e00ff */
[----:B-----5:R-:W-:Y:S05]  /*b9f0*/  WARPSYNC.COLLECTIVE R18, `(.L_x_267) ;  /* 0x0000000012087348 */ /* 0x020fea0003c00000 */
[----:B------:R-:W-:Y:S01]  /*ba00*/  VOTE.ANY P0, P0 ;  /* 0x0000000000ff7806 */ /* 0x000fe20000000100 */
[----:B-----5:R-:W-:-:S12]  /*ba10*/  ENDCOLLECTIVE ;  /* 0x000000000000791b */ /* 0x020fd80003800000 */
.L_x_267:
[----:B------:R-:W-:Y:S05]  /*ba20*/  BSYNC B0 ;  /* 0x0000000000007941 */ /* 0x000fea0003800000 */
.L_x_266:
[----:B------:R-:W-:Y:S05]  /*ba30*/  BRA `(.L_x_268) ;  /* 0xffffffd000a47947 */ /* 0x000fea000383ffff */
.L_x_168:
[----:B------:R-:W-:Y:S01]  /*ba40*/  BSSY B0, `(.L_x_269) ;  /* 0x0000006000007945 */ /* 0x000fe20003800000 */
[----:B------:R-:W-:Y:S01]  /*ba50*/  PLOP3.LUT P0, PT, P0, PT, PT, 0x8, 0x80 ;  /* 0x000000000080781c */ /* 0x000fe2000070e170 */
[----:B------:R-:W-:-:S12]  /*ba60*/  IMAD.MOV.U32 R18, RZ, RZ, -0x1 ;  /* 0xffffffffff127424 */ /* 0x000fd800078e00ff */
[----:B-----5:R-:W-:Y:S05]  /*ba70*/  WARPSYNC.COLLECTIVE R18, `(.L_x_270) ;  /* 0x0000000012087348 */ /* 0x020fea0003c00000 */
[----:B------:R-:W-:Y:S01]  /*ba80*/  VOTE.ANY R18, PT, P0 ;  /* 0x0000000000127806 */ /* 0x000fe200000e0100 */
[----:B-----5:R-:W-:Y:S06]  /*ba90*/  ENDCOLLECTIVE ;  /* 0x000000000000791b */ /* 0x020fec0003800000 */
.L_x_270:
[----:B------:R-:W-:Y:S05]  /*baa0*/  BSYNC B0 ;  /* 0x0000000000007941 */ /* 0x000fea0003800000 */
.L_x_269:
        /* <DEDUP_REMOVED lines=10> */
.L_x_271:
[-C--:B------:R-:W-:Y:S02]  /*bb50*/  ISETP.GE.AND P0, PT, R46, R12.reuse, PT ;  /* 0x0000000c2e00720c */ /* 0x080fe40003f06270 */
[-C--:B------:R-:W-:Y:S01]  /*bb60*/  ISETP.GT.AND P1, PT, R49, R12.reuse, PT ;  /* 0x0000000c3100720c */ /* 0x080fe20003f24270 */
        /* <DEDUP_REMOVED lines=8> */
.L_x_272:
        /* <DEDUP_REMOVED lines=8> */
.L_x_273:
        /* <DEDUP_REMOVED lines=8> */
.L_x_274:
        /* <DEDUP_REMOVED lines=8> */
.L_x_275:
[----:B------:R-:W-:Y:S05]  /*bd70*/  WARPSYNC.COLLECTIVE R18, `(.L_x_276) ;  /* 0x0000000012087348 */ /* 0x000fea0003c00000 */
[----:B------:R-:W-:Y:S01]  /*bd80*/  VOTE.ALL P0, P0 ;  /* 0x0000000000ff7806 */ /* 0x000fe20000000000 */
[----:B------:R-:W-:-:S12]  /*bd90*/  ENDCOLLECTIVE ;  /* 0x000000000000791b */ /* 0x000fd80003800000 */
.L_x_276:
[----:B------:R-:W-:-:S04]  /*bda0*/  SEL R19, R19, RZ, !P1 ;  /* 0x000000ff13137207 */ /* 0x000fc80004800000 */
[----:B------:R-:W-:Y:S01]  /*bdb0*/  IADD3 R21, PT, PT, R54, R19, R21 ;  /* 0x0000001336157210 */ /* 0x000fe20007ffe015 */
[----:B------:R-:W-:Y:S06]  /*bdc0*/  BRA `(.L_x_277) ;  /* 0xffffffd000407947 */ /* 0x000fec000383ffff */
.L_x_278:
[----:B------:R-:W-:-:S00]  /*bdd0*/  BRA `(.L_x_278) ;  /* 0xfffffffc00fc7947 */ /* 0x000fc0000383ffff */
[----:B------:R-:W-:-:S00]  /*bde0*/  NOP ;  /* 0x0000000000007918 */ /* 0x000fc00000000000 */
        /* <DEDUP_REMOVED lines=9> */
.L_x_285:


//--------------------- .text._ZN3cub18CUB_300001_SM_10006detail4scan23DeviceCompactInitKernelINS0_13ScanTileStateIiLb1EEEPlEEvT_iT0_ --------------------------
	.section	.text._ZN3cub18CUB_300001_SM_10006detail4scan23DeviceCompactInitKernelINS0_13ScanTileStateIiLb1EEEPlEEvT_iT0_,"ax",@progbits
	.align	128
        .global         _ZN3cub18CUB_300001_SM_10006detail4scan23DeviceCompactInitKernelINS0_13ScanTileStateIiLb1EEEPlEEvT_iT0_
        .type           _ZN3cub18CUB_300001_SM_10006detail4scan23DeviceCompactInitKernelINS0_13ScanTileStateIiLb1EEEPlEEvT_iT0_,@function
        .size           _ZN3cub18CUB_300001_SM_10006detail4scan23DeviceCompactInitKernelINS0_13ScanTileStateIiLb1EEEPlEEvT_iT0_,(.L_x_286 - _ZN3cub18CUB_300001_SM_10006detail4scan23DeviceCompactInitKernelINS0_13ScanTileStateIiLb1EEEPlEEvT_iT0_)
        .other          _ZN3cub18CUB_300001_SM_10006detail4scan23DeviceCompactInitKernelINS0_13ScanTileStateIiLb1EEEPlEEvT_iT0_,@"STO_CUDA_ENTRY STV_DEFAULT"
_ZN3cub18CUB_300001_SM_10006detail4scan23DeviceCompactInitKernelINS0_13ScanTileStateIiLb1EEEPlEEvT_iT0_:
.text._ZN3cub18CUB_300001_SM_10006detail4scan23DeviceCompactInitKernelINS0_13ScanTileStateIiLb1EEEPlEEvT_iT0_:
[----:B------:R-:W-:Y:S01]  /*0000*/  LDC R1, c[0x0][0x37c] ;  /* 0x0000df00ff017b82 */ /* 0x000fe20000000800 */
[----:B------:R-:W0:Y:S07]  /*0010*/  S2R R0, SR_TID.X ;  /* 0x0000000000007919 */ /* 0x000e2e0000002100 */
[----:B------:R-:W1:Y:S01]  /*0020*/  S2UR UR6, SR_CTAID.X ;  /* 0x00000000000679c3 */ /* 0x000e620000002500 */
[----:B------:R-:W2:Y:S07]  /*0030*/  LDCU UR4, c[0x0][0x388] ;  /* 0x00007100ff0477ac */ /* 0x000eae0008000800 */
[----:B------:R-:W1:Y:S01]  /*0040*/  LDC R7, c[0x0][0x360] ;  /* 0x0000d800ff077b82 */ /* 0x000e620000000800 */
[C---:B0-----:R-:W-:Y:S01]  /*0050*/  ISETP.GT.U32.AND P0, PT, R0.reuse, 0x1f, PT ;  /* 0x0000001f0000780c */ /* 0x041fe20003f04070 */
[----:B-1----:R-:W-:Y:S01]  /*0060*/  IMAD R7, R7, UR6, R0 ;  /* 0x0000000607077c24 */ /* 0x002fe2000f8e0200 */
[----:B------:R-:W-:-:S02]  /*0070*/  LOP3.LUT P2, RZ, R0, UR6, RZ, 0xfc, !PT ;  /* 0x0000000600ff7c12 */ /* 0x000fc4000f84fcff */
[----:B------:R-:W-:Y:S02]  /*0080*/  ISETP.NE.OR P0, PT, RZ, UR6, P0 ;  /* 0x00000006ff007c0c */ /* 0x000fe40008705670 */
[----:B--2---:R-:W-:Y:S01]  /*0090*/  ISETP.GE.AND P1, PT, R7, UR4, PT ;  /* 0x0000000407007c0c */ /* 0x004fe2000bf26270 */
[----:B------:R-:W0:Y:S10]  /*00a0*/  LDCU.64 UR4, c[0x0][0x358] ;  /* 0x00006b00ff0477ac */ /* 0x000e340008000a00 */
[----:B------:R-:W1:Y:S02]  /*00b0*/  @!P0 LDC.64 R4, c[0x0][0x380] ;  /* 0x0000e000ff048b82 */ /* 0x000e640000000a00 */
[----:B------:R-:W-:-:S06]  /*00c0*/  @!P1 MOV R6, 0x63 ;  /* 0x0000006300069802 */ /* 0x000fcc0000000f00 */
[----:B------:R-:W2:Y:S01]  /*00d0*/  @!P1 LDC.64 R2, c[0x0][0x380] ;  /* 0x0000e000ff029b82 */ /* 0x000ea20000000a00 */
[----:B-1----:R-:W-:-:S04]  /*00e0*/  @!P0 IMAD.WIDE.U32 R4, R0, 0x8, R4 ;  /* 0x0000000800048825 */ /* 0x002fc800078e0004 */
[----:B--2---:R-:W-:-:S04]  /*00f0*/  @!P1 IMAD.WIDE R2, R7, 0x8, R2 ;  /* 0x0000000807029825 */ /* 0x004fc800078e0202 */
[----:B------:R-:W-:-:S05]  /*0100*/  IMAD.MOV.U32 R7, RZ, RZ, RZ ;  /* 0x000000ffff077224 */ /* 0x000fca00078e00ff */
[----:B0-----:R0:W-:Y:S04]  /*0110*/  @!P1 STG.E.64 desc[UR4][R2.64+0x100], R6 ;  /* 0x0001000602009986 */ /* 0x0011e8000c101b04 */
[----:B------:R0:W-:Y:S01]  /*0120*/  @!P0 STG.E.64 desc[UR4][R4.64], RZ ;  /* 0x000000ff04008986 */ /* 0x0001e2000c101b04 */
[----:B------:R-:W-:Y:S05]  /*0130*/  @P2 EXIT ;  /* 0x000000000000294d */ /* 0x000fea0003800000 */
[----:B0-----:R-:W0:Y:S02]  /*0140*/  LDC.64 R2, c[0x0][0x390] ;  /* 0x0000e400ff027b82 */ /* 0x001e240000000a00 */
[----:B0-----:R-:W-:Y:S01]  /*0150*/  STG.E.64 desc[UR4][R2.64], RZ ;  /* 0x000000ff02007986 */ /* 0x001fe2000c101b04 */
[----:B------:R-:W-:Y:S05]  /*0160*/  EXIT ;  /* 0x000000000000794d */ /* 0x000fea0003800000 */
.L_x_279:
        /* <DEDUP_REMOVED lines=9> */
.L_x_286:


//--------------------- .text._ZN3cub18CUB_300001_SM_10006detail8for_each13static_kernelINS2_12policy_hub_t12policy_500_tEmN6thrust24THRUST_300001_SM_1000_NS8cuda_cub20__uninitialized_fill7functorINS7_10device_ptrIhEEhEEEEvT0_T1_ --------------------------
	.section	.text._ZN3cub18CUB_300001_SM_10006detail8for_each13static_kernelINS2_12policy_hub_t12policy_500_tEmN6thrust24THRUST_300001_SM_1000_NS8cuda_cub20__uninitialized_fill7functorINS7_10device_ptrIhEEhEEEEvT0_T1_,"ax",@progbits
	.align	128
        .global         _ZN3cub18CUB_300001_SM_10006detail8for_each13static_kernelINS2_12policy_hub_t12policy_500_tEmN6thrust24THRUST_300001_SM_1000_NS8cuda_cub20__uninitialized_fill7functorINS7_10device_ptrIhEEhEEEEvT0_T1_
        .type           _ZN3cub18CUB_300001_SM_10006detail8for_each13static_kernelINS2_12policy_hub_t12policy_500_tEmN6thrust24THRUST_300001_SM_1000_NS8cuda_cub20__uninitialized_fill7functorINS7_10device_ptrIhEEhEEEEvT0_T1_,@function
        .size           _ZN3cub18CUB_300001_SM_10006detail8for_each13static_kernelINS2_12policy_hub_t12policy_500_tEmN6thrust24THRUST_300001_SM_1000_NS8cuda_cub20__uninitialized_fill7functorINS7_10device_ptrIhEEhEEEEvT0_T1_,(.L_x_287 - _ZN3cub18CUB_300001_SM_10006detail8for_each13static_kernelINS2_12policy_hub_t12policy_500_tEmN6thrust24THRUST_300001_SM_1000_NS8cuda_cub20__uninitialized_fill7functorINS7_10device_ptrIhEEhEEEEvT0_T1_)
        .other          _ZN3cub18CUB_300001_SM_10006detail8for_each13static_kernelINS2_12policy_hub_t12policy_500_tEmN6thrust24THRUST_300001_SM_1000_NS8cuda_cub20__uninitialized_fill7functorINS7_10device_ptrIhEEhEEEEvT0_T1_,@"STO_CUDA_ENTRY STV_DEFAULT"
_ZN3cub18CUB_300001_SM_10006detail8for_each13static_kernelINS2_12policy_hub_t12policy_500_tEmN6thrust24THRUST_300001_SM_1000_NS8cuda_cub20__uninitialized_fill7functorINS7_10device_ptrIhEEhEEEEvT0_T1_:
.text._ZN3cub18CUB_300001_SM_10006detail8for_each13static_kernelINS2_12policy_hub_t12policy_500_tEmN6thrust24THRUST_300001_SM_1000_NS8cuda_cub20__uninitialized_fill7functorINS7_10device_ptrIhEEhEEEEvT0_T1_:
[----:B------:R-:W-:Y:S08]  /*0000*/  LDC R1, c[0x0][0x37c] ;  /* 0x0000df00ff017b82 */ /* 0x000ff00000000800 */
[----:B------:R-:W0:Y:S01]  /*0010*/  S2UR UR4, SR_CTAID.X ;  /* 0x00000000000479c3 */ /* 0x000e220000002500 */
[----:B------:R-:W1:Y:S01]  /*0020*/  LDCU.64 UR6, c[0x0][0x380] ;  /* 0x00007000ff0677ac */ /* 0x000e620008000a00 */
[----:B------:R-:W2:Y:S06]  /*0030*/  LDCU.64 UR8, c[0x0][0x358] ;  /* 0x00006b00ff0877ac */ /* 0x000eac0008000a00 */
[----:B------:R-:W3:Y:S01]  /*0040*/  LDC R5, c[0x0][0x390] ;  /* 0x0000e400ff057b82 */ /* 0x000ee20000000800 */
[----:B0-----:R-:W-:-:S04]  /*0050*/  UIMAD.WIDE.U32 UR4, UR4, 0x200, URZ ;  /* 0x00000200040478a5 */ /* 0x001fc8000f8e00ff */
[----:B-1----:R-:W-:-:S04]  /*0060*/  UIADD3 UR6, UP0, UPT, -UR4, UR6, URZ ;  /* 0x0000000604067290 */ /* 0x002fc8000ff1e1ff */
[----:B------:R-:W-:Y:S01]  /*0070*/  UIADD3.X UR7, UPT, UPT, ~UR5, UR7, URZ, UP0, !UPT ;  /* 0x0000000705077290 */ /* 0x000fe200087fe5ff */
[----:B---3--:R-:W-:Y:S01]  /*0080*/  PRMT R5, R5, 0x7770, RZ ;  /* 0x0000777005057816 */ /* 0x008fe200000000ff */
[----:B------:R-:W-:-:S04]  /*0090*/  UISETP.GE.U32.AND UP0, UPT, UR6, 0x200, UPT ;  /* 0x000002000600788c */ /* 0x000fc8000bf06070 */
[----:B------:R-:W-:-:S09]  /*00a0*/  UISETP.GE.U32.AND.EX UP0, UPT, UR7, URZ, UPT, UP0 ;  /* 0x000000ff0700728c */ /* 0x000fd2000bf06100 */
[----:B--2---:R-:W-:Y:S05]  /*00b0*/  BRA.U !UP0, `(.L_x_280) ;  /* 0x00000001081c7547 */ /* 0x004fea000b800000 */
[----:B------:R-:W0:Y:S01]  /*00c0*/  S2R R3, SR_TID.X ;  /* 0x0000000000037919 */ /* 0x000e220000002100 */
[----:B------:R-:W0:Y:S02]  /*00d0*/  LDC.64 R6, c[0x0][0x388] ;  /* 0x0000e200ff067b82 */ /* 0x000e240000000a00 */
[----:B0-----:R-:W-:-:S04]  /*00e0*/  IADD3 R2, P0, P1, R6, UR4, R3 ;  /* 0x0000000406027c10 */ /* 0x001fc8000f91e003 */
[----:B------:R-:W-:-:S05]  /*00f0*/  IADD3.X R3, PT, PT, R7, UR5, RZ, P0, P1 ;  /* 0x0000000507037c10 */ /* 0x000fca00087e24ff */
[----:B------:R-:W-:Y:S04]  /*0100*/  STG.E.U8 desc[UR8][R2.64], R5 ;  /* 0x0000000502007986 */ /* 0x000fe8000c101108 */
[----:B------:R-:W-:Y:S01]  /*0110*/  STG.E.U8 desc[UR8][R2.64+0x100], R5 ;  /* 0x0001000502007986 */ /* 0x000fe2000c101108 */
[----:B------:R-:W-:Y:S05]  /*0120*/  EXIT ;  /* 0x000000000000794d */ /* 0x000fea0003800000 */
.L_x_280:
[----:B------:R-:W0:Y:S01]  /*0130*/  S2R R3, SR_TID.X ;  /* 0x0000000000037919 */ /* 0x000e220000002100 */
[----:B------:R-:W1:Y:S01]  /*0140*/  LDC.64 R6, c[0x0][0x388] ;  /* 0x0000e200ff067b82 */ /* 0x000e620000000a00 */
[----:B------:R-:W-:Y:S02]  /*0150*/  IMAD.U32 R2, RZ, RZ, UR7 ;  /* 0x00000007ff027e24 */ /* 0x000fe4000f8e00ff */
[C---:B0-----:R-:W-:Y:S01]  /*0160*/  VIADD R0, R3.reuse, 0x100 ;  /* 0x0000010003007836 */ /* 0x041fe20000000000 */
[----:B------:R-:W-:-:S04]  /*0170*/  ISETP.LT.U32.AND P0, PT, R3, UR6, PT ;  /* 0x0000000603007c0c */ /* 0x000fc8000bf01070 */
[----:B------:R-:W-:Y:S01]  /*0180*/  ISETP.LT.U32.AND P1, PT, R0, UR6, PT ;  /* 0x0000000600007c0c */ /* 0x000fe2000bf21070 */
[----:B------:R-:W-:Y:S01]  /*0190*/  IMAD.U32 R0, RZ, RZ, UR7 ;  /* 0x00000007ff007e24 */ /* 0x000fe2000f8e00ff */
[----:B------:R-:W-:Y:S02]  /*01a0*/  ISETP.GT.U32.AND.EX P0, PT, R2, RZ, PT, P0 ;  /* 0x000000ff0200720c */ /* 0x000fe40003f04100 */
[----:B-1----:R-:W-:Y:S02]  /*01b0*/  IADD3 R2, P2, P3, R6, UR4, R3 ;  /* 0x0000000406027c10 */ /* 0x002fe4000fb5e003 */
[----:B------:R-:W-:Y:S02]  /*01c0*/  ISETP.GT.U32.AND.EX P1, PT, R0, RZ, PT, P1 ;  /* 0x000000ff0000720c */ /* 0x000fe40003f24110 */
[----:B------:R-:W-:-:S07]  /*01d0*/  IADD3.X R3, PT, PT, R7, UR5, RZ, P2, P3 ;  /* 0x0000000507037c10 */ /* 0x000fce00097e64ff */
[----:B------:R0:W-:Y:S04]  /*01e0*/  @P0 STG.E.U8 desc[UR8][R2.64], R5 ;  /* 0x0000000502000986 */ /* 0x0001e8000c101108 */
[----:B------:R-:W-:Y:S05]  /*01f0*/  @!P1 EXIT ;  /* 0x000000000000994d */ /* 0x000fea0003800000 */
[----:B------:R-:W-:Y:S01]  /*0200*/  STG.E.U8 desc[UR8][R2.64+0x100], R5 ;  /* 0x0001000502007986 */ /* 0x000fe2000c101108 */
[----:B------:R-:W-:Y:S05]  /*0210*/  EXIT ;  /* 0x000000000000794d */ /* 0x000fea0003800000 */
.L_x_281:
        /* <DEDUP_REMOVED lines=14> */
.L_x_287:


//--------------------- .text._ZN3cub18CUB_300001_SM_10006detail8for_each13static_kernelINS2_12policy_hub_t12policy_500_tEmN6thrust24THRUST_300001_SM_1000_NS8cuda_cub20__uninitialized_fill7functorINS7_10device_ptrIfEEfEEEEvT0_T1_ --------------------------
	.section	.text._ZN3cub18CUB_300001_SM_10006detail8for_each13static_kernelINS2_12policy_hub_t12policy_500_tEmN6thrust24THRUST_300001_SM_1000_NS8cuda_cub20__uninitialized_fill7functorINS7_10device_ptrIfEEfEEEEvT0_T1_,"ax",@progbits
	.align	128
        .global         _ZN3cub18CUB_300001_SM_10006detail8for_each13static_kernelINS2_12policy_hub_t12policy_500_tEmN6thrust24THRUST_300001_SM_1000_NS8cuda_cub20__uninitialized_fill7functorINS7_10device_ptrIfEEfEEEEvT0_T1_
        .type           _ZN3cub18CUB_300001_SM_10006detail8for_each13static_kernelINS2_12policy_hub_t12policy_500_tEmN6thrust24THRUST_300001_SM_1000_NS8cuda_cub20__uninitialized_fill7functorINS7_10device_ptrIfEEfEEEEvT0_T1_,@function
        .size           _ZN3cub18CUB_300001_SM_10006detail8for_each13static_kernelINS2_12policy_hub_t12policy_500_tEmN6thrust24THRUST_300001_SM_1000_NS8cuda_cub20__uninitialized_fill7functorINS7_10device_ptrIfEEfEEEEvT0_T1_,(.L_x_288 - _ZN3cub18CUB_300001_SM_10006detail8for_each13static_kernelINS2_12policy_hub_t12policy_500_tEmN6thrust24THRUST_300001_SM_1000_NS8cuda_cub20__uninitialized_fill7functorINS7_10device_ptrIfEEfEEEEvT0_T1_)
        .other          _ZN3cub18CUB_300001_SM_10006detail8for_each13static_kernelINS2_12policy_hub_t12policy_500_tEmN6thrust24THRUST_300001_SM_1000_NS8cuda_cub20__uninitialized_fill7functorINS7_10device_ptrIfEEfEEEEvT0_T1_,@"STO_CUDA_ENTRY STV_DEFAULT"
_ZN3cub18CUB_300001_SM_10006detail8for_each13static_kernelINS2_12policy_hub_t12policy_500_tEmN6thrust24THRUST_300001_SM_1000_NS8cuda_cub20__uninitialized_fill7functorINS7_10device_ptrIfEEfEEEEvT0_T1_:
.text._ZN3cub18CUB_300001_SM_10006detail8for_each13static_kernelINS2_12policy_hub_t12policy_500_tEmN6thrust24THRUST_300001_SM_1000_NS8cuda_cub20__uninitialized_fill7functorINS7_10device_ptrIfEEfEEEEvT0_T1_:
[----:B------:R-:W-:Y:S08]  /*0000*/  LDC R1, c[0x0][0x37c] ;  /* 0x0000df00ff017b82 */ /* 0x000ff00000000800 */
[----:B------:R-:W0:Y:S01]  /*0010*/  S2UR UR4, SR_CTAID.X ;  /* 0x00000000000479c3 */ /* 0x000e220000002500 */
[----:B------:R-:W1:Y:S01]  /*0020*/  LDCU.64 UR6, c[0x0][0x380] ;  /* 0x00007000ff0677ac */ /* 0x000e620008000a00 */
[----:B------:R-:W2:Y:S01]  /*0030*/  LDCU.64 UR8, c[0x0][0x358] ;  /* 0x00006b00ff0877ac */ /* 0x000ea20008000a00 */
[----:B0-----:R-:W-:-:S04]  /*0040*/  UIMAD.WIDE.U32 UR4, UR4, 0x200, URZ ;  /* 0x00000200040478a5 */ /* 0x001fc8000f8e00ff */
[----:B-1----:R-:W-:-:S04]  /*0050*/  UIADD3 UR6, UP0, UPT, -UR4, UR6, URZ ;  /* 0x0000000604067290 */ /* 0x002fc8000ff1e1ff */
[----:B------:R-:W-:Y:S02]  /*0060*/  UIADD3.X UR7, UPT, UPT, ~UR5, UR7, URZ, UP0, !UPT ;  /* 0x0000000705077290 */ /* 0x000fe400087fe5ff */
[----:B------:R-:W-:-:S04]  /*0070*/  UISETP.GE.U32.AND UP0, UPT, UR6, 0x200, UPT ;  /* 0x000002000600788c */ /* 0x000fc8000bf06070 */
[----:B------:R-:W-:-:S09]  /*0080*/  UISETP.GE.U32.AND.EX UP0, UPT, UR7, URZ, UPT, UP0 ;  /* 0x000000ff0700728c */ /* 0x000fd2000bf06100 */
[----:B--2---:R-:W-:Y:S05]  /*0090*/  BRA.U !UP0, `(.L_x_282) ;  /* 0x0000000108287547 */ /* 0x004fea000b800000 */
[----:B------:R-:W0:Y:S01]  /*00a0*/  S2R R0, SR_TID.X ;  /* 0x0000000000007919 */ /* 0x000e220000002100 */
[----:B------:R-:W1:Y:S01]  /*00b0*/  LDCU.64 UR6, c[0x0][0x388] ;  /* 0x00007100ff0677ac */ /* 0x000e620008000a00 */
[----:B------:R-:W2:Y:S01]  /*00c0*/  LDC R5, c[0x0][0x390] ;  /* 0x0000e400ff057b82 */ /* 0x000ea20000000800 */
[----:B0-----:R-:W-:-:S05]  /*00d0*/  IADD3 R0, P0, PT, R0, UR4, RZ ;  /* 0x0000000400007c10 */ /* 0x001fca000ff1e0ff */
[----:B------:R-:W-:Y:S01]  /*00e0*/  IMAD.X R3, RZ, RZ, UR5, P0 ;  /* 0x00000005ff037e24 */ /* 0x000fe200080e06ff */
[----:B-1----:R-:W-:-:S04]  /*00f0*/  LEA R2, P0, R0, UR6, 0x2 ;  /* 0x0000000600027c11 */ /* 0x002fc8000f8010ff */
[----:B------:R-:W-:-:S05]  /*0100*/  LEA.HI.X R3, R0, UR7, R3, 0x2, P0 ;  /* 0x0000000700037c11 */ /* 0x000fca00080f1403 */
[----:B--2---:R-:W-:Y:S04]  /*0110*/  STG.E desc[UR8][R2.64], R5 ;  /* 0x0000000502007986 */ /* 0x004fe8000c101908 */
[----:B------:R-:W-:Y:S01]  /*0120*/  STG.E desc[UR8][R2.64+0x400], R5 ;  /* 0x0004000502007986 */ /* 0x000fe2000c101908 */
[----:B------:R-:W-:Y:S05]  /*0130*/  EXIT ;  /* 0x000000000000794d */ /* 0x000fea0003800000 */
.L_x_282:
[----:B------:R-:W0:Y:S01]  /*0140*/  S2R R0, SR_TID.X ;  /* 0x0000000000007919 */ /* 0x000e220000002100 */
[----:B------:R-:W-:Y:S01]  /*0150*/  IMAD.U32 R2, RZ, RZ, UR7 ;  /* 0x00000007ff027e24 */ /* 0x000fe2000f8e00ff */
[----:B------:R-:W1:Y:S01]  /*0160*/  LDCU.64 UR10, c[0x0][0x388] ;  /* 0x00007100ff0a77ac */ /* 0x000e620008000a00 */
[----:B------:R-:W-:Y:S01]  /*0170*/  IMAD.U32 R4, RZ, RZ, UR7 ;  /* 0x00000007ff047e24 */ /* 0x000fe2000f8e00ff */
[----:B0-----:R-:W-:-:S04]  /*0180*/  ISETP.LT.U32.AND P0, PT, R0, UR6, PT ;  /* 0x0000000600007c0c */ /* 0x001fc8000bf01070 */
[----:B------:R-:W-:Y:S01]  /*0190*/  ISETP.GT.U32.AND.EX P0, PT, R2, RZ, PT, P0 ;  /* 0x000000ff0200720c */ /* 0x000fe20003f04100 */
[C---:B------:R-:W-:Y:S01]  /*01a0*/  VIADD R2, R0.reuse, 0x100 ;  /* 0x0000010000027836 */ /* 0x040fe20000000000 */
[----:B------:R-:W-:-:S04]  /*01b0*/  IADD3 R0, P2, PT, R0, UR4, RZ ;  /* 0x0000000400007c10 */ /* 0x000fc8000ff5e0ff */
[----:B------:R-:W-:Y:S01]  /*01c0*/  ISETP.LT.U32.AND P1, PT, R2, UR6, PT ;  /* 0x0000000602007c0c */ /* 0x000fe2000bf21070 */
[----:B------:R-:W-:Y:S01]  /*01d0*/  IMAD.X R3, RZ, RZ, UR5, P2 ;  /* 0x00000005ff037e24 */ /* 0x000fe200090e06ff */
[----:B-1----:R-:W-:Y:S02]  /*01e0*/  LEA R2, P2, R0, UR10, 0x2 ;  /* 0x0000000a00027c11 */ /* 0x002fe4000f8410ff */
[----:B------:R-:W-:Y:S02]  /*01f0*/  ISETP.GT.U32.AND.EX P1, PT, R4, RZ, PT, P1 ;  /* 0x000000ff0400720c */ /* 0x000fe40003f24110 */
[----:B------:R-:W-:Y:S01]  /*0200*/  LEA.HI.X R3, R0, UR11, R3, 0x2, P2 ;  /* 0x0000000b00037c11 */ /* 0x000fe200090f1403 */
[----:B------:R-:W0:Y:S04]  /*0210*/  @P0 LDC R5, c[0x0][0x390] ;  /* 0x0000e400ff050b82 */ /* 0x000e280000000800 */
[----:B0-----:R0:W-:Y:S06]  /*0220*/  @P0 STG.E desc[UR8][R2.64], R5 ;  /* 0x0000000502000986 */ /* 0x0011ec000c101908 */
[----:B------:R-:W-:Y:S05]  /*0230*/  @!P1 EXIT ;  /* 0x000000000000994d */ /* 0x000fea0003800000 */
[----:B0-----:R-:W0:Y:S02]  /*0240*/  LDC R5, c[0x0][0x390] ;  /* 0x0000e400ff057b82 */ /* 0x001e240000000800 */
[----:B0-----:R-:W-:Y:S01]  /*0250*/  STG.E desc[UR8][R2.64+0x400], R5 ;  /* 0x0004000502007986 */ /* 0x001fe2000c101908 */
[----:B------:R-:W-:Y:S05]  /*0260*/  EXIT ;  /* 0x000000000000794d */ /* 0x000fea0003800000 */
.L_x_283:
        /* <DEDUP_REMOVED lines=9> */
.L_x_288:


//--------------------- .text._ZN3cub18CUB_300001_SM_10006detail11EmptyKernelIvEEvv --------------------------
	.section	.text._ZN3cub18CUB_300001_SM_10006detail11EmptyKernelIvEEvv,"ax",@progbits
	.align	128
        .global         _ZN3cub18CUB_300001_SM_10006detail11EmptyKernelIvEEvv
        .type           _ZN3cub18CUB_300001_SM_10006detail11EmptyKernelIvEEvv,@function
        .size           _ZN3cub18CUB_300001_SM_10006detail11EmptyKernelIvEEvv,(.L_x_289 - _ZN3cub18CUB_300001_SM_10006detail11EmptyKernelIvEEvv)
        .other          _ZN3cub18CUB_300001_SM_10006detail11EmptyKernelIvEEvv,@"STO_CUDA_ENTRY STV_DEFAULT"
_ZN3cub18CUB_300001_SM_10006detail11EmptyKernelIvEEvv:
.text._ZN3cub18CUB_300001_SM_10006detail11EmptyKernelIvEEvv:
[----:B------:R-:W-:Y:S01]  /*0000*/  LDC R1, c[0x0][0x37c] ;  /* 0x0000df00ff017b82 */ /* 0x000fe20000000800 */
[----:B------:R-:W-:Y:S05]  /*0010*/  EXIT ;  /* 0x000000000000794d */ /* 0x000fea0003800000 */
.L_x_284:
        /* <DEDUP_REMOVED lines=14> */
.L_x_289:


//--------------------- .nv.shared._ZN3cub18CUB_300001_SM_10006detail6select23DeviceSelectSweepKernelINS2_10policy_hubIfhiLb0ELNS0_10SelectImplE0EE10Policy1000EN6thrust24THRUST_300001_SM_1000_NS6detail15normal_iteratorINS9_10device_ptrIfEEEENSB_INSC_IhEEEESE_PlNS0_13ScanTileStateIiLb1EEEN4vtkm21WrappedUnaryPredicateIhZNK4TaskclEvE10InCompleteEENS0_8NullTypeEiNS2_19streaming_context_tIlLb1EEELS5_0EEEvT0_T1_T2_T3_T4_T5_T6_T7_iT8_NS1_7vsmem_tE --------------------------
	.section	.nv.shared._ZN3cub18CUB_300001_SM_10006detail6select23DeviceSelectSweepKernelINS2_10policy_hubIfhiLb0ELNS0_10SelectImplE0EE10Policy1000EN6thrust24THRUST_300001_SM_1000_NS6detail15normal_iteratorINS9_10device_ptrIfEEEENSB_INSC_IhEEEESE_PlNS0_13ScanTileStateIiLb1EEEN4vtkm21WrappedUnaryPredicateIhZNK4TaskclEvE10InCompleteEENS0_8NullTypeEiNS2_19streaming_context_tIlLb1EEELS5_0EEEvT0_T1_T2_T3_T4_T5_T6_T7_iT8_NS1_7vsmem_tE,"aw",@nobits
	.sectionflags	@""
	.align	16
.nv.shared._ZN3cub18CUB_300001_SM_10006detail6select23DeviceSelectSweepKernelINS2_10policy_hubIfhiLb0ELNS0_10SelectImplE0EE10Policy1000EN6thrust24THRUST_300001_SM_1000_NS6detail15normal_iteratorINS9_10device_ptrIfEEEENSB_INSC_IhEEEESE_PlNS0_13ScanTileStateIiLb1EEEN4vtkm21WrappedUnaryPredicateIhZNK4TaskclEvE10InCompleteEENS0_8NullTypeEiNS2_19streaming_context_tIlLb1EEELS5_0EEEvT0_T1_T2_T3_T4_T5_T6_T7_iT8_NS1_7vsmem_tE:
	.zero		29696


//--------------------- .nv.shared.reserved.0     --------------------------
	.section	.nv.shared.reserved.0,"aw",@nobits
	.weak		__nv_reservedSMEM_offset_0_alias
	.size		__nv_reservedSMEM_offset_0_alias, 0, 64
	.other		__nv_reservedSMEM_offset_0_alias,@"STO_CUDA_RESERVED_SHARED STV_DEFAULT"
__nv_reservedSMEM_offset_0_alias:
	.zero		0
	.zero		64


//--------------------- .nv.global                --------------------------
	.section	.nv.global,"aw",@nobits
.nv.global:
	.type		_ZN30_INTERNAL_dc2a20e7_4_k_cu_main6thrust24THRUST_300001_SM_1000_NS12placeholders2_8E,@object
	.size		_ZN30_INTERNAL_dc2a20e7_4_k_cu_main6thrust24THRUST_300001_SM_1000_NS12placeholders2_8E,(_ZN30_INTERNAL_dc2a20e7_4_k_cu_main4cuda3std3__432_GLOBAL__N__dc2a20e7_4_k_cu_main6ignoreE - _ZN30_INTERNAL_dc2a20e7_4_k_cu_main6thrust24THRUST_300001_SM_1000_NS12placeholders2_8E)
_ZN30_INTERNAL_dc2a20e7_4_k_cu_main6thrust24THRUST_300001_SM_1000_NS12placeholders2_8E:
	.zero		1
	.type		_ZN30_INTERNAL_dc2a20e7_4_k_cu_main4cuda3std3__432_GLOBAL__N__dc2a20e7_4_k_cu_main6ignoreE,@object
	.size		_ZN30_INTERNAL_dc2a20e7_4_k_cu_main4cuda3std3__432_GLOBAL__N__dc2a20e7_4_k_cu_main6ignoreE,(_ZN30_INTERNAL_dc2a20e7_4_k_cu_main4cuda3std6ranges3__45__cpo4dataE - _ZN30_INTERNAL_dc2a20e7_4_k_cu_main4cuda3std3__432_GLOBAL__N__dc2a20e7_4_k_cu_main6ignoreE)
_ZN30_INTERNAL_dc2a20e7_4_k_cu_main4cuda3std3__432_GLOBAL__N__dc2a20e7_4_k_cu_main6ignoreE:
	.zero		1
	.type		_ZN30_INTERNAL_dc2a20e7_4_k_cu_main4cuda3std6ranges3__45__cpo4dataE,@object
	.size		_ZN30_INTERNAL_dc2a20e7_4_k_cu_main4cuda3std6ranges3__45__cpo4dataE,(_ZN30_INTERNAL_dc2a20e7_4_k_cu_main6thrust24THRUST_300001_SM_1000_NS8cuda_cub10par_nosyncE - _ZN30_INTERNAL_dc2a20e7_4_k_cu_main4cuda3std6ranges3__45__cpo4dataE)
_ZN30_INTERNAL_dc2a20e7_4_k_cu_main4cuda3std6ranges3__45__cpo4dataE:
	.zero		1
	.type		_ZN30_INTERNAL_dc2a20e7_4_k_cu_main6thrust24THRUST_300001_SM_1000_NS8cuda_cub10par_nosyncE,@object
	.size		_ZN30_INTERNAL_dc2a20e7_4_k_cu_main6thrust24THRUST_300001_SM_1000_NS8cuda_cub10par_nosyncE,(_ZN30_INTERNAL_dc2a20e7_4_k_cu_main4cuda3std3__45__cpo5beginE - _ZN30_INTERNAL_dc2a20e7_4_k_cu_main6thrust24THRUST_300001_SM_1000_NS8cuda_cub10par_nosyncE)
_ZN30_INTERNAL_dc2a20e7_4_k_cu_main6thrust24THRUST_300001_SM_1000_NS8cuda_cub10par_nosyncE:
	.zero		1
	.type		_ZN30_INTERNAL_dc2a20e7_4_k_cu_main4cuda3std3__45__cpo5beginE,@object
	.size		_ZN30_INTERNAL_dc2a20e7_4_k_cu_main4cuda3std3__45__cpo5beginE,(_ZN30_INTERNAL_dc2a20e7_4_k_cu_main4cuda3std6ranges3__45__cpo5beginE - _ZN30_INTERNAL_dc2a20e7_4_k_cu_main4cuda3std3__45__cpo5beginE)
_ZN30_INTERNAL_dc2a20e7_4_k_cu_main4cuda3std3__45__cpo5beginE:
	.zero		1
	.type		_ZN30_INTERNAL_dc2a20e7_4_k_cu_main4cuda3std6ranges3__45__cpo5beginE,@object
	.size		_ZN30_INTERNAL_dc2a20e7_4_k_cu_main4cuda3std6ranges3__45__cpo5beginE,(_ZN30_INTERNAL_dc2a20e7_4_k_cu_main6thrust24THRUST_300001_SM_1000_NS6deviceE - _ZN30_INTERNAL_dc2a20e7_4_k_cu_main4cuda3std6ranges3__45__cpo5beginE)
_ZN30_INTERNAL_dc2a20e7_4_k_cu_main4cuda3std6ranges3__45__cpo5beginE:
	.zero		1
	.type		_ZN30_INTERNAL_dc2a20e7_4_k_cu_main6thrust24THRUST_300001_SM_1000_NS6deviceE,@object
	.size		_ZN30_INTERNAL_dc2a20e7_4_k_cu_main6thrust24THRUST_300001_SM_1000_NS6deviceE,(_ZN30_INTERNAL_dc2a20e7_4_k_cu_main4cuda3std3__47nulloptE - _ZN30_INTERNAL_dc2a20e7_4_k_cu_main6thrust24THRUST_300001_SM_1000_NS6deviceE)
_ZN30_INTERNAL_dc2a20e7_4_k_cu_main6thrust24THRUST_300001_SM_1000_NS6deviceE:
	.zero		1
	.type		_ZN30_INTERNAL_dc2a20e7_4_k_cu_main4cuda3std3__47nulloptE,@object
	.size		_ZN30_INTERNAL_dc2a20e7_4_k_cu_main4cuda3std3__47nulloptE,(_ZN30_INTERNAL_dc2a20e7_4_k_cu_main4cuda3std6ranges3__45__cpo8distanceE - _ZN30_INTERNAL_dc2a20e7_4_k_cu_main4cuda3std3__47nulloptE)
_ZN30_INTERNAL_dc2a20e7_4_k_cu_main4cuda3std3__47nulloptE:
	.zero		1
	.type		_ZN30_INTERNAL_dc2a20e7_4_k_cu_main4cuda3std6ranges3__45__cpo8distanceE,@object
	.size		_ZN30_INTERNAL_dc2a20e7_4_k_cu_main4cuda3std6ranges3__45__cpo8distanceE,(_ZN30_INTERNAL_dc2a20e7_4_k_cu_main6thrust24THRUST_300001_SM_1000_NS12placeholders2_4E - _ZN30_INTERNAL_dc2a20e7_4_k_cu_main4cuda3std6ranges3__45__cpo8distanceE)
_ZN30_INTERNAL_dc2a20e7_4_k_cu_main4cuda3std6ranges3__45__cpo8distanceE:
	.zero		1
	.type		_ZN30_INTERNAL_dc2a20e7_4_k_cu_main6thrust24THRUST_300001_SM_1000_NS12placeholders2_4E,@object
	.size		_ZN30_INTERNAL_dc2a20e7_4_k_cu_main6thrust24THRUST_300001_SM_1000_NS12placeholders2_4E,(_ZN30_INTERNAL_dc2a20e7_4_k_cu_main4cuda3std3__45__cpo6rbeginE - _ZN30_INTERNAL_dc2a20e7_4_k_cu_main6thrust24THRUST_300001_SM_1000_NS12placeholders2_4E)
_ZN30_INTERNAL_dc2a20e7_4_k_cu_main6thrust24THRUST_300001_SM_1000_NS12placeholders2_4E:
	.zero		1
	.type		_ZN30_INTERNAL_dc2a20e7_4_k_cu_main4cuda3std3__45__cpo6rbeginE,@object
	.size		_ZN30_INTERNAL_dc2a20e7_4_k_cu_main4cuda3std3__45__cpo6rbeginE,(_ZN30_INTERNAL_dc2a20e7_4_k_cu_main4cuda3std6ranges3__45__cpo7advanceE - _ZN30_INTERNAL_dc2a20e7_4_k_cu_main4cuda3std3__45__cpo6rbeginE)
_ZN30_INTERNAL_dc2a20e7_4_k_cu_main4cuda3std3__45__cpo6rbeginE:
	.zero		1
	.type		_ZN30_INTERNAL_dc2a20e7_4_k_cu_main4cuda3std6ranges3__45__cpo7advanceE,@object
	.size		_ZN30_INTERNAL_dc2a20e7_4_k_cu_main4cuda3std6ranges3__45__cpo7advanceE,(_ZN30_INTERNAL_dc2a20e7_4_k_cu_main6thrust24THRUST_300001_SM_1000_NS12placeholders3_10E - _ZN30_INTERNAL_dc2a20e7_4_k_cu_main4cuda3std6ranges3__45__cpo7advanceE)
_ZN30_INTERNAL_dc2a20e7_4_k_cu_main4cuda3std6ranges3__45__cpo7advanceE:
	.zero		1
	.type		_ZN30_INTERNAL_dc2a20e7_4_k_cu_main6thrust24THRUST_300001_SM_1000_NS12placeholders3_10E,@object
	.size		_ZN30_INTERNAL_dc2a20e7_4_k_cu_main6thrust24THRUST_300001_SM_1000_NS12placeholders3_10E,(_ZN30_INTERNAL_dc2a20e7_4_k_cu_main4cuda3std3__48in_placeE - _ZN30_INTERNAL_dc2a20e7_4_k_cu_main6thrust24THRUST_300001_SM_1000_NS12placeholders3_10E)
_ZN30_INTERNAL_dc2a20e7_4_k_cu_main6thrust24THRUST_300001_SM_1000_NS12placeholders3_10E:
	.zero		1
	.type		_ZN30_INTERNAL_dc2a20e7_4_k_cu_main4cuda3std3__48in_placeE,@object
	.size		_ZN30_INTERNAL_dc2a20e7_4_k_cu_main4cuda3std3__48in_placeE,(_ZN30_INTERNAL_dc2a20e7_4_k_cu_main4cuda3std6ranges3__45__cpo4sizeE - _ZN30_INTERNAL_dc2a20e7_4_k_cu_main4cuda3std3__48in_placeE)
_ZN30_INTERNAL_dc2a20e7_4_k_cu_main4cuda3std3__48in_placeE:
	.zero		1
	.type		_ZN30_INTERNAL_dc2a20e7_4_k_cu_main4cuda3std6ranges3__45__cpo4sizeE,@object
	.size		_ZN30_INTERNAL_dc2a20e7_4_k_cu_main4cuda3std6ranges3__45__cpo4sizeE,(_ZN30_INTERNAL_dc2a20e7_4_k_cu_main6thrust24THRUST_300001_SM_1000_NS12placeholders2_2E - _ZN30_INTERNAL_dc2a20e7_4_k_cu_main4cuda3std6ranges3__45__cpo4sizeE)
_ZN30_INTERNAL_dc2a20e7_4_k_cu_main4cuda3std6ranges3__45__cpo4sizeE:
	.zero		1
	.type		_ZN30_INTERNAL_dc2a20e7_4_k_cu_main6thrust24THRUST_300001_SM_1000_NS12placeholders2_2E,@object
	.size		_ZN30_INTERNAL_dc2a20e7_4_k_cu_main6thrust24THRUST_300001_SM_1000_NS12placeholders2_2E,(_ZN30_INTERNAL_dc2a20e7_4_k_cu_main4cuda3std3__45__cpo6cbeginE - _ZN30_INTERNAL_dc2a20e7_4_k_cu_main6thrust24THRUST_300001_SM_1000_NS12placeholders2_2E)
_ZN30_INTERNAL_dc2a20e7_4_k_cu_main6thrust24THRUST_300001_SM_1000_NS12placeholders2_2E:
	.zero		1
	.type		_ZN30_INTERNAL_dc2a20e7_4_k_cu_main4cuda3std3__45__cpo6cbeginE,@object
	.size		_ZN30_INTERNAL_dc2a20e7_4_k_cu_main4cuda3std3__45__cpo6cbeginE,(_ZN30_INTERNAL_dc2a20e7_4_k_cu_main4cuda3std6ranges3__45__cpo6cbeginE - _ZN30_INTERNAL_dc2a20e7_4_k_cu_main4cuda3std3__45__cpo6cbeginE)
_ZN30_INTERNAL_dc2a20e7_4_k_cu_main4cuda3std3__45__cpo6cbeginE:
	.zero		1
	.type		_ZN30_INTERNAL_dc2a20e7_4_k_cu_main4cuda3std6ranges3__45__cpo6cbeginE,@object
	.size		_ZN30_INTERNAL_dc2a20e7_4_k_cu_main4cuda3std6ranges3__45__cpo6cbeginE,(_ZN30_INTERNAL_dc2a20e7_4_k_cu_main6thrust24THRUST_300001_SM_1000_NS12placeholders2_6E - _ZN30_INTERNAL_dc2a20e7_4_k_cu_main4cuda3std6ranges3__45__cpo6cbeginE)
_ZN30_INTERNAL_dc2a20e7_4_k_cu_main4cuda3std6ranges3__45__cpo6cbeginE:
	.zero		1
	.type		_ZN30_INTERNAL_dc2a20e7_4_k_cu_main6thrust24THRUST_300001_SM_1000_NS12placeholders2_6E,@object
	.size		_ZN30_INTERNAL_dc2a20e7_4_k_cu_main6thrust24THRUST_300001_SM_1000_NS12placeholders2_6E,(_ZN30_INTERNAL_dc2a20e7_4_k_cu_main4cuda3std3__45__cpo7crbeginE - _ZN30_INTERNAL_dc2a20e7_4_k_cu_main6thrust24THRUST_300001_SM_1000_NS12placeholders2_6E)
_ZN30_INTERNAL_dc2a20e7_4_k_cu_main6thrust24THRUST_300001_SM_1000_NS12placeholders2_6E:
	.zero		1
	.type		_ZN30_INTERNAL_dc2a20e7_4_k_cu_main4cuda3std3__45__cpo7crbeginE,@object
	.size		_ZN30_INTERNAL_dc2a20e7_4_k_cu_main4cuda3std3__45__cpo7crbeginE,(_ZN30_INTERNAL_dc2a20e7_4_k_cu_main4cuda3std6ranges3__45__cpo4nextE - _ZN30_INTERNAL_dc2a20e7_4_k_cu_main4cuda3std3__45__cpo7crbeginE)
_ZN30_INTERNAL_dc2a20e7_4_k_cu_main4cuda3std3__45__cpo7crbeginE:
	.zero		1
	.type		_ZN30_INTERNAL_dc2a20e7_4_k_cu_main4cuda3std6ranges3__45__cpo4nextE,@object
	.size		_ZN30_INTERNAL_dc2a20e7_4_k_cu_main4cuda3std6ranges3__45__cpo4nextE,(_ZN30_INTERNAL_dc2a20e7_4_k_cu_main4cuda3std6ranges3__45__cpo4swapE - _ZN30_INTERNAL_dc2a20e7_4_k_cu_main4cuda3std6ranges3__45__cpo4nextE)
_ZN30_INTERNAL_dc2a20e7_4_k_cu_main4cuda3std6ranges3__45__cpo4nextE:
	.zero		1
	.type		_ZN30_INTERNAL_dc2a20e7_4_k_cu_main4cuda3std6ranges3__45__cpo4swapE,@object
	.size		_ZN30_INTERNAL_dc2a20e7_4_k_cu_main4cuda3std6ranges3__45__cpo4swapE,(_ZN30_INTERNAL_dc2a20e7_4_k_cu_main6thrust24THRUST_300001_SM_1000_NS6system3cpp3parE - _ZN30_INTERNAL_dc2a20e7_4_k_cu_main4cuda3std6ranges3__45__cpo4swapE)
_ZN30_INTERNAL_dc2a20e7_4_k_cu_main4cuda3std6ranges3__45__cpo4swapE:
	.zero		1
	.type		_ZN30_INTERNAL_dc2a20e7_4_k_cu_main6thrust24THRUST_300001_SM_1000_NS6system3cpp3parE,@object
	.size		_ZN30_INTERNAL_dc2a20e7_4_k_cu_main6thrust24THRUST_300001_SM_1000_NS6system3cpp3parE,(_ZN30_INTERNAL_dc2a20e7_4_k_cu_main6thrust24THRUST_300001_SM_1000_NS3seqE - _ZN30_INTERNAL_dc2a20e7_4_k_cu_main6thrust24THRUST_300001_SM_1000_NS6system3cpp3parE)
_ZN30_INTERNAL_dc2a20e7_4_k_cu_main6thrust24THRUST_300001_SM_1000_NS6system3cpp3parE:
	.zero		1
	.type		_ZN30_INTERNAL_dc2a20e7_4_k_cu_main6thrust24THRUST_300001_SM_1000_NS3seqE,@object
	.size		_ZN30_INTERNAL_dc2a20e7_4_k_cu_main6thrust24THRUST_300001_SM_1000_NS3seqE,(_ZN30_INTERNAL_dc2a20e7_4_k_cu_main4cuda3std3__420unreachable_sentinelE - _ZN30_INTERNAL_dc2a20e7_4_k_cu_main6thrust24THRUST_300001_SM_1000_NS3seqE)
_ZN30_INTERNAL_dc2a20e7_4_k_cu_main6thrust24THRUST_300001_SM_1000_NS3seqE:
	.zero		1
	.type		_ZN30_INTERNAL_dc2a20e7_4_k_cu_main4cuda3std3__420unreachable_sentinelE,@object
	.size		_ZN30_INTERNAL_dc2a20e7_4_k_cu_main4cuda3std3__420unreachable_sentinelE,(_ZN30_INTERNAL_dc2a20e7_4_k_cu_main4cuda3std6ranges3__45__cpo5ssizeE - _ZN30_INTERNAL_dc2a20e7_4_k_cu_main4cuda3std3__420unreachable_sentinelE)
_ZN30_INTERNAL_dc2a20e7_4_k_cu_main4cuda3std3__420unreachable_sentinelE:
	.zero		1
	.type		_ZN30_INTERNAL_dc2a20e7_4_k_cu_main4cuda3std6ranges3__45__cpo5ssizeE,@object
	.size		_ZN30_INTERNAL_dc2a20e7_4_k_cu_main4cuda3std6ranges3__45__cpo5ssizeE,(_ZN30_INTERNAL_dc2a20e7_4_k_cu_main6thrust24THRUST_300001_SM_1000_NS12placeholders2_3E - _ZN30_INTERNAL_dc2a20e7_4_k_cu_main4cuda3std6ranges3__45__cpo5ssizeE)
_ZN30_INTERNAL_dc2a20e7_4_k_cu_main4cuda3std6ranges3__45__cpo5ssizeE:
	.zero		1
	.type		_ZN30_INTERNAL_dc2a20e7_4_k_cu_main6thrust24THRUST_300001_SM_1000_NS12placeholders2_3E,@object
	.size		_ZN30_INTERNAL_dc2a20e7_4_k_cu_main6thrust24THRUST_300001_SM_1000_NS12placeholders2_3E,(_ZN30_INTERNAL_dc2a20e7_4_k_cu_main4cuda3std3__45__cpo4cendE - _ZN30_INTERNAL_dc2a20e7_4_k_cu_main6thrust24THRUST_300001_SM_1000_NS12placeholders2_3E)
_ZN30_INTERNAL_dc2a20e7_4_k_cu_main6thrust24THRUST_300001_SM_1000_NS12placeholders2_3E:
	.zero		1
	.type		_ZN30_INTERNAL_dc2a20e7_4_k_cu_main4cuda3std3__45__cpo4cendE,@object
	.size		_ZN30_INTERNAL_dc2a20e7_4_k_cu_main4cuda3std3__45__cpo4cendE,(_ZN30_INTERNAL_dc2a20e7_4_k_cu_main4cuda3std6ranges3__45__cpo4cendE - _ZN30_INTERNAL_dc2a20e7_4_k_cu_main4cuda3std3__45__cpo4cendE)
_ZN30_INTERNAL_dc2a20e7_4_k_cu_main4cuda3std3__45__cpo4cendE:
	.zero		1
	.type		_ZN30_INTERNAL_dc2a20e7_4_k_cu_main4cuda3std6ranges3__45__cpo4cendE,@object
	.size		_ZN30_INTERNAL_dc2a20e7_4_k_cu_main4cuda3std6ranges3__45__cpo4cendE,(_ZN30_INTERNAL_dc2a20e7_4_k_cu_main6thrust24THRUST_300001_SM_1000_NS12placeholders2_7E - _ZN30_INTERNAL_dc2a20e7_4_k_cu_main4cuda3std6ranges3__45__cpo4cendE)
_ZN30_INTERNAL_dc2a20e7_4_k_cu_main4cuda3std6ranges3__45__cpo4cendE:
	.zero		1
	.type		_ZN30_INTERNAL_dc2a20e7_4_k_cu_main6thrust24THRUST_300001_SM_1000_NS12placeholders2_7E,@object
	.size		_ZN30_INTERNAL_dc2a20e7_4_k_cu_main6thrust24THRUST_300001_SM_1000_NS12placeholders2_7E,(_ZN30_INTERNAL_dc2a20e7_4_k_cu_main4cuda3std3__45__cpo5crendE - _ZN30_INTERNAL_dc2a20e7_4_k_cu_main6thrust24THRUST_300001_SM_1000_NS12placeholders2_7E)
_ZN30_INTERNAL_dc2a20e7_4_k_cu_main6thrust24THRUST_300001_SM_1000_NS12placeholders2_7E:
	.zero		1
	.type		_ZN30_INTERNAL_dc2a20e7_4_k_cu_main4cuda3std3__45__cpo5crendE,@object
	.size		_ZN30_INTERNAL_dc2a20e7_4_k_cu_main4cuda3std3__45__cpo5crendE,(_ZN30_INTERNAL_dc2a20e7_4_k_cu_main4cuda3std6ranges3__45__cpo4prevE - _ZN30_INTERNAL_dc2a20e7_4_k_cu_main4cuda3std3__45__cpo5crendE)
_ZN30_INTERNAL_dc2a20e7_4_k_cu_main4cuda3std3__45__cpo5crendE:
	.zero		1
	.type		_ZN30_INTERNAL_dc2a20e7_4_k_cu_main4cuda3std6ranges3__45__cpo4prevE,@object
	.size		_ZN30_INTERNAL_dc2a20e7_4_k_cu_main4cuda3std6ranges3__45__cpo4prevE,(_ZN30_INTERNAL_dc2a20e7_4_k_cu_main4cuda3std6ranges3__45__cpo9iter_moveE - _ZN30_INTERNAL_dc2a20e7_4_k_cu_main4cuda3std6ranges3__45__cpo4prevE)
_ZN30_INTERNAL_dc2a20e7_4_k_cu_main4cuda3std6ranges3__45__cpo4prevE:
	.zero		1
	.type		_ZN30_INTERNAL_dc2a20e7_4_k_cu_main4cuda3std6ranges3__45__cpo9iter_moveE,@object
	.size		_ZN30_INTERNAL_dc2a20e7_4_k_cu_main4cuda3std6ranges3__45__cpo9iter_moveE,(_ZN30_INTERNAL_dc2a20e7_4_k_cu_main6thrust24THRUST_300001_SM_1000_NS8cuda_cub3parE - _ZN30_INTERNAL_dc2a20e7_4_k_cu_main4cuda3std6ranges3__45__cpo9iter_moveE)
_ZN30_INTERNAL_dc2a20e7_4_k_cu_main4cuda3std6ranges3__45__cpo9iter_moveE:
	.zero		1
	.type		_ZN30_INTERNAL_dc2a20e7_4_k_cu_main6thrust24THRUST_300001_SM_1000_NS8cuda_cub3parE,@object
	.size		_ZN30_INTERNAL_dc2a20e7_4_k_cu_main6thrust24THRUST_300001_SM_1000_NS8cuda_cub3parE,(_ZN30_INTERNAL_dc2a20e7_4_k_cu_main6thrust24THRUST_300001_SM_1000_NS12placeholders2_9E - _ZN30_INTERNAL_dc2a20e7_4_k_cu_main6thrust24THRUST_300001_SM_1000_NS8cuda_cub3parE)
_ZN30_INTERNAL_dc2a20e7_4_k_cu_main6thrust24THRUST_300001_SM_1000_NS8cuda_cub3parE:
	.zero		1
	.type		_ZN30_INTERNAL_dc2a20e7_4_k_cu_main6thrust24THRUST_300001_SM_1000_NS12placeholders2_9E,@object
	.size		_ZN30_INTERNAL_dc2a20e7_4_k_cu_main6thrust24THRUST_300001_SM_1000_NS12placeholders2_9E,(_ZN30_INTERNAL_dc2a20e7_4_k_cu_main4cuda3std3__419piecewise_constructE - _ZN30_INTERNAL_dc2a20e7_4_k_cu_main6thrust24THRUST_300001_SM_1000_NS12placeholders2_9E)
_ZN30_INTERNAL_dc2a20e7_4_k_cu_main6thrust24THRUST_300001_SM_1000_NS12placeholders2_9E:
	.zero		1
	.type		_ZN30_INTERNAL_dc2a20e7_4_k_cu_main4cuda3std3__419piecewise_constructE,@object
	.size		_ZN30_INTERNAL_dc2a20e7_4_k_cu_main4cuda3std3__419piecewise_constructE,(_ZN30_INTERNAL_dc2a20e7_4_k_cu_main4cuda3std6ranges3__45__cpo5cdataE - _ZN30_INTERNAL_dc2a20e7_4_k_cu_main4cuda3std3__419piecewise_constructE)
_ZN30_INTERNAL_dc2a20e7_4_k_cu_main4cuda3std3__419piecewise_constructE:
	.zero		1
	.type		_ZN30_INTERNAL_dc2a20e7_4_k_cu_main4cuda3std6ranges3__45__cpo5cdataE,@object
	.size		_ZN30_INTERNAL_dc2a20e7_4_k_cu_main4cuda3std6ranges3__45__cpo5cdataE,(_ZN30_INTERNAL_dc2a20e7_4_k_cu_main6thrust24THRUST_300001_SM_1000_NS12placeholders2_1E - _ZN30_INTERNAL_dc2a20e7_4_k_cu_main4cuda3std6ranges3__45__cpo5cdataE)
_ZN30_INTERNAL_dc2a20e7_4_k_cu_main4cuda3std6ranges3__45__cpo5cdataE:
	.zero		1
	.type		_ZN30_INTERNAL_dc2a20e7_4_k_cu_main6thrust24THRUST_300001_SM_1000_NS12placeholders2_1E,@object
	.size		_ZN30_INTERNAL_dc2a20e7_4_k_cu_main6thrust24THRUST_300001_SM_1000_NS12placeholders2_1E,(_ZN30_INTERNAL_dc2a20e7_4_k_cu_main4cuda3std3__45__cpo3endE - _ZN30_INTERNAL_dc2a20e7_4_k_cu_main6thrust24THRUST_300001_SM_1000_NS12placeholders2_1E)
_ZN30_INTERNAL_dc2a20e7_4_k_cu_main6thrust24THRUST_300001_SM_1000_NS12placeholders2_1E:
	.zero		1
	.type		_ZN30_INTERNAL_dc2a20e7_4_k_cu_main4cuda3std3__45__cpo3endE,@object
	.size		_ZN30_INTERNAL_dc2a20e7_4_k_cu_main4cuda3std3__45__cpo3endE,(_ZN30_INTERNAL_dc2a20e7_4_k_cu_main4cuda3std6ranges3__45__cpo3endE - _ZN30_INTERNAL_dc2a20e7_4_k_cu_main4cuda3std3__45__cpo3endE)
_ZN30_INTERNAL_dc2a20e7_4_k_cu_main4cuda3std3__45__cpo3endE:
	.zero		1
	.type		_ZN30_INTERNAL_dc2a20e7_4_k_cu_main4cuda3std6ranges3__45__cpo3endE,@object
	.size		_ZN30_INTERNAL_dc2a20e7_4_k_cu_main4cuda3std6ranges3__45__cpo3endE,(_ZN30_INTERNAL_dc2a20e7_4_k_cu_main6thrust24THRUST_300001_SM_1000_NS12placeholders2_5E - _ZN30_INTERNAL_dc2a20e7_4_k_cu_main4cuda3std6ranges3__45__cpo3endE)
_ZN30_INTERNAL_dc2a20e7_4_k_cu_main4cuda3std6ranges3__45__cpo3endE:
	.zero		1
	.type		_ZN30_INTERNAL_dc2a20e7_4_k_cu_main6thrust24THRUST_300001_SM_1000_NS12placeholders2_5E,@object
	.size		_ZN30_INTERNAL_dc2a20e7_4_k_cu_main6thrust24THRUST_300001_SM_1000_NS12placeholders2_5E,(_ZN30_INTERNAL_dc2a20e7_4_k_cu_main4cuda3std3__45__cpo4rendE - _ZN30_INTERNAL_dc2a20e7_4_k_cu_main6thrust24THRUST_300001_SM_1000_NS12placeholders2_5E)
_ZN30_INTERNAL_dc2a20e7_4_k_cu_main6thrust24THRUST_300001_SM_1000_NS12placeholders2_5E:
	.zero		1
	.type		_ZN30_INTERNAL_dc2a20e7_4_k_cu_main4cuda3std3__45__cpo4rendE,@object
	.size		_ZN30_INTERNAL_dc2a20e7_4_k_cu_main4cuda3std3__45__cpo4rendE,(_ZN30_INTERNAL_dc2a20e7_4_k_cu_main4cuda3std6ranges3__45__cpo9iter_swapE - _ZN30_INTERNAL_dc2a20e7_4_k_cu_main4cuda3std3__45__cpo4rendE)
_ZN30_INTERNAL_dc2a20e7_4_k_cu_main4cuda3std3__45__cpo4rendE:
	.zero		1
	.type		_ZN30_INTERNAL_dc2a20e7_4_k_cu_main4cuda3std6ranges3__45__cpo9iter_swapE,@object
	.size		_ZN30_INTERNAL_dc2a20e7_4_k_cu_main4cuda3std6ranges3__45__cpo9iter_swapE,(_ZN30_INTERNAL_dc2a20e7_4_k_cu_main4cuda3std3__48unexpectE - _ZN30_INTERNAL_dc2a20e7_4_k_cu_main4cuda3std6ranges3__45__cpo9iter_swapE)
_ZN30_INTERNAL_dc2a20e7_4_k_cu_main4cuda3std6ranges3__45__cpo9iter_swapE:
	.zero		1
	.type		_ZN30_INTERNAL_dc2a20e7_4_k_cu_main4cuda3std3__48unexpectE,@object
	.size		_ZN30_INTERNAL_dc2a20e7_4_k_cu_main4cuda3std3__48unexpectE,(_ZN30_INTERNAL_dc2a20e7_4_k_cu_main6thrust24THRUST_300001_SM_1000_NS6system6detail10sequential3seqE - _ZN30_INTERNAL_dc2a20e7_4_k_cu_main4cuda3std3__48unexpectE)
_ZN30_INTERNAL_dc2a20e7_4_k_cu_main4cuda3std3__48unexpectE:
	.zero		1
	.type		_ZN30_INTERNAL_dc2a20e7_4_k_cu_main6thrust24THRUST_300001_SM_1000_NS6system6detail10sequential3seqE,@object
	.size		_ZN30_INTERNAL_dc2a20e7_4_k_cu_main6thrust24THRUST_300001_SM_1000_NS6system6detail10sequential3seqE,(.L_29 - _ZN30_INTERNAL_dc2a20e7_4_k_cu_main6thrust24THRUST_300001_SM_1000_NS6system6detail10sequential3seqE)
_ZN30_INTERNAL_dc2a20e7_4_k_cu_main6thrust24THRUST_300001_SM_1000_NS6system6detail10sequential3seqE:
	.zero		1
.L_29:


//--------------------- .nv.constant0._ZN3cub18CUB_300001_SM_10006detail6select23DeviceSelectSweepKernelINS2_10policy_hubIfhiLb0ELNS0_10SelectImplE0EE10Policy1000EN6thrust24THRUST_300001_SM_1000_NS6detail15normal_iteratorINS9_10device_ptrIfEEEENSB_INSC_IhEEEESE_PlNS0_13ScanTileStateIiLb1EEEN4vtkm21WrappedUnaryPredicateIhZNK4TaskclEvE10InCompleteEENS0_8NullTypeEiNS2_19streaming_context_tIlLb1EEELS5_0EEEvT0_T1_T2_T3_T4_T5_T6_T7_iT8_NS1_7vsmem_tE --------------------------
	.section	.nv.constant0._ZN3cub18CUB_300001_SM_10006detail6select23DeviceSelectSweepKernelINS2_10policy_hubIfhiLb0ELNS0_10SelectImplE0EE10Policy1000EN6thrust24THRUST_300001_SM_1000_NS6detail15normal_iteratorINS9_10device_ptrIfEEEENSB_INSC_IhEEEESE_PlNS0_13ScanTileStateIiLb1EEEN4vtkm21WrappedUnaryPredicateIhZNK4TaskclEvE10InCompleteEENS0_8NullTypeEiNS2_19streaming_context_tIlLb1EEELS5_0EEEvT0_T1_T2_T3_T4_T5_T6_T7_iT8_NS1_7vsmem_tE,"a",@progbits
	.sectionflags	@""
	.align	4
.nv.constant0._ZN3cub18CUB_300001_SM_10006detail6select23DeviceSelectSweepKernelINS2_10policy_hubIfhiLb0ELNS0_10SelectImplE0EE10Policy1000EN6thrust24THRUST_300001_SM_1000_NS6detail15normal_iteratorINS9_10device_ptrIfEEEENSB_INSC_IhEEEESE_PlNS0_13ScanTileStateIiLb1EEEN4vtkm21WrappedUnaryPredicateIhZNK4TaskclEvE10InCompleteEENS0_8NullTypeEiNS2_19streaming_context_tIlLb1EEELS5_0EEEvT0_T1_T2_T3_T4_T5_T6_T7_iT8_NS1_7vsmem_tE:
	.zero		1000


//--------------------- .nv.constant0._ZN3cub18CUB_300001_SM_10006detail4scan23DeviceCompactInitKernelINS0_13ScanTileStateIiLb1EEEPlEEvT_iT0_ --------------------------
	.section	.nv.constant0._ZN3cub18CUB_300001_SM_10006detail4scan23DeviceCompactInitKernelINS0_13ScanTileStateIiLb1EEEPlEEvT_iT0_,"a",@progbits
	.sectionflags	@""
	.align	4
.nv.constant0._ZN3cub18CUB_300001_SM_10006detail4scan23DeviceCompactInitKernelINS0_13ScanTileStateIiLb1EEEPlEEvT_iT0_:
	.zero		920


//--------------------- .nv.constant0._ZN3cub18CUB_300001_SM_10006detail8for_each13static_kernelINS2_12policy_hub_t12policy_500_tEmN6thrust24THRUST_300001_SM_1000_NS8cuda_cub20__uninitialized_fill7functorINS7_10device_ptrIhEEhEEEEvT0_T1_ --------------------------
	.section	.nv.constant0._ZN3cub18CUB_300001_SM_10006detail8for_each13static_kernelINS2_12policy_hub_t12policy_500_tEmN6thrust24THRUST_300001_SM_1000_NS8cuda_cub20__uninitialized_fill7functorINS7_10device_ptrIhEEhEEEEvT0_T1_,"a",@progbits
	.sectionflags	@""
	.align	4
.nv.constant0._ZN3cub18CUB_300001_SM_10006detail8for_each13static_kernelINS2_12policy_hub_t12policy_500_tEmN6thrust24THRUST_300001_SM_1000_NS8cuda_cub20__uninitialized_fill7functorINS7_10device_ptrIhEEhEEEEvT0_T1_:
	.zero		920


//--------------------- .nv.constant0._ZN3cub18CUB_300001_SM_10006detail8for_each13static_kernelINS2_12policy_hub_t12policy_500_tEmN6thrust24THRUST_300001_SM_1000_NS8cuda_cub20__uninitialized_fill7functorINS7_10device_ptrIfEEfEEEEvT0_T1_ --------------------------
	.section	.nv.constant0._ZN3cub18CUB_300001_SM_10006detail8for_each13static_kernelINS2_12policy_hub_t12policy_500_tEmN6thrust24THRUST_300001_SM_1000_NS8cuda_cub20__uninitialized_fill7functorINS7_10device_ptrIfEEfEEEEvT0_T1_,"a",@progbits
	.sectionflags	@""
	.align	4
.nv.constant0._ZN3cub18CUB_300001_SM_10006detail8for_each13static_kernelINS2_12policy_hub_t12policy_500_tEmN6thrust24THRUST_300001_SM_1000_NS8cuda_cub20__uninitialized_fill7functorINS7_10device_ptrIfEEfEEEEvT0_T1_:
	.zero		920


//--------------------- .nv.constant0._ZN3cub18CUB_300001_SM_10006detail11EmptyKernelIvEEvv --------------------------
	.section	.nv.constant0._ZN3cub18CUB_300001_SM_10006detail11EmptyKernelIvEEvv,"a",@progbits
	.sectionflags	@""
	.align	4
.nv.constant0._ZN3cub18CUB_300001_SM_10006detail11EmptyKernelIvEEvv:
	.zero		896


//--------------------- SYMBOLS --------------------------

	.type		.nv.reservedSmem.offset0,@object
	.size		.nv.reservedSmem.offset0,0x4
	.type		.nv.reservedSmem.cap,@object
	.size		.nv.reservedSmem.cap,0x4
